	.target	sm_90a

	.elftype	@"ET_EXEC"


//--------------------- .note.nv.tkinfo           --------------------------
	.section	.note.nv.tkinfo,"",@"SHT_NOTE"
	.sectionflags	@"SHF_NOTE_NV_TKINFO"
	.tkinfo
        /*0018*/ 	.word	0x00000002
        /*0030*/ 	.string	""
        /*0030*/ 	.string	"ptxas"
        /*0030*/ 	.string	"Cuda compilation tools, release 13.0, V13.0.88"
        /*0030*/ 	.string	"Build cuda_13.0.r13.0/compiler.36424714_0"
        /*0030*/ 	.string	"-arch sm_90a -m 64 "



//--------------------- .note.nv.cuinfo           --------------------------
	.section	.note.nv.cuinfo,"",@"SHT_NOTE"
	.sectionflags	@"SHF_NOTE_NV_CUINFO"
        /*0018*/ 	.short	0x0002
        /*001a*/ 	.short	0x005a
        /*001c*/ 	.short	0x0082
	.zero		2


//--------------------- .nv.info                  --------------------------
	.section	.nv.info,"",@"SHT_CUDA_INFO"
	.align	4


	//----- nvinfo : EIATTR_REGCOUNT
	.align		4
        /*0000*/ 	.byte	0x04, 0x2f
        /*0002*/ 	.short	(.L_16 - .L_15)
	.align		4
.L_15:
        /*0004*/ 	.word	index@(_ZN7cutlass13device_kernelINS_4fmha6kernel28FmhaKernelTmaWarpSpecializedINS1_10collective30FmhaMainloopTmaWarpSpecializedINS_6half_tEffN4cute5tupleIJNS7_1CILi128EEENS9_ILi256EEENS9_ILi160EEEEEENS8_IJiNS9_ILi1EEENS8_IJiiEEEEEESG_SG_NS4_14ResidualFusionEJEEENS4_15FmhaFwdEpilogueIS6_fNS8_IJNS9_ILi64EEESC_SB_EEEEENS2_23IndividualTileSchedulerEJEEEEEvNT_6ParamsE)
        /*0008*/ 	.word	0x000000a8


	//----- nvinfo : EIATTR_FRAME_SIZE
	.align		4
.L_16:
        /*000c*/ 	.byte	0x04, 0x11
        /*000e*/ 	.short	(.L_18 - .L_17)
	.align		4
.L_17:
        /*0010*/ 	.word	index@($__internal_0_$__cuda_sm20_rcp_rn_f32_slowpath)
        /*0014*/ 	.word	0x00000000


	//----- nvinfo : EIATTR_FRAME_SIZE
	.align		4
.L_18:
        /*0018*/ 	.byte	0x04, 0x11
        /*001a*/ 	.short	(.L_20 - .L_19)
	.align		4
.L_19:
        /*001c*/ 	.word	index@(_ZN7cutlass13device_kernelINS_4fmha6kernel28FmhaKernelTmaWarpSpecializedINS1_10collective30FmhaMainloopTmaWarpSpecializedINS_6half_tEffN4cute5tupleIJNS7_1CILi128EEENS9_ILi256EEENS9_ILi160EEEEEENS8_IJiNS9_ILi1EEENS8_IJiiEEEEEESG_SG_NS4_14ResidualFusionEJEEENS4_15FmhaFwdEpilogueIS6_fNS8_IJNS9_ILi64EEESC_SB_EEEEENS2_23IndividualTileSchedulerEJEEEEEvNT_6ParamsE)
        /*0020*/ 	.word	0x00000000


	//----- nvinfo : EIATTR_MIN_STACK_SIZE
	.align		4
.L_20:
        /*0024*/ 	.byte	0x04, 0x12
        /*0026*/ 	.short	(.L_22 - .L_21)
	.align		4
.L_21:
        /*0028*/ 	.word	index@(_ZN7cutlass13device_kernelINS_4fmha6kernel28FmhaKernelTmaWarpSpecializedINS1_10collective30FmhaMainloopTmaWarpSpecializedINS_6half_tEffN4cute5tupleIJNS7_1CILi128EEENS9_ILi256EEENS9_ILi160EEEEEENS8_IJiNS9_ILi1EEENS8_IJiiEEEEEESG_SG_NS4_14ResidualFusionEJEEENS4_15FmhaFwdEpilogueIS6_fNS8_IJNS9_ILi64EEESC_SB_EEEEENS2_23IndividualTileSchedulerEJEEEEEvNT_6ParamsE)
        /*002c*/ 	.word	0x00000000
.L_22:


//--------------------- .nv.compat                --------------------------
	.section	.nv.compat,"",@"SHT_CUDA_COMPAT_INFO"
	.align	4
        /*0000*/ 	.byte	0x02, 0x09, 0x01, 0x00, 0x02, 0x02, 0x04, 0x00, 0x02, 0x05, 0x05, 0x00, 0x03, 0x07, 0x01, 0x01
        /*0010*/ 	.byte	0x02, 0x03, 0x01, 0x00, 0x02, 0x06, 0x01, 0x00, 0x04, 0x0b, 0x08, 0x00, 0x00, 0x00, 0x00, 0x00
        /*0020*/ 	.byte	0x00, 0x00, 0x00, 0x00


//--------------------- .nv.info._ZN7cutlass13device_kernelINS_4fmha6kernel28FmhaKernelTmaWarpSpecializedINS1_10collective30FmhaMainloopTmaWarpSpecializedINS_6half_tEffN4cute5tupleIJNS7_1CILi128EEENS9_ILi256EEENS9_ILi160EEEEEENS8_IJiNS9_ILi1EEENS8_IJiiEEEEEESG_SG_NS4_14ResidualFusionEJEEENS4_15FmhaFwdEpilogueIS6_fNS8_IJNS9_ILi64EEESC_SB_EEEEENS2_23IndividualTileSchedulerEJEEEEEvNT_6ParamsE --------------------------
	.section	.nv.info._ZN7cutlass13device_kernelINS_4fmha6kernel28FmhaKernelTmaWarpSpecializedINS1_10collective30FmhaMainloopTmaWarpSpecializedINS_6half_tEffN4cute5tupleIJNS7_1CILi128EEENS9_ILi256EEENS9_ILi160EEEEEENS8_IJiNS9_ILi1EEENS8_IJiiEEEEEESG_SG_NS4_14ResidualFusionEJEEENS4_15FmhaFwdEpilogueIS6_fNS8_IJNS9_ILi64EEESC_SB_EEEEENS2_23IndividualTileSchedulerEJEEEEEvNT_6ParamsE,"",@"SHT_CUDA_INFO"
	.sectionflags	@""
	.align	4


	//----- nvinfo : EIATTR_CUDA_API_VERSION
	.align		4
        /*0000*/ 	.byte	0x04, 0x37
        /*0002*/ 	.short	(.L_24 - .L_23)
.L_23:
        /*0004*/ 	.word	0x00000082


	//----- nvinfo : EIATTR_KPARAM_INFO
	.align		4
.L_24:
        /*0008*/ 	.byte	0x04, 0x17
        /*000a*/ 	.short	(.L_26 - .L_25)
.L_25:
        /*000c*/ 	.word	0x00000000
        /*0010*/ 	.short	0x0000
        /*0012*/ 	.short	0x0070
        /*0014*/ 	.byte	0x00, 0xf0, 0x01, 0x20


	//----- nvinfo : EIATTR_SPARSE_MMA_MASK
	.align		4
.L_26:
        /*0018*/ 	.byte	0x03, 0x50
        /*001a*/ 	.short	0x0000


	//----- nvinfo : EIATTR_MAXREG_COUNT
	.align		4
        /*001c*/ 	.byte	0x03, 0x1b
        /*001e*/ 	.short	0x00a8


	//----- nvinfo : EIATTR_NUM_BARRIERS
	.align		4
        /*0020*/ 	.byte	0x02, 0x4c
        /*0022*/ 	.byte	0x02
	.zero		1


	//----- nvinfo : EIATTR_EXTERNS
	.align		4
        /*0024*/ 	.byte	0x04, 0x0f
        /*0026*/ 	.short	(.L_28 - .L_27)


	//   ....[0]....
	.align		4
.L_27:
        /*0028*/ 	.word	index@(__assertfail)


	//----- nvinfo : EIATTR_MERCURY_ISA_VERSION
	.align		4
.L_28:
        /*002c*/ 	.byte	0x03, 0x5f
        /*002e*/ 	.short	0x0101


	//----- nvinfo : EIATTR_INT_WARP_WIDE_INSTR_OFFSETS
	.align		4
        /*0030*/ 	.byte	0x04, 0x31
        /*0032*/ 	.short	(.L_30 - .L_29)


	//   ....[0]....
.L_29:
        /*0034*/ 	.word	0x000006f0


	//   ....[1]....
        /*0038*/ 	.word	0x00000700


	//   ....[2]....
        /*003c*/ 	.word	0x00000710


	//   ....[3]....
        /*0040*/ 	.word	0x00000720


	//   ....[4]....
        /*0044*/ 	.word	0x00000790


	//----- nvinfo : EIATTR_COOP_GROUP_MASK_REGIDS
	.align		4
.L_30:
        /*0048*/ 	.byte	0x04, 0x29
        /*004a*/ 	.short	(.L_32 - .L_31)


	//   ....[0]....
.L_31:
        /*004c*/ 	.word	0xffffffff


	//   ....[1]....
        /*0050*/ 	.word	0xffffffff


	//   ....[2]....
        /*0054*/ 	.word	0xffffffff


	//   ....[3]....
        /*0058*/ 	.word	0xffffffff


	//   ....[4]....
        /*005c*/ 	.word	0xffffffff


	//   ....[5]....
        /*0060*/ 	.word	0xffffffff


	//   ....[6]....
        /*0064*/ 	.word	0xffffffff


	//   ....[7]....
        /*0068*/ 	.word	0xffffffff


	//   ....[8]....
        /*006c*/ 	.word	0xffffffff


	//   ....[9]....
        /*0070*/ 	.word	0xffffffff


	//   ....[10]....
        /*0074*/ 	.word	0xffffffff


	//   ....[11]....
        /*0078*/ 	.word	0xffffffff


	//   ....[12]....
        /*007c*/ 	.word	0xffffffff


	//   ....[13]....
        /*0080*/ 	.word	0xffffffff


	//   ....[14]....
        /*0084*/ 	.word	0xffffffff


	//   ....[15]....
        /*0088*/ 	.word	0xffffffff


	//   ....[16]....
        /*008c*/ 	.word	0xffffffff


	//   ....[17]....
        /*0090*/ 	.word	0xffffffff


	//   ....[18]....
        /*0094*/ 	.word	0xffffffff


	//   ....[19]....
        /*0098*/ 	.word	0xffffffff


	//   ....[20]....
        /*009c*/ 	.word	0xffffffff


	//   ....[21]....
        /*00a0*/ 	.word	0xffffffff


	//----- nvinfo : EIATTR_COOP_GROUP_INSTR_OFFSETS
	.align		4
.L_32:
        /*00a4*/ 	.byte	0x04, 0x28
        /*00a6*/ 	.short	(.L_34 - .L_33)


	//   ....[0]....
.L_33:
        /*00a8*/ 	.word	0x00000050


	//   ....[1]....
        /*00ac*/ 	.word	0x00000080


	//   ....[2]....
        /*00b0*/ 	.word	0x000001b0


	//   ....[3]....
        /*00b4*/ 	.word	0x00000370


	//   ....[4]....
        /*00b8*/ 	.word	0x00000530


	//   ....[5]....
        /*00bc*/ 	.word	0x00000690


	//   ....[6]....
        /*00c0*/ 	.word	0x00002fb0


	//   ....[7]....
        /*00c4*/ 	.word	0x00003090


	//   ....[8]....
        /*00c8*/ 	.word	0x000030f0


	//   ....[9]....
        /*00cc*/ 	.word	0x000031e0


	//   ....[10]....
        /*00d0*/ 	.word	0x00009090


	//   ....[11]....
        /*00d4*/ 	.word	0x000090c0


	//   ....[12]....
        /*00d8*/ 	.word	0x0000a5f0


	//   ....[13]....
        /*00dc*/ 	.word	0x0000a720


	//   ....[14]....
        /*00e0*/ 	.word	0x00010340


	//   ....[15]....
        /*00e4*/ 	.word	0x00010440


	//   ....[16]....
        /*00e8*/ 	.word	0x00011970


	//   ....[17]....
        /*00ec*/ 	.word	0x00011a90


	//   ....[18]....
        /*00f0*/ 	.word	0x00015e60


	//   ....[19]....
        /*00f4*/ 	.word	0x00015e90


	//   ....[20]....
        /*00f8*/ 	.word	0x00015ee0


	//   ....[21]....
        /*00fc*/ 	.word	0x00015f00


	//----- nvinfo : EIATTR_REG_RECONFIG
	.align		4
.L_34:
        /*0100*/ 	.byte	0x01, 0x54
	.zero		2


	//----- nvinfo : EIATTR_SYSCALL_OFFSETS
	.align		4
        /*0104*/ 	.byte	0x04, 0x46
        /*0106*/ 	.short	(.L_36 - .L_35)


	//   ....[0]....
.L_35:
        /*0108*/ 	.word	0x00016bf0


	//   ....[1]....
        /*010c*/ 	.word	0x00016d50


	//----- nvinfo : EIATTR_MBARRIER_INSTR_OFFSETS
	.align		4
.L_36:
        /*0110*/ 	.byte	0x04, 0x39
        /*0112*/ 	.short	(.L_38 - .L_37)


	//   ....[0]....
.L_37:
        /*0114*/ 	.word	0x00000320
        /*0118*/ 	.word	0x000000ff
        /*011c*/ 	.word	0x0006e050
        /*0120*/ 	.short	0x0100
        /*0122*/ 	.byte	0x0a
	.zero		1


	//   ....[1]....
        /*0124*/ 	.word	0x00000330
        /*0128*/ 	.word	0x000000ff
        /*012c*/ 	.word	0x0006e060
        /*0130*/ 	.short	0x0100
        /*0132*/ 	.byte	0x0a
	.zero		1


	//   ....[2]....
        /*0134*/ 	.word	0x00000340
        /*0138*/ 	.word	0x000000ff
        /*013c*/ 	.word	0x0006e058
        /*0140*/ 	.short	0x0100
        /*0142*/ 	.byte	0x0a
	.zero		1


	//   ....[3]....
        /*0144*/ 	.word	0x00000350
        /*0148*/ 	.word	0x000000ff
        /*014c*/ 	.word	0x0006e068
        /*0150*/ 	.short	0x0100
        /*0152*/ 	.byte	0x0a
	.zero		1


	//   ....[4]....
        /*0154*/ 	.word	0x00000480
        /*0158*/ 	.word	0x000000ff
        /*015c*/ 	.word	0x0006e000
        /*0160*/ 	.short	0x0100
        /*0162*/ 	.byte	0x0a
	.zero		1


	//   ....[5]....
        /*0164*/ 	.word	0x00000490
        /*0168*/ 	.word	0x000000ff
        /*016c*/ 	.word	0x0006e028
        /*0170*/ 	.short	0x0100
        /*0172*/ 	.byte	0x0a
	.zero		1


	//   ....[6]....
        /*0174*/ 	.word	0x000004a0
        /*0178*/ 	.word	0x000000ff
        /*017c*/ 	.word	0x0006e008
        /*0180*/ 	.short	0x0100
        /*0182*/ 	.byte	0x0a
	.zero		1


	//   ....[7]....
        /*0184*/ 	.word	0x000004b0
        /*0188*/ 	.word	0x000000ff
        /*018c*/ 	.word	0x0006e030
        /*0190*/ 	.short	0x0100
        /*0192*/ 	.byte	0x0a
	.zero		1


	//   ....[8]....
        /*0194*/ 	.word	0x000004c0
        /*0198*/ 	.word	0x000000ff
        /*019c*/ 	.word	0x0006e010
        /*01a0*/ 	.short	0x0100
        /*01a2*/ 	.byte	0x0a
	.zero		1


	//   ....[9]....
        /*01a4*/ 	.word	0x000004d0
        /*01a8*/ 	.word	0x000000ff
        /*01ac*/ 	.word	0x0006e038
        /*01b0*/ 	.short	0x0100
        /*01b2*/ 	.byte	0x0a
	.zero		1


	//   ....[10]....
        /*01b4*/ 	.word	0x000004e0
        /*01b8*/ 	.word	0x000000ff
        /*01bc*/ 	.word	0x0006e018
        /*01c0*/ 	.short	0x0100
        /*01c2*/ 	.byte	0x0a
	.zero		1


	//   ....[11]....
        /*01c4*/ 	.word	0x000004f0
        /*01c8*/ 	.word	0x000000ff
        /*01cc*/ 	.word	0x0006e040
        /*01d0*/ 	.short	0x0100
        /*01d2*/ 	.byte	0x0a
	.zero		1


	//   ....[12]....
        /*01d4*/ 	.word	0x00000500
        /*01d8*/ 	.word	0x000000ff
        /*01dc*/ 	.word	0x0006e020
        /*01e0*/ 	.short	0x0100
        /*01e2*/ 	.byte	0x0a
	.zero		1


	//   ....[13]....
        /*01e4*/ 	.word	0x00000510
        /*01e8*/ 	.word	0x000000ff
        /*01ec*/ 	.word	0x0006e048
        /*01f0*/ 	.short	0x0100
        /*01f2*/ 	.byte	0x0a
	.zero		1


	//   ....[14]....
        /*01f4*/ 	.word	0x00000640
        /*01f8*/ 	.word	0x000000ff
        /*01fc*/ 	.word	0x0006e070
        /*0200*/ 	.short	0x0100
        /*0202*/ 	.byte	0x0a
	.zero		1


	//   ....[15]....
        /*0204*/ 	.word	0x00000650
        /*0208*/ 	.word	0x000000ff
        /*020c*/ 	.word	0x0006e080
        /*0210*/ 	.short	0x0100
        /*0212*/ 	.byte	0x0a
	.zero		1


	//   ....[16]....
        /*0214*/ 	.word	0x00000660
        /*0218*/ 	.word	0x000000ff
        /*021c*/ 	.word	0x0006e078
        /*0220*/ 	.short	0x0100
        /*0222*/ 	.byte	0x0a
	.zero		1


	//   ....[17]....
        /*0224*/ 	.word	0x00000670
        /*0228*/ 	.word	0x000000ff
        /*022c*/ 	.word	0x0006e088
        /*0230*/ 	.short	0x0100
        /*0232*/ 	.byte	0x0a
	.zero		1


	//   ....[18]....
        /*0234*/ 	.word	0x000007b0
        /*0238*/ 	.word	0x000000ff
        /*023c*/ 	.word	0x0006e090
        /*0240*/ 	.short	0x0100
        /*0242*/ 	.byte	0x08
	.zero		1


	//   ....[19]....
        /*0244*/ 	.word	0x000007c0
        /*0248*/ 	.word	0x000000ff
        /*024c*/ 	.word	0x0006e098
        /*0250*/ 	.short	0x0100
        /*0252*/ 	.byte	0x08
	.zero		1


	//   ....[20]....
        /*0254*/ 	.word	0x000007d0
        /*0258*/ 	.word	0x000000ff
        /*025c*/ 	.word	0x0006e0a0
        /*0260*/ 	.short	0x0100
        /*0262*/ 	.byte	0x08
	.zero		1


	//   ....[21]....
        /*0264*/ 	.word	0x000007e0
        /*0268*/ 	.word	0x000000ff
        /*026c*/ 	.word	0x0006e0a8
        /*0270*/ 	.short	0x0100
        /*0272*/ 	.byte	0x08
	.zero		1


	//   ....[22]....
        /*0274*/ 	.word	0x000008e0
        /*0278*/ 	.word	0x000000ff
        /*027c*/ 	.word	0x0006e0c0
        /*0280*/ 	.short	0x0100
        /*0282*/ 	.byte	0x0a
	.zero		1


	//   ....[23]....
        /*0284*/ 	.word	0x000008f0
        /*0288*/ 	.word	0x000000ff
        /*028c*/ 	.word	0x0006e0e0
        /*0290*/ 	.short	0x0100
        /*0292*/ 	.byte	0x0a
	.zero		1


	//   ....[24]....
        /*0294*/ 	.word	0x00000900
        /*0298*/ 	.word	0x000000ff
        /*029c*/ 	.word	0x0006e0c8
        /*02a0*/ 	.short	0x0100
        /*02a2*/ 	.byte	0x0a
	.zero		1


	//   ....[25]....
        /*02a4*/ 	.word	0x00000910
        /*02a8*/ 	.word	0x000000ff
        /*02ac*/ 	.word	0x0006e0e8
        /*02b0*/ 	.short	0x0100
        /*02b2*/ 	.byte	0x0a
	.zero		1


	//   ....[26]....
        /*02b4*/ 	.word	0x00000920
        /*02b8*/ 	.word	0x000000ff
        /*02bc*/ 	.word	0x0006e0d0
        /*02c0*/ 	.short	0x0100
        /*02c2*/ 	.byte	0x0a
	.zero		1


	//   ....[27]....
        /*02c4*/ 	.word	0x00000930
        /*02c8*/ 	.word	0x000000ff
        /*02cc*/ 	.word	0x0006e0f0
        /*02d0*/ 	.short	0x0100
        /*02d2*/ 	.byte	0x0a
	.zero		1


	//   ....[28]....
        /*02d4*/ 	.word	0x00000940
        /*02d8*/ 	.word	0x000000ff
        /*02dc*/ 	.word	0x0006e0d8
        /*02e0*/ 	.short	0x0100
        /*02e2*/ 	.byte	0x0a
	.zero		1


	//   ....[29]....
        /*02e4*/ 	.word	0x00000950
        /*02e8*/ 	.word	0x000000ff
        /*02ec*/ 	.word	0x0006e0f8
        /*02f0*/ 	.short	0x0100
        /*02f2*/ 	.byte	0x0a
	.zero		1


	//   ....[30]....
        /*02f4*/ 	.word	0x00000dd0
        /*02f8*/ 	.word	0x000000ff
        /*02fc*/ 	.word	0x0006e050
        /*0300*/ 	.short	0x010a
        /*0302*/ 	.byte	0x08
	.zero		1


	//   ....[31]....
        /*0304*/ 	.word	0x00000e50
        /*0308*/ 	.word	0x000000ff
        /*030c*/ 	.word	0x0006e000
        /*0310*/ 	.short	0x010a
        /*0312*/ 	.byte	0x24
	.zero		1


	//   ....[32]....
        /*0314*/ 	.word	0x00000ea0
        /*0318*/ 	.word	0x000000ff
        /*031c*/ 	.word	0xfffffff8
        /*0320*/ 	.short	0x010a
        /*0322*/ 	.byte	0x05
	.zero		1


	//   ....[33]....
        /*0324*/ 	.word	0x00006930
        /*0328*/ 	.word	0x00000003
        /*032c*/ 	.word	0x00000000
        /*0330*/ 	.short	0x0101
        /*0332*/ 	.byte	0x17
	.zero		1


	//   ....[34]....
        /*0334*/ 	.word	0x00006d40
        /*0338*/ 	.word	0x000000ff
        /*033c*/ 	.word	0x0006e008
        /*0340*/ 	.short	0x010a
        /*0342*/ 	.byte	0x24
	.zero		1


	//   ....[35]....
        /*0344*/ 	.word	0x000086e0
        /*0348*/ 	.word	0x000000ff
        /*034c*/ 	.word	0x00000000
        /*0350*/ 	.short	0x0101
        /*0352*/ 	.byte	0x0a
	.zero		1


	//   ....[36]....
        /*0354*/ 	.word	0x00008850
        /*0358*/ 	.word	0x000000ff
        /*035c*/ 	.word	0x0006e000
        /*0360*/ 	.short	0x010a
        /*0362*/ 	.byte	0x0a
	.zero		1


	//   ....[37]....
        /*0364*/ 	.word	0x0000cd40
        /*0368*/ 	.word	0x000000ff
        /*036c*/ 	.word	0x0006e000
        /*0370*/ 	.short	0x010a
        /*0372*/ 	.byte	0x0a
	.zero		1


	//   ....[38]....
        /*0374*/ 	.word	0x0000cf70
        /*0378*/ 	.word	0x000000ff
        /*037c*/ 	.word	0x0006e000
        /*0380*/ 	.short	0x010a
        /*0382*/ 	.byte	0x0a
	.zero		1


	//   ....[39]....
        /*0384*/ 	.word	0x0000e8f0
        /*0388*/ 	.word	0x000000ff
        /*038c*/ 	.word	0x00000000
        /*0390*/ 	.short	0x0101
        /*0392*/ 	.byte	0x0a
	.zero		1


	//   ....[40]....
        /*0394*/ 	.word	0x0000e9a0
        /*0398*/ 	.word	0x000000ff
        /*039c*/ 	.word	0x00000000
        /*03a0*/ 	.short	0x0101
        /*03a2*/ 	.byte	0x0a
	.zero		1


	//   ....[41]....
        /*03a4*/ 	.word	0x0000eb50
        /*03a8*/ 	.word	0x000000ff
        /*03ac*/ 	.word	0x0006e000
        /*03b0*/ 	.short	0x010a
        /*03b2*/ 	.byte	0x0a
	.zero		1


	//   ....[42]....
        /*03b4*/ 	.word	0x00013ce0
        /*03b8*/ 	.word	0x000000ff
        /*03bc*/ 	.word	0x0006e000
        /*03c0*/ 	.short	0x010a
        /*03c2*/ 	.byte	0x0a
	.zero		1


	//   ....[43]....
        /*03c4*/ 	.word	0x00014320
        /*03c8*/ 	.word	0x000000ff
        /*03cc*/ 	.word	0x0006e000
        /*03d0*/ 	.short	0x010a
        /*03d2*/ 	.byte	0x0a
	.zero		1


	//   ....[44]....
        /*03d4*/ 	.word	0x00015ca0
        /*03d8*/ 	.word	0x000000ff
        /*03dc*/ 	.word	0x00000000
        /*03e0*/ 	.short	0x0101
        /*03e2*/ 	.byte	0x0a
	.zero		1


	//   ....[45]....
        /*03e4*/ 	.word	0x00015d50
        /*03e8*/ 	.word	0x000000ff
        /*03ec*/ 	.word	0x00000000
        /*03f0*/ 	.short	0x0101
        /*03f2*/ 	.byte	0x0a
	.zero		1


	//   ....[46]....
        /*03f4*/ 	.word	0x000165b0
        /*03f8*/ 	.word	0x000000ff
        /*03fc*/ 	.word	0x00000008
        /*0400*/ 	.short	0x010a
        /*0402*/ 	.byte	0x04
	.zero		1


	//   ....[47]....
        /*0404*/ 	.word	0x00017ea0
        /*0408*/ 	.word	0x00000000
        /*040c*/ 	.word	0x0006e090
        /*0410*/ 	.short	0x0101
        /*0412*/ 	.byte	0x24
	.zero		1


	//   ....[48]....
        /*0414*/ 	.word	0x00017ff0
        /*0418*/ 	.word	0x00000004
        /*041c*/ 	.word	0x0006e060
        /*0420*/ 	.short	0x010a
        /*0422*/ 	.byte	0x3f
	.zero		1


	//   ....[49]....
        /*0424*/ 	.word	0x000183f0
        /*0428*/ 	.word	0x00000005
        /*042c*/ 	.word	0x0006e028
        /*0430*/ 	.short	0x010a
        /*0432*/ 	.byte	0x3f
	.zero		1


	//   ....[50]....
        /*0434*/ 	.word	0x000187f0
        /*0438*/ 	.word	0x00000005
        /*043c*/ 	.word	0x0006e060
        /*0440*/ 	.short	0x010a
        /*0442*/ 	.byte	0x3f
	.zero		1


	//   ....[51]....
        /*0444*/ 	.word	0x00018c20
        /*0448*/ 	.word	0x00000004
        /*044c*/ 	.word	0x0006e028
        /*0450*/ 	.short	0x010a
        /*0452*/ 	.byte	0x3f
	.zero		1


	//   ....[52]....
        /*0454*/ 	.word	0x00019110
        /*0458*/ 	.word	0x00000006
        /*045c*/ 	.word	0x0006e028
        /*0460*/ 	.short	0x010a
        /*0462*/ 	.byte	0x3f
	.zero		1


	//   ....[53]....
        /*0464*/ 	.word	0x00019540
        /*0468*/ 	.word	0x00000006
        /*046c*/ 	.word	0x0006e028
        /*0470*/ 	.short	0x010a
        /*0472*/ 	.byte	0x3f
	.zero		1


	//   ....[54]....
        /*0474*/ 	.word	0x00019960
        /*0478*/ 	.word	0x00000003
        /*047c*/ 	.word	0x0006e050
        /*0480*/ 	.short	0x010a
        /*0482*/ 	.byte	0x3f
	.zero		1


	//   ....[55]....
        /*0484*/ 	.word	0x000199c0
        /*0488*/ 	.word	0x00000003
        /*048c*/ 	.word	0x0006e000
        /*0490*/ 	.short	0x010a
        /*0492*/ 	.byte	0x3f
	.zero		1


	//   ....[56]....
        /*0494*/ 	.word	0x00019a20
        /*0498*/ 	.word	0x00000004
        /*049c*/ 	.word	0xfffffff8
        /*04a0*/ 	.short	0x010a
        /*04a2*/ 	.byte	0x3f
	.zero		1


	//   ....[57]....
        /*04a4*/ 	.word	0x00019a80
        /*04a8*/ 	.word	0x00000009
        /*04ac*/ 	.word	0x0006e008
        /*04b0*/ 	.short	0x010a
        /*04b2*/ 	.byte	0x3f
	.zero		1


	//   ....[58]....
        /*04b4*/ 	.word	0x00019ae0
        /*04b8*/ 	.word	0x00000009
        /*04bc*/ 	.word	0x0006e000
        /*04c0*/ 	.short	0x010a
        /*04c2*/ 	.byte	0x3f
	.zero		1


	//   ....[59]....
        /*04c4*/ 	.word	0x00019b40
        /*04c8*/ 	.word	0x00000002
        /*04cc*/ 	.word	0x0006e000
        /*04d0*/ 	.short	0x010a
        /*04d2*/ 	.byte	0x3f
	.zero		1


	//   ....[60]....
        /*04d4*/ 	.word	0x00019ba0
        /*04d8*/ 	.word	0x00000009
        /*04dc*/ 	.word	0x0006e000
        /*04e0*/ 	.short	0x010a
        /*04e2*/ 	.byte	0x3f
	.zero		1


	//   ....[61]....
        /*04e4*/ 	.word	0x00019c00
        /*04e8*/ 	.word	0x0000000c
        /*04ec*/ 	.word	0x0006e000
        /*04f0*/ 	.short	0x010a
        /*04f2*/ 	.byte	0x3f
	.zero		1


	//   ....[62]....
        /*04f4*/ 	.word	0x00019c60
        /*04f8*/ 	.word	0x00000003
        /*04fc*/ 	.word	0x00000008
        /*0500*/ 	.short	0x010a
        /*0502*/ 	.byte	0x3f
	.zero		1


	//   ....[63]....
        /*0504*/ 	.word	0x00019cb0
        /*0508*/ 	.word	0x00000004
        /*050c*/ 	.word	0x0006e060
        /*0510*/ 	.short	0x010a
        /*0512*/ 	.byte	0x3f
	.zero		1


	//   ....[64]....
        /*0514*/ 	.word	0x00019d00
        /*0518*/ 	.word	0x00000005
        /*051c*/ 	.word	0x0006e028
        /*0520*/ 	.short	0x010a
        /*0522*/ 	.byte	0x3f
	.zero		1


	//   ....[65]....
        /*0524*/ 	.word	0x00019d50
        /*0528*/ 	.word	0x00000005
        /*052c*/ 	.word	0x0006e060
        /*0530*/ 	.short	0x010a
        /*0532*/ 	.byte	0x3f
	.zero		1


	//   ....[66]....
        /*0534*/ 	.word	0x00019da0
        /*0538*/ 	.word	0x00000004
        /*053c*/ 	.word	0x0006e028
        /*0540*/ 	.short	0x010a
        /*0542*/ 	.byte	0x3f
	.zero		1


	//   ....[67]....
        /*0544*/ 	.word	0x00019df0
        /*0548*/ 	.word	0x00000006
        /*054c*/ 	.word	0x0006e028
        /*0550*/ 	.short	0x010a
        /*0552*/ 	.byte	0x3f
	.zero		1


	//   ....[68]....
        /*0554*/ 	.word	0x00019e40
        /*0558*/ 	.word	0x00000006
        /*055c*/ 	.word	0x0006e028
        /*0560*/ 	.short	0x010a
        /*0562*/ 	.byte	0x3f
	.zero		1


	//----- nvinfo : EIATTR_NUM_MBARRIERS
	.align		4
.L_38:
        /*0564*/ 	.byte	0x03, 0x38
        /*0566*/ 	.short	0x001e


	//----- nvinfo : EIATTR_EXIT_INSTR_OFFSETS
	.align		4
        /*0568*/ 	.byte	0x04, 0x1c
        /*056a*/ 	.short	(.L_40 - .L_39)


	//   ....[0]....
.L_39:
        /*056c*/ 	.word	0x000009f0


	//   ....[1]....
        /*0570*/ 	.word	0x00017eb0


	//   ....[2]....
        /*0574*/ 	.word	0x00017ef0


	//   ....[3]....
        /*0578*/ 	.word	0x00018fe0


	//   ....[4]....
        /*057c*/ 	.word	0x00019940


	//----- nvinfo : EIATTR_MAX_THREADS
	.align		4
.L_40:
        /*0580*/ 	.byte	0x04, 0x05
        /*0582*/ 	.short	(.L_42 - .L_41)
.L_41:
        /*0584*/ 	.word	0x00000180
        /*0588*/ 	.word	0x00000001
        /*058c*/ 	.word	0x00000001


	//----- nvinfo : EIATTR_CRS_STACK_SIZE
	.align		4
.L_42:
        /*0590*/ 	.byte	0x04, 0x1e
        /*0592*/ 	.short	(.L_44 - .L_43)
.L_43:
        /*0594*/ 	.word	0x00000000


	//----- nvinfo : EIATTR_CBANK_PARAM_SIZE
	.align		4
.L_44:
        /*0598*/ 	.byte	0x03, 0x19
        /*059a*/ 	.short	0x0870


	//----- nvinfo : EIATTR_PARAM_CBANK
	.align		4
        /*059c*/ 	.byte	0x04, 0x0a
        /*059e*/ 	.short	(.L_46 - .L_45)
	.align		4
.L_45:
        /*05a0*/ 	.word	index@(.nv.constant0._ZN7cutlass13device_kernelINS_4fmha6kernel28FmhaKernelTmaWarpSpecializedINS1_10collective30FmhaMainloopTmaWarpSpecializedINS_6half_tEffN4cute5tupleIJNS7_1CILi128EEENS9_ILi256EEENS9_ILi160EEEEEENS8_IJiNS9_ILi1EEENS8_IJiiEEEEEESG_SG_NS4_14ResidualFusionEJEEENS4_15FmhaFwdEpilogueIS6_fNS8_IJNS9_ILi64EEESC_SB_EEEEENS2_23IndividualTileSchedulerEJEEEEEvNT_6ParamsE)
        /*05a4*/ 	.short	0x0210
        /*05a6*/ 	.short	0x0870


	//----- nvinfo : EIATTR_SW_WAR
	.align		4
.L_46:
        /*05a8*/ 	.byte	0x04, 0x36
        /*05aa*/ 	.short	(.L_48 - .L_47)
.L_47:
        /*05ac*/ 	.word	0x00000008
.L_48:


//--------------------- .nv.callgraph             --------------------------
	.section	.nv.callgraph,"",@"SHT_CUDA_CALLGRAPH"
	.align	4
	.sectionentsize	8
	.align		4
        /*0000*/ 	.word	0x00000000
	.align		4
        /*0004*/ 	.word	0xffffffff
	.align		4
        /*0008*/ 	.word	index@(_ZN7cutlass13device_kernelINS_4fmha6kernel28FmhaKernelTmaWarpSpecializedINS1_10collective30FmhaMainloopTmaWarpSpecializedINS_6half_tEffN4cute5tupleIJNS7_1CILi128EEENS9_ILi256EEENS9_ILi160EEEEEENS8_IJiNS9_ILi1EEENS8_IJiiEEEEEESG_SG_NS4_14ResidualFusionEJEEENS4_15FmhaFwdEpilogueIS6_fNS8_IJNS9_ILi64EEESC_SB_EEEEENS2_23IndividualTileSchedulerEJEEEEEvNT_6ParamsE)
	.align		4
        /*000c*/ 	.word	index@(__assertfail)
	.align		4
        /*0010*/ 	.word	0x00000000
	.align		4
        /*0014*/ 	.word	0xfffffffe
	.align		4
        /*0018*/ 	.word	0x00000000
	.align		4
        /*001c*/ 	.word	0xfffffffd
	.align		4
        /*0020*/ 	.word	0x00000000
	.align		4
        /*0024*/ 	.word	0xfffffffc


//--------------------- .nv.constant4             --------------------------
	.section	.nv.constant4,"a",@progbits
	.align	8
	.align		8
.nv.constant4:
        /*0000*/ 	.dword	__assertfail
	.align		8
        /*0008*/ 	.dword	__unnamed_1
	.align		8
        /*0010*/ 	.dword	__unnamed_2
	.align		8
        /*0018*/ 	.dword	_ZN39_INTERNAL_ccec5efd_4_k_cu_7ec17427_31324cuda3std3__45__cpo5beginE
	.align		8
        /*0020*/ 	.dword	_ZN39_INTERNAL_ccec5efd_4_k_cu_7ec17427_31324cuda3std3__45__cpo3endE
	.align		8
        /*0028*/ 	.dword	_ZN39_INTERNAL_ccec5efd_4_k_cu_7ec17427_31324cuda3std3__45__cpo6cbeginE
	.align		8
        /*0030*/ 	.dword	_ZN39_INTERNAL_ccec5efd_4_k_cu_7ec17427_31324cuda3std3__45__cpo4cendE
	.align		8
        /*0038*/ 	.dword	_ZN39_INTERNAL_ccec5efd_4_k_cu_7ec17427_31324cuda3std3__441_GLOBAL__N__ccec5efd_4_k_cu_7ec17427_31326ignoreE
	.align		8
        /*0040*/ 	.dword	_ZN39_INTERNAL_ccec5efd_4_k_cu_7ec17427_31324cuda3std3__419piecewise_constructE
	.align		8
        /*0048*/ 	.dword	_ZN39_INTERNAL_ccec5efd_4_k_cu_7ec17427_31324cuda3std3__48in_placeE
	.align		8
        /*0050*/ 	.dword	_ZN39_INTERNAL_ccec5efd_4_k_cu_7ec17427_31324cuda3std6ranges3__45__cpo4swapE
	.align		8
        /*0058*/ 	.dword	_ZN39_INTERNAL_ccec5efd_4_k_cu_7ec17427_31324cuda3std6ranges3__45__cpo9iter_moveE
	.align		8
        /*0060*/ 	.dword	_ZN39_INTERNAL_ccec5efd_4_k_cu_7ec17427_31324cute7productE
	.align		8
        /*0068*/ 	.dword	_ZN39_INTERNAL_ccec5efd_4_k_cu_7ec17427_31324cute1_E
	.align		8
        /*0070*/ 	.dword	$str$24
	.align		8
        /*0078*/ 	.dword	$str$25


//--------------------- .text._ZN7cutlass13device_kernelINS_4fmha6kernel28FmhaKernelTmaWarpSpecializedINS1_10collective30FmhaMainloopTmaWarpSpecializedINS_6half_tEffN4cute5tupleIJNS7_1CILi128EEENS9_ILi256EEENS9_ILi160EEEEEENS8_IJiNS9_ILi1EEENS8_IJiiEEEEEESG_SG_NS4_14ResidualFusionEJEEENS4_15FmhaFwdEpilogueIS6_fNS8_IJNS9_ILi64EEESC_SB_EEEEENS2_23IndividualTileSchedulerEJEEEEEvNT_6ParamsE --------------------------
	.section	.text._ZN7cutlass13device_kernelINS_4fmha6kernel28FmhaKernelTmaWarpSpecializedINS1_10collective30FmhaMainloopTmaWarpSpecializedINS_6half_tEffN4cute5tupleIJNS7_1CILi128EEENS9_ILi256EEENS9_ILi160EEEEEENS8_IJiNS9_ILi1EEENS8_IJiiEEEEEESG_SG_NS4_14ResidualFusionEJEEENS4_15FmhaFwdEpilogueIS6_fNS8_IJNS9_ILi64EEESC_SB_EEEEENS2_23IndividualTileSchedulerEJEEEEEvNT_6ParamsE,"ax",@progbits
	.align	128
.text._ZN7cutlass13device_kernelINS_4fmha6kernel28FmhaKernelTmaWarpSpecializedINS1_10collective30FmhaMainloopTmaWarpSpecializedINS_6half_tEffN4cute5tupleIJNS7_1CILi128EEENS9_ILi256EEENS9_ILi160EEEEEENS8_IJiNS9_ILi1EEENS8_IJiiEEEEEESG_SG_NS4_14ResidualFusionEJEEENS4_15FmhaFwdEpilogueIS6_fNS8_IJNS9_ILi64EEESC_SB_EEEEENS2_23IndividualTileSchedulerEJEEEEEvNT_6ParamsE:
        .type           _ZN7cutlass13device_kernelINS_4fmha6kernel28FmhaKernelTmaWarpSpecializedINS1_10collective30FmhaMainloopTmaWarpSpecializedINS_6half_tEffN4cute5tupleIJNS7_1CILi128EEENS9_ILi256EEENS9_ILi160EEEEEENS8_IJiNS9_ILi1EEENS8_IJiiEEEEEESG_SG_NS4_14ResidualFusionEJEEENS4_15FmhaFwdEpilogueIS6_fNS8_IJNS9_ILi64EEESC_SB_EEEEENS2_23IndividualTileSchedulerEJEEEEEvNT_6ParamsE,@function
        .size           _ZN7cutlass13device_kernelINS_4fmha6kernel28FmhaKernelTmaWarpSpecializedINS1_10collective30FmhaMainloopTmaWarpSpecializedINS_6half_tEffN4cute5tupleIJNS7_1CILi128EEENS9_ILi256EEENS9_ILi160EEEEEENS8_IJiNS9_ILi1EEENS8_IJiiEEEEEESG_SG_NS4_14ResidualFusionEJEEENS4_15FmhaFwdEpilogueIS6_fNS8_IJNS9_ILi64EEESC_SB_EEEEENS2_23IndividualTileSchedulerEJEEEEEvNT_6ParamsE,(.L_x_125 - _ZN7cutlass13device_kernelINS_4fmha6kernel28FmhaKernelTmaWarpSpecializedINS1_10collective30FmhaMainloopTmaWarpSpecializedINS_6half_tEffN4cute5tupleIJNS7_1CILi128EEENS9_ILi256EEENS9_ILi160EEEEEENS8_IJiNS9_ILi1EEENS8_IJiiEEEEEESG_SG_NS4_14ResidualFusionEJEEENS4_15FmhaFwdEpilogueIS6_fNS8_IJNS9_ILi64EEESC_SB_EEEEENS2_23IndividualTileSchedulerEJEEEEEvNT_6ParamsE)
        .other          _ZN7cutlass13device_kernelINS_4fmha6kernel28FmhaKernelTmaWarpSpecializedINS1_10collective30FmhaMainloopTmaWarpSpecializedINS_6half_tEffN4cute5tupleIJNS7_1CILi128EEENS9_ILi256EEENS9_ILi160EEEEEENS8_IJiNS9_ILi1EEENS8_IJiiEEEEEESG_SG_NS4_14ResidualFusionEJEEENS4_15FmhaFwdEpilogueIS6_fNS8_IJNS9_ILi64EEESC_SB_EEEEENS2_23IndividualTileSchedulerEJEEEEEvNT_6ParamsE,@"STO_CUDA_ENTRY STV_DEFAULT"
_ZN7cutlass13device_kernelINS_4fmha6kernel28FmhaKernelTmaWarpSpecializedINS1_10collective30FmhaMainloopTmaWarpSpecializedINS_6half_tEffN4cute5tupleIJNS7_1CILi128EEENS9_ILi256EEENS9_ILi160EEEEEENS8_IJiNS9_ILi1EEENS8_IJiiEEEEEESG_SG_NS4_14ResidualFusionEJEEENS4_15FmhaFwdEpilogueIS6_fNS8_IJNS9_ILi64EEESC_SB_EEEEENS2_23IndividualTileSchedulerEJEEEEEvNT_6ParamsE:
[----:B------:R-:W1:Y:S01]  /*0000*/  LDC R1, c[0x0][0x28] ;  /* 0x00000a00ff017b82 */ /* 0x000e620000000800 */
[----:B------:R-:W2:Y:S01]  /*0010*/  S2R R0, SR_TID.X ;  /* 0x0000000000007919 */ /* 0x000ea20000002100 */
[----:B------:R-:W-:Y:S01]  /*0020*/  ELECT P1, URZ, PT ;  /* 0x00000000003f782f */ /* 0x000fe20003820000 */
[----:B------:R-:W-:Y:S01]  /*0030*/  BSSY B0, `(.L_x_0) ;  /* 0x0000017000007945 */ /* 0x000fe20003800000 */
[----:B--2---:R-:W-:-:S05]  /*0040*/  SHF.R.U32.HI R2, RZ, 0x5, R0 ;  /* 0x00000005ff027819 */ /* 0x004fca0000011600 */
[----:B------:R-:W2:Y:S02]  /*0050*/  SHFL.IDX PT, R3, R2, RZ, 0x1f ;  /* 0x00001fff02037589 */ /* 0x000ea400000e0000 */
[----:B--2---:R-:W-:Y:S02]  /*0060*/  R2UR UR4, R3 ;  /* 0x00000000030472ca */ /* 0x004fe400000e0000 */
[----:B------:R-:W-:-:S06]  /*0070*/  SHF.R.U32.HI R3, RZ, 0x7, R0 ;  /* 0x00000007ff037819 */ /* 0x000fcc0000011600 */
[----:B------:R-:W2:Y:S05]  /*0080*/  SHFL.IDX PT, R3, R3, RZ, 0x1f ;  /* 0x00001fff03037589 */ /* 0x000eaa00000e0000 */
[----:B------:R-:W-:Y:S02]  /*0090*/  USHF.R.S32.HI UR5, URZ, 0x1f, UR4 ;  /* 0x0000001f3f057899 */ /* 0x000fe40008011404 */
[----:B------:R-:W-:Y:S02]  /*00a0*/  ISETP.NE.OR P0, PT, RZ, UR4, !P1 ;  /* 0x00000004ff007c0c */ /* 0x000fe4000cf05670 */
[----:B------:R-:W-:-:S04]  /*00b0*/  ULEA.HI UR5, UR5, UR4, URZ, 0x2 ;  /* 0x0000000405057291 */ /* 0x000fc8000f8f103f */
[----:B------:R-:W-:-:S04]  /*00c0*/  ULOP3.LUT UR5, UR5, 0xfffffffc, URZ, 0xc0, !UPT ;  /* 0xfffffffc05057892 */ /* 0x000fc8000f8ec03f */
[----:B------:R-:W-:-:S03]  /*00d0*/  UIADD3 UR5, UR4, -UR5, URZ ;  /* 0x8000000504057290 */ /* 0x000fc6000fffe03f */
[----:B-1----:R-:W-:Y:S09]  /*00e0*/  @P0 BRA `(.L_x_1) ;  /* 0x00000000002c0947 */ /* 0x002ff20003800000 */
[----:B------:R-:W-:Y:S02]  /*00f0*/  ULDC.64 UR6, c[0x0][0x198] ;  /* 0x0000660000067ab9 */ /* 0x000fe40000000a00 */
[----:B------:R-:W-:Y:S02]  /*0100*/  UIADD3 UR8, UP0, UR6, 0xf0, URZ ;  /* 0x000000f006087890 */ /* 0x000fe4000ff1e03f */
[----:B------:R-:W-:Y:S02]  /*0110*/  UIADD3 UR10, UP1, UR6, 0x1f0, URZ ;  /* 0x000001f0060a7890 */ /* 0x000fe4000ff3e03f */
[----:B------:R-:W-:Y:S02]  /*0120*/  UIADD3 UR6, UP2, UR6, 0x2f0, URZ ;  /* 0x000002f006067890 */ /* 0x000fe4000ff5e03f */
[----:B------:R-:W-:Y:S02]  /*0130*/  UIADD3.X UR9, URZ, UR7, URZ, UP0, !UPT ;  /* 0x000000073f097290 */ /* 0x000fe400087fe43f */
[----:B------:R-:W-:-:S02]  /*0140*/  UIADD3.X UR11, URZ, UR7, URZ, UP1, !UPT ;  /* 0x000000073f0b7290 */ /* 0x000fc40008ffe43f */
[----:B------:R-:W-:-:S05]  /*0150*/  UIADD3.X UR7, URZ, UR7, URZ, UP2, !UPT ;  /* 0x000000073f077290 */ /* 0x000fca00097fe43f */
[----:B------:R1:W-:Y:S02]  /*0160*/  UTMACCTL.PF [UR8] ;  /* 0x00000000080079b9 */ /* 0x0003e40008040000 */
[----:B------:R1:W-:Y:S02]  /*0170*/  UTMACCTL.PF [UR10] ;  /* 0x000000000a0079b9 */ /* 0x0003e40008040000 */
[----:B------:R1:W-:Y:S02]  /*0180*/  UTMACCTL.PF [UR6] ;  /* 0x00000000060079b9 */ /* 0x0003e40008040000 */
[----:B-1----:R-:W-:Y:S01]  /*0190*/  NOP ;  /* 0x0000000000007918 */ /* 0x002fe20000000000 */
.L_x_1:
[----:B------:R-:W-:Y:S05]  /*01a0*/  BSYNC B0 ;  /* 0x0000000000007941 */ /* 0x000fea0003800000 */
.L_x_0:
[----:B------:R-:W1:Y:S01]  /*01b0*/  SHFL.IDX PT, R4, R2, RZ, 0x1f ;  /* 0x00001fff02047589 */ /* 0x000e6200000e0000 */
[----:B--2---:R-:W-:Y:S01]  /*01c0*/  R2UR UR37, R3 ;  /* 0x00000000032572ca */ /* 0x004fe200000e0000 */
[----:B------:R-:W-:-:S12]  /*01d0*/  UISETP.NE.AND UP0, UPT, UR5, 0x1, UPT ;  /* 0x000000010500788c */ /* 0x000fd8000bf05270 */
[----:B------:R-:W-:Y:S02]  /*01e0*/  UIADD3 UR22, UR37, -0x1, URZ ;  /* 0xffffffff25167890 */ /* 0x000fe4000fffe03f */
[----:B------:R-:W-:Y:S02]  /*01f0*/  UISETP.EQ.AND UP0, UPT, UR37, URZ, !UP0 ;  /* 0x0000003f2500728c */ /* 0x000fe4000c702270 */
[----:B------:R-:W-:Y:S02]  /*0200*/  UISETP.GE.U32.AND UP1, UPT, UR22, 0x4, UPT ;  /* 0x000000041600788c */ /* 0x000fe4000bf26070 */
[----:B------:R-:W-:Y:S01]  /*0210*/  USEL UR4, URZ, 0x1, !UP0 ;  /* 0x000000013f047887 */ /* 0x000fe2000c000000 */
[----:B-1----:R-:W-:-:S03]  /*0220*/  ISETP.NE.AND P0, PT, R4, RZ, PT ;  /* 0x000000ff0400720c */ /* 0x002fc60003f05270 */
[----:B------:R-:W-:-:S10]  /*0230*/  USEL UR4, UR4, 0x2, UP1 ;  /* 0x0000000204047887 */ /* 0x000fd40008800000 */
[----:B------:R-:W-:Y:S05]  /*0240*/  @P0 BRA `(.L_x_2) ;  /* 0x0000000000480947 */ /* 0x000fea0003800000 */
[----:B------:R-:W1:Y:S01]  /*0250*/  S2UR UR10, SR_CgaCtaId ;  /* 0x00000000000a79c3 */ /* 0x000e620000008800 */
[----:B------:R-:W-:Y:S01]  /*0260*/  UMOV UR6, 0x400 ;  /* 0x0000040000067882 */ /* 0x000fe20000000000 */
[----:B------:R-:W-:Y:S01]  /*0270*/  UMOV UR7, 0x1 ;  /* 0x0000000100077882 */ /* 0x000fe20000000000 */
[----:B------:R-:W-:Y:S01]  /*0280*/  UMOV UR8, 0x80 ;  /* 0x0000008000087882 */ /* 0x000fe20000000000 */
[----:B------:R-:W-:Y:S01]  /*0290*/  ELECT P0, URZ, PT ;  /* 0x00000000003f782f */ /* 0x000fe20003800000 */
[----:B------:R-:W-:-:S04]  /*02a0*/  UIADD3 UR8, -UR8, 0x100000, URZ ;  /* 0x0010000008087890 */ /* 0x000fc8000fffe13f */
[----:B------:R-:W-:Y:S02]  /*02b0*/  USHF.L.U32 UR9, UR8, 0xb, URZ ;  /* 0x0000000b08097899 */ /* 0x000fe4000800063f */
[----:B------:R-:W-:Y:S02]  /*02c0*/  USHF.L.U32 UR8, UR8, 0x1, URZ ;  /* 0x0000000108087899 */ /* 0x000fe4000800063f */
[----:B-1----:R-:W-:Y:S02]  /*02d0*/  ULEA UR10, UR10, UR6, 0x18 ;  /* 0x000000060a0a7291 */ /* 0x002fe4000f8ec03f */
[----:B------:R-:W-:-:S04]  /*02e0*/  UIADD3 UR6, -UR7, 0x100000, URZ ;  /* 0x0010000007067890 */ /* 0x000fc8000fffe13f */
[----:B------:R-:W-:Y:S02]  /*02f0*/  USHF.L.U32 UR7, UR6, 0xb, URZ ;  /* 0x0000000b06077899 */ /* 0x000fe4000800063f */
[----:B------:R-:W-:Y:S01]  /*0300*/  USHF.L.U32 UR6, UR6, 0x1, URZ ;  /* 0x0000000106067899 */ /* 0x000fe2000800063f */
[----:B------:R-:W1:Y:S11]  /*0310*/  FENCE.VIEW.ASYNC.S ;  /* 0x00000000000073c6 */ /* 0x000e760000000000 */
[----:B-1----:R1:W2:Y:S01]  /*0320*/  SYNCS.EXCH.64 URZ, [UR10+0x6e050], UR6 ;  /* 0x06e050060a3f75b2 */ /* 0x0022a20008000100 */
[----:B------:R1:W3:Y:S01]  /*0330*/  SYNCS.EXCH.64 URZ, [UR10+0x6e060], UR8 ;  /* 0x06e060080a3f75b2 */ /* 0x0002e20008000100 */
[----:B------:R1:W4:Y:S01]  /*0340*/  SYNCS.EXCH.64 URZ, [UR10+0x6e058], UR6 ;  /* 0x06e058060a3f75b2 */ /* 0x0003220008000100 */
[----:B------:R1:W1:Y:S01]  /*0350*/  SYNCS.EXCH.64 URZ, [UR10+0x6e068], UR8 ;  /* 0x06e068080a3f75b2 */ /* 0x0002620008000100 */
[----:B------:R-:W-:Y:S01]  /*0360*/  NOP ;  /* 0x0000000000007918 */ /* 0x000fe20000000000 */
.L_x_2:
[----:B------:R-:W5:Y:S01]  /*0370*/  SHFL.IDX PT, R3, R2, RZ, 0x1f ;  /* 0x00001fff02037589 */ /* 0x000f6200000e0000 */
[----:B------:R-:W-:Y:S01]  /*0380*/  NOP ;  /* 0x0000000000007918 */ /* 0x000fe20000000000 */
[----:B-----5:R-:W-:-:S13]  /*0390*/  ISETP.NE.AND P0, PT, R3, RZ, PT ;  /* 0x000000ff0300720c */ /* 0x020fda0003f05270 */
[----:B------:R-:W-:Y:S05]  /*03a0*/  @P0 BRA `(.L_x_3) ;  /* 0x0000000000600947 */ /* 0x000fea0003800000 */
[----:B-1----:R-:W1:Y:S01]  /*03b0*/  S2UR UR7, SR_CgaCtaId ;  /* 0x00000000000779c3 */ /* 0x002e620000008800 */
[----:B------:R-:W-:Y:S01]  /*03c0*/  UMOV UR6, 0x400 ;  /* 0x0000040000067882 */ /* 0x000fe20000000000 */
[----:B------:R-:W-:Y:S01]  /*03d0*/  UMOV UR8, 0x1 ;  /* 0x0000000100087882 */ /* 0x000fe20000000000 */
[----:B------:R-:W-:Y:S01]  /*03e0*/  UMOV UR11, 0x100 ;  /* 0x00000100000b7882 */ /* 0x000fe20000000000 */
[----:B------:R-:W-:-:S04]  /*03f0*/  UIADD3 UR8, -UR8, 0x100000, URZ ;  /* 0x0010000008087890 */ /* 0x000fc8000fffe13f */
[----:B------:R-:W-:Y:S02]  /*0400*/  USHF.L.U32 UR9, UR8, 0xb, URZ ;  /* 0x0000000b08097899 */ /* 0x000fe4000800063f */
[----:B------:R-:W-:Y:S01]  /*0410*/  USHF.L.U32 UR8, UR8, 0x1, URZ ;  /* 0x0000000108087899 */ /* 0x000fe2000800063f */
[----:B------:R-:W-:Y:S01]  /*0420*/  ELECT P0, URZ, PT ;  /* 0x00000000003f782f */ /* 0x000fe20003800000 */
[----:B-1----:R-:W-:Y:S02]  /*0430*/  ULEA UR10, UR7, UR6, 0x18 ;  /* 0x00000006070a7291 */ /* 0x002fe4000f8ec03f */
[----:B------:R-:W-:-:S04]  /*0440*/  UIADD3 UR6, -UR11, 0x100000, URZ ;  /* 0x001000000b067890 */ /* 0x000fc8000fffe13f */
[----:B------:R-:W-:Y:S02]  /*0450*/  USHF.L.U32 UR7, UR6, 0xb, URZ ;  /* 0x0000000b06077899 */ /* 0x000fe4000800063f */
[----:B------:R-:W-:Y:S01]  /*0460*/  USHF.L.U32 UR6, UR6, 0x1, URZ ;  /* 0x0000000106067899 */ /* 0x000fe2000800063f */
[----:B------:R-:W1:Y:S03]  /*0470*/  FENCE.VIEW.ASYNC.S ;  /* 0x00000000000073c6 */ /* 0x000e660000000000 */
[----:B-1----:R1:W1:Y:S08]  /*0480*/  SYNCS.EXCH.64 URZ, [UR10+0x6e000], UR8 ;  /* 0x06e000080a3f75b2 */ /* 0x0022700008000100 */
[----:B------:R1:W1:Y:S01]  /*0490*/  SYNCS.EXCH.64 URZ, [UR10+0x6e028], UR6 ;  /* 0x06e028060a3f75b2 */ /* 0x0002620008000100 */
        /* <DEDUP_REMOVED lines=8> */
[----:B------:R-:W-:Y:S01]  /*0520*/  NOP ;  /* 0x0000000000007918 */ /* 0x000fe20000000000 */
.L_x_3:
        /* <DEDUP_REMOVED lines=21> */
[----:B------:R-:W-:Y:S01]  /*0680*/  NOP ;  /* 0x0000000000007918 */ /* 0x000fe20000000000 */
.L_x_4:
[----:B------:R-:W5:Y:S01]  /*0690*/  SHFL.IDX PT, R3, R2, RZ, 0x1f ;  /* 0x00001fff02037589 */ /* 0x000f6200000e0000 */
[----:B------:R-:W-:Y:S01]  /*06a0*/  ELECT P0, URZ, PT ;  /* 0x00000000003f782f */ /* 0x000fe20003800000 */
[----:B------:R-:W-:Y:S01]  /*06b0*/  NOP ;  /* 0x0000000000007918 */ /* 0x000fe20000000000 */
[----:B-1----:R-:W-:Y:S02]  /*06c0*/  UMOV UR6, 0x80 ;  /* 0x0000008000067882 */ /* 0x002fe40000000000 */
[C---:B-----5:R-:W-:Y:S02]  /*06d0*/  ISETP.NE.OR P0, PT, R3.reuse, RZ, !P0 ;  /* 0x000000ff0300720c */ /* 0x060fe40004705670 */
[----:B------:R-:W-:-:S11]  /*06e0*/  ISETP.NE.AND P2, PT, R3, RZ, PT ;  /* 0x000000ff0300720c */ /* 0x000fd60003f45270 */
[----:B------:R-:W-:Y:S01]  /*06f0*/  VOTEU.ALL UP0, P0 ;  /* 0x00000000003f7886 */ /* 0x000fe20000000000 */
[----:B------:R-:W-:Y:S01]  /*0700*/  VOTEU.ALL UP2, P0 ;  /* 0x00000000003f7886 */ /* 0x000fe20000040000 */
[----:B------:R-:W-:Y:S01]  /*0710*/  VOTEU.ALL UP3, P0 ;  /* 0x00000000003f7886 */ /* 0x000fe20000060000 */
[----:B------:R-:W-:Y:S02]  /*0720*/  VOTEU.ALL UP4, P0 ;  /* 0x00000000003f7886 */ /* 0x000fe40000080000 */
[----:B------:R-:W1:Y:S01]  /*0730*/  @!UP0 S2UR UR9, SR_CgaCtaId ;  /* 0x00000000000989c3 */ /* 0x000e620000008800 */
[----:B------:R-:W-:Y:S01]  /*0740*/  @!UP0 UMOV UR8, 0x400 ;  /* 0x0000040000088882 */ /* 0x000fe20000000000 */
[----:B------:R-:W-:-:S04]  /*0750*/  @!UP0 UIADD3 UR6, -UR6, 0x100000, URZ ;  /* 0x0010000006068890 */ /* 0x000fc8000fffe13f */
[----:B------:R-:W-:Y:S02]  /*0760*/  @!UP0 USHF.L.U32 UR7, UR6, 0xb, URZ ;  /* 0x0000000b06078899 */ /* 0x000fe4000800063f */
[----:B------:R-:W-:Y:S02]  /*0770*/  @!UP0 USHF.L.U32 UR6, UR6, 0x1, URZ ;  /* 0x0000000106068899 */ /* 0x000fe4000800063f */
[----:B-1----:R-:W-:Y:S01]  /*0780*/  @!UP0 ULEA UR8, UR9, UR8, 0x18 ;  /* 0x0000000809088291 */ /* 0x002fe2000f8ec03f */
[----:B------:R-:W-:Y:S01]  /*0790*/  VOTEU.ALL UP0, P0 ;  /* 0x00000000003f7886 */ /* 0x000fe20000000000 */
[----:B------:R-:W1:Y:S10]  /*07a0*/  FENCE.VIEW.ASYNC.S ;  /* 0x00000000000073c6 */ /* 0x000e740000000000 */
[----:B-1----:R1:W1:Y:S01]  /*07b0*/  @!UP0 SYNCS.EXCH.64 URZ, [UR8+0x6e090], UR6 ;  /* 0x06e09006083f85b2 */ /* 0x0022620008000100 */
[----:B------:R1:W1:Y:S01]  /*07c0*/  @!UP2 SYNCS.EXCH.64 URZ, [UR8+0x6e098], UR6 ;  /* 0x06e09806083fa5b2 */ /* 0x0002620008000100 */
[----:B------:R1:W1:Y:S01]  /*07d0*/  @!UP3 SYNCS.EXCH.64 URZ, [UR8+0x6e0a0], UR6 ;  /* 0x06e0a006083fb5b2 */ /* 0x0002620008000100 */
[----:B------:R1:W1:Y:S01]  /*07e0*/  @!UP4 SYNCS.EXCH.64 URZ, [UR8+0x6e0a8], UR6 ;  /* 0x06e0a806083fc5b2 */ /* 0x0002620008000100 */
[----:B------:R-:W-:Y:S01]  /*07f0*/  NOP ;  /* 0x0000000000007918 */ /* 0x000fe20000000000 */
[----:B------:R-:W-:Y:S05]  /*0800*/  @P2 BRA `(.L_x_5) ;  /* 0x0000000000582947 */ /* 0x000fea0003800000 */
[----:B-1----:R-:W1:Y:S01]  /*0810*/  S2UR UR7, SR_CgaCtaId ;  /* 0x00000000000779c3 */ /* 0x002e620000008800 */
[----:B------:R-:W-:Y:S01]  /*0820*/  UMOV UR6, 0x400 ;  /* 0x0000040000067882 */ /* 0x000fe20000000000 */
[----:B------:R-:W-:Y:S01]  /*0830*/  UMOV UR8, 0x20 ;  /* 0x0000002000087882 */ /* 0x000fe20000000000 */
[----:B------:R-:W-:Y:S01]  /*0840*/  UMOV UR9, 0x80 ;  /* 0x0000008000097882 */ /* 0x000fe20000000000 */
[----:B------:R-:W-:Y:S01]  /*0850*/  ELECT P0, URZ, PT ;  /* 0x00000000003f782f */ /* 0x000fe20003800000 */
[----:B-1----:R-:W-:Y:S02]  /*0860*/  ULEA UR10, UR7, UR6, 0x18 ;  /* 0x00000006070a7291 */ /* 0x002fe4000f8ec03f */
[----:B------:R-:W-:-:S04]  /*0870*/  UIADD3 UR6, -UR8, 0x100000, URZ ;  /* 0x0010000008067890 */ /* 0x000fc8000fffe13f */
[----:B------:R-:W-:Y:S02]  /*0880*/  USHF.L.U32 UR7, UR6, 0xb, URZ ;  /* 0x0000000b06077899 */ /* 0x000fe4000800063f */
[----:B------:R-:W-:Y:S02]  /*0890*/  USHF.L.U32 UR6, UR6, 0x1, URZ ;  /* 0x0000000106067899 */ /* 0x000fe4000800063f */
        /* <DEDUP_REMOVED lines=13> */
.L_x_5:
[----:B------:R-:W-:Y:S01]  /*0970*/  ISETP.NE.AND P0, PT, RZ, UR37, PT ;  /* 0x00000025ff007c0c */ /* 0x000fe2000bf05270 */
[----:B------:R-:W-:Y:S01]  /*0980*/  NOP ;  /* 0x0000000000007918 */ /* 0x000fe20000000000 */
[----:B------:R-:W-:Y:S01]  /*0990*/  MOV R2, UR5 ;  /* 0x0000000500027c02 */ /* 0x000fe20008000f00 */
[----:B-1234-:R-:W-:Y:S03]  /*09a0*/  BAR.SYNC.DEFER_BLOCKING 0x0 ;  /* 0x0000000000007b1d */ /* 0x01efe60000010000 */
[----:B------:R-:W-:-:S07]  /*09b0*/  ISETP.EQ.AND P2, PT, R2, 0x1, P1 ;  /* 0x000000010200780c */ /* 0x000fce0000f42270 */
[----:B------:R-:W-:Y:S06]  /*09c0*/  @!P0 BRA `(.L_x_6) ;  /* 0x00000174003c8947 */ /* 0x000fec0003800000 */
[----:B------:R-:W-:-:S06]  /*09d0*/  UISETP.GT.U32.AND UP0, UPT, UR22, 0x3, UPT ;  /* 0x000000031600788c */ /* 0x000fcc000bf04070 */
[----:B------:R-:W-:-:S13]  /*09e0*/  PLOP3.LUT P0, PT, PT, PT, UP0, 0x80, 0x0 ;  /* 0x000000000000781c */ /* 0x000fda0003f0f008 */
[----:B------:R-:W-:Y:S05]  /*09f0*/  @P0 EXIT ;  /* 0x000000000000094d */ /* 0x000fea0003800000 */
.L_x_7:
[----:B------:R-:W-:-:S08]  /*0a00*/  NOP ;  /* 0x0000000000007918 */ /* 0x000fd00000000000 */
[----:B------:R-:W1:Y:S02]  /*0a10*/  USETMAXREG.TRY_ALLOC.CTAPOOL UP0, 0xf0 ;  /* 0x000000f0000079c8 */ /* 0x000e640008000600 */
[----:B-1----:R-:W-:-:S13]  /*0a20*/  PLOP3.LUT P0, PT, PT, PT, UP0, 0x80, 0x0 ;  /* 0x000000000000781c */ /* 0x002fda0003f0f008 */
[----:B------:R-:W-:Y:S05]  /*0a30*/  @!P0 BRA `(.L_x_7) ;  /* 0xfffffffc00f08947 */ /* 0x000fea000383ffff */
[----:B------:R-:W-:Y:S01]  /*0a40*/  UISETP.NE.AND UP0, UPT, UR37, 0x1, UPT ;  /* 0x000000012500788c */ /* 0x000fe2000bf05270 */
[----:B------:R-:W1:Y:S01]  /*0a50*/  S2UR UR7, SR_CTAID.X ;  /* 0x00000000000779c3 */ /* 0x000e620000002500 */
[----:B------:R-:W-:Y:S01]  /*0a60*/  UMOV UR5, URZ ;  /* 0x0000003f00057c82 */ /* 0x000fe20008000000 */
[----:B------:R-:W-:-:S03]  /*0a70*/  UMOV UR6, URZ ;  /* 0x0000003f00067c82 */ /* 0x000fc60008000000 */
[----:B------:R-:W-:-:S13]  /*0a80*/  PLOP3.LUT P0, PT, PT, PT, UP0, 0x80, 0x0 ;  /* 0x000000000000781c */ /* 0x000fda0003f0f008 */
[----:B------:R-:W-:Y:S05]  /*0a90*/  @!P0 BRA `(.L_x_8) ;  /* 0x00000000003c8947 */ /* 0x000fea0003800000 */
[----:B------:R-:W-:Y:S01]  /*0aa0*/  UISETP.NE.AND UP0, UPT, UR37, 0x2, UPT ;  /* 0x000000022500788c */ /* 0x000fe2000bf05270 */
[----:B------:R-:W-:-:S05]  /*0ab0*/  UMOV UR6, 0x1 ;  /* 0x0000000100067882 */ /* 0x000fca0000000000 */
[----:B------:R-:W-:-:S13]  /*0ac0*/  PLOP3.LUT P1, PT, PT, PT, UP0, 0x80, 0x0 ;  /* 0x000000000000781c */ /* 0x000fda0003f2f008 */
[----:B------:R-:W-:Y:S05]  /*0ad0*/  @!P1 BRA `(.L_x_8) ;  /* 0x00000000002c9947 */ /* 0x000fea0003800000 */
[----:B------:R-:W-:-:S06]  /*0ae0*/  UISETP.NE.AND UP0, UPT, UR37, 0x3, UPT ;  /* 0x000000032500788c */ /* 0x000fcc000bf05270 */
[----:B------:R-:W-:-:S13]  /*0af0*/  PLOP3.LUT P1, PT, PT, PT, UP0, 0x80, 0x0 ;  /* 0x000000000000781c */ /* 0x000fda0003f2f008 */
[----:B------:R-:W-:Y:S05]  /*0b00*/  @!P1 BRA `(.L_x_9) ;  /* 0x0000000000189947 */ /* 0x000fea0003800000 */
[----:B------:R-:W-:-:S11]  /*0b10*/  UISETP.NE.AND UP0, UPT, UR37, 0x4, UPT ;  /* 0x000000042500788c */ /* 0x000fd6000bf05270 */
[----:B------:R-:W-:Y:S01]  /*0b20*/  @!UP0 UMOV UR5, 0x1 ;  /* 0x0000000100058882 */ /* 0x000fe20000000000 */
[----:B------:R-:W-:Y:S01]  /*0b30*/  @!UP0 UMOV UR6, 0x1 ;  /* 0x0000000100068882 */ /* 0x000fe20000000000 */
[----:B------:R-:W-:Y:S01]  /*0b40*/  @UP0 UMOV UR5, URZ ;  /* 0x0000003f00050c82 */ /* 0x000fe20008000000 */
[----:B------:R-:W-:Y:S01]  /*0b50*/  @UP0 UMOV UR6, URZ ;  /* 0x0000003f00060c82 */ /* 0x000fe20008000000 */
[----:B------:R-:W-:Y:S05]  /*0b60*/  BRA `(.L_x_8) ;  /* 0x0000000000087947 */ /* 0x000fea0003800000 */
.L_x_9:
[----:B------:R-:W-:Y:S01]  /*0b70*/  UMOV UR5, 0x1 ;  /* 0x0000000100057882 */ /* 0x000fe20000000000 */
[----:B------:R-:W-:-:S05]  /*0b80*/  UMOV UR6, URZ ;  /* 0x0000003f00067c82 */ /* 0x000fca0008000000 */
.L_x_8:
[----:B------:R-:W-:Y:S05]  /*0b90*/  @!P0 BRA `(.L_x_10) ;  /* 0x00000000003c8947 */ /* 0x000fea0003800000 */
[----:B------:R-:W-:-:S06]  /*0ba0*/  UISETP.NE.AND UP0, UPT, UR37, 0x2, UPT ;  /* 0x000000022500788c */ /* 0x000fcc000bf05270 */
[----:B------:R-:W-:-:S13]  /*0bb0*/  PLOP3.LUT P0, PT, PT, PT, UP0, 0x80, 0x0 ;  /* 0x000000000000781c */ /* 0x000fda0003f0f008 */
[----:B------:R-:W-:Y:S05]  /*0bc0*/  @!P0 BRA `(.L_x_11) ;  /* 0x0000000000288947 */ /* 0x000fea0003800000 */
[----:B------:R-:W-:-:S06]  /*0bd0*/  UISETP.NE.AND UP0, UPT, UR37, 0x3, UPT ;  /* 0x000000032500788c */ /* 0x000fcc000bf05270 */
[----:B------:R-:W-:-:S13]  /*0be0*/  PLOP3.LUT P0, PT, PT, PT, UP0, 0x80, 0x0 ;  /* 0x000000000000781c */ /* 0x000fda0003f0f008 */
[----:B------:R-:W-:Y:S05]  /*0bf0*/  @!P0 BRA `(.L_x_12) ;  /* 0x0000000000148947 */ /* 0x000fea0003800000 */
[----:B------:R-:W-:-:S06]  /*0c00*/  UISETP.NE.AND UP0, UPT, UR37, 0x4, UPT ;  /* 0x000000042500788c */ /* 0x000fcc000bf05270 */
[----:B------:R-:W-:-:S13]  /*0c10*/  PLOP3.LUT P0, PT, PT, PT, UP0, 0x80, 0x0 ;  /* 0x000000000000781c */ /* 0x000fda0003f0f008 */
[----:B------:R-:W-:Y:S05]  /*0c20*/  @P0 BRA `(.L_x_13) ;  /* 0x00000000001c0947 */ /* 0x000fea0003800000 */
[----:B-1----:R-:W-:Y:S01]  /*0c30*/  ULEA UR7, UR7, 0x3, 0x1 ;  /* 0x0000000307077891 */ /* 0x002fe2000f8e083f */
[----:B------:R-:W-:Y:S11]  /*0c40*/  BRA `(.L_x_13) ;  /* 0x0000000000147947 */ /* 0x000ff60003800000 */
.L_x_12:
[----:B-1----:R-:W-:Y:S01]  /*0c50*/  ULEA UR7, UR7, 0x2, 0x1 ;  /* 0x0000000207077891 */ /* 0x002fe2000f8e083f */
[----:B------:R-:W-:Y:S11]  /*0c60*/  BRA `(.L_x_13) ;  /* 0x00000000000c7947 */ /* 0x000ff60003800000 */
.L_x_11:
[----:B-1----:R-:W-:Y:S01]  /*0c70*/  ULEA UR7, UR7, 0x1, 0x1 ;  /* 0x0000000107077891 */ /* 0x002fe2000f8e083f */
[----:B------:R-:W-:Y:S11]  /*0c80*/  BRA `(.L_x_13) ;  /* 0x0000000000047947 */ /* 0x000ff60003800000 */
.L_x_10:
[----:B-1----:R-:W-:-:S12]  /*0c90*/  USHF.L.U32 UR7, UR7, 0x1, URZ ;  /* 0x0000000107077899 */ /* 0x002fd8000800063f */
.L_x_13:
[----:B------:R-:W-:-:S04]  /*0ca0*/  ULOP3.LUT UR8, UR4, 0x1, URZ, 0xfc, !UPT ;  /* 0x0000000104087892 */ /* 0x000fc8000f8efc3f */
[----:B------:R-:W-:-:S06]  /*0cb0*/  UISETP.NE.AND UP0, UPT, UR8, 0x3, UPT ;  /* 0x000000030800788c */ /* 0x000fcc000bf05270 */
[----:B------:R-:W-:-:S13]  /*0cc0*/  PLOP3.LUT P0, PT, PT, PT, UP0, 0x80, 0x0 ;  /* 0x000000000000781c */ /* 0x000fda0003f0f008 */
[----:B------:R-:W-:Y:S05]  /*0cd0*/  @!P0 BRA `(.L_x_14) ;  /* 0x0000000000048947 */ /* 0x000fea0003800000 */
[----:B-1----:R-:W-:Y:S01]  /*0ce0*/  BPT.TRAP 0x1 ;  /* 0x000000040000795c */ /* 0x002fe20000300000 */
.L_x_14:
[----:B------:R-:W2:Y:S01]  /*0cf0*/  S2UR UR8, SR_CgaCtaId ;  /* 0x00000000000879c3 */ /* 0x000ea20000008800 */
[----:B------:R-:W-:Y:S01]  /*0d00*/  UMOV UR36, 0x400 ;  /* 0x0000040000247882 */ /* 0x000fe20000000000 */
[----:B------:R-:W-:Y:S02]  /*0d10*/  MOV R2, UR5 ;  /* 0x0000000500027c02 */ /* 0x000fe40008000f00 */
[----:B------:R-:W-:Y:S02]  /*0d20*/  SHF.R.S32.HI R3, RZ, 0x1f, R0 ;  /* 0x0000001fff037819 */ /* 0x000fe40000011400 */
[----:B------:R-:W-:Y:S02]  /*0d30*/  SHF.L.U32 R2, R2, 0x1f, RZ ;  /* 0x0000001f02027819 */ /* 0x000fe400000006ff */
[----:B------:R-:W-:-:S04]  /*0d40*/  LEA.HI R3, R3, R0, RZ, 0x7 ;  /* 0x0000000003037211 */ /* 0x000fc800078f38ff */
[----:B------:R-:W-:-:S04]  /*0d50*/  LOP3.LUT R3, R3, 0xffffff80, RZ, 0xc0, !PT ;  /* 0xffffff8003037812 */ /* 0x000fc800078ec0ff */
[----:B------:R-:W-:-:S04]  /*0d60*/  IADD3 R3, -R3, R0, RZ ;  /* 0x0000000003037210 */ /* 0x000fc80007ffe1ff */
[----:B------:R-:W-:Y:S01]  /*0d70*/  SHF.R.S32.HI R0, RZ, 0x1f, R3 ;  /* 0x0000001fff007819 */ /* 0x000fe20000011403 */
[----:B--2---:R-:W-:-:S03]  /*0d80*/  ULEA UR36, UR8, UR36, 0x18 ;  /* 0x0000002408247291 */ /* 0x004fc6000f8ec03f */
[----:B------:R-:W-:Y:S01]  /*0d90*/  LEA.HI R0, R0, R3, RZ, 0x2 ;  /* 0x0000000300007211 */ /* 0x000fe200078f10ff */
[----:B------:R-:W-:-:S03]  /*0da0*/  ULEA UR8, UR6, UR36, 0x3 ;  /* 0x0000002406087291 */ /* 0x000fc6000f8e183f */
[----:B------:R-:W-:-:S04]  /*0db0*/  LOP3.LUT R0, R0, 0x7ffffffc, RZ, 0xc0, !PT ;  /* 0x7ffffffc00007812 */ /* 0x000fc800078ec0ff */
[----:B------:R-:W-:Y:S02]  /*0dc0*/  IADD3 R0, R3, -R0, RZ ;  /* 0x8000000003007210 */ /* 0x000fe40007ffe0ff */
[----:B------:R-:W2:Y:S02]  /*0dd0*/  SYNCS.PHASECHK.TRANS64.TRYWAIT P1, [UR8+0x6e050], R2 ;  /* 0x06e05002ff0075a7 */ /* 0x000ea40008020148 */
[----:B--2---:R-:W-:Y:S05]  /*0de0*/  @!P1 BRA `(.L_x_15) ;  /* 0x0000018800d89947 */ /* 0x004fea0003800000 */
.L_x_107:
[----:B------:R-:W-:Y:S01]  /*0df0*/  SHF.L.U32 R0, R0, 0x1, RZ ;  /* 0x0000000100007819 */ /* 0x000fe200000006ff */
[----:B------:R-:W-:Y:S06]  /*0e00*/  @!P0 BRA `(.L_x_16) ;  /* 0x0000000000048947 */ /* 0x000fec0003800000 */
[----:B-1----:R-:W-:Y:S01]  /*0e10*/  BPT.TRAP 0x1 ;  /* 0x000000040000795c */ /* 0x002fe20000300000 */
.L_x_16:
[----:B--2---:R-:W-:Y:S01]  /*0e20*/  SHF.L.U32 R2, RZ, 0x1f, RZ ;  /* 0x0000001fff027819 */ /* 0x004fe200000006ff */
[----:B------:R-:W-:Y:S01]  /*0e30*/  UIADD3 UR23, UR36, 0x6e090, URZ ;  /* 0x0006e09024177890 */ /* 0x000fe2000fffe03f */
[----:B------:R-:W-:Y:S02]  /*0e40*/  ISETP.NE.AND P2, PT, RZ, UR22, PT ;  /* 0x00000016ff007c0c */ /* 0x000fe4000bf45270 */
[----:B------:R-:W2:Y:S02]  /*0e50*/  SYNCS.PHASECHK.TRANS64.TRYWAIT P1, [UR36+0x6e000], R2 ;  /* 0x06e00002ff0075a7 */ /* 0x000ea40008020164 */
[----:B--2---:R-:W-:Y:S09]  /*0e60*/  @!P1 BRA `(.L_x_17) ;  /* 0x0000018800d09947 */ /* 0x004ff20003800000 */
.L_x_108:
[----:B------:R-:W-:Y:S01]  /*0e70*/  ULEA UR5, UR37, UR23, 0x3 ;  /* 0x0000001725057291 */ /* 0x000fe2000f8e183f */
[----:B--2---:R-:W-:-:S04]  /*0e80*/  SEL R3, RZ, 0x1, P2 ;  /* 0x00000001ff037807 */ /* 0x004fc80001000000 */
[----:B------:R-:W-:-:S04]  /*0e90*/  SHF.L.U32 R3, R3, 0x1f, RZ ;  /* 0x0000001f03037819 */ /* 0x000fc800000006ff */
[----:B------:R-:W2:Y:S02]  /*0ea0*/  SYNCS.PHASECHK.TRANS64.TRYWAIT P1, [UR5+-0x8], R3 ;  /* 0xfffff803ff0075a7 */ /* 0x000ea40008020145 */
[----:B--2---:R-:W-:Y:S05]  /*0eb0*/  @!P1 BRA `(.L_x_18) ;  /* 0x0000018800d49947 */ /* 0x004fea0003800000 */
.L_x_109:
[----:B------:R-:W-:Y:S01]  /*0ec0*/  USHF.R.U32.HI UR5, URZ, 0x4, UR36 ;  /* 0x000000043f057899 */ /* 0x000fe20008011624 */
[----:B------:R-:W-:Y:S01]  /*0ed0*/  WARPGROUP.ARRIVE ;  /* 0x00000000000079c5 */ /* 0x000fe20000000000 */
[----:B------:R-:W-:Y:S01]  /*0ee0*/  UIADD3 UR8, UR36, 0xa000, URZ ;  /* 0x0000a00024087890 */ /* 0x000fe2000fffe03f */
[C---:B--2---:R-:W-:Y:S01]  /*0ef0*/  IADD3 R3, R0.reuse, 0x1, RZ ;  /* 0x0000000100037810 */ /* 0x044fe20007ffe0ff */
[----:B------:R-:W-:Y:S01]  /*0f00*/  ULOP3.LUT UR5, UR5, 0x3fff, URZ, 0xc0, !UPT ;  /* 0x00003fff05057892 */ /* 0x000fe2000f8ec03f */
[C---:B------:R-:W-:Y:S01]  /*0f10*/  IADD3 R4, R0.reuse, 0x8, RZ ;  /* 0x0000000800047810 */ /* 0x040fe20007ffe0ff */
[----:B------:R-:W-:Y:S01]  /*0f20*/  USHF.R.U32.HI UR8, URZ, 0x4, UR8 ;  /* 0x000000043f087899 */ /* 0x000fe20008011608 */
[C---:B------:R-:W-:Y:S01]  /*0f30*/  IADD3 R5, R0.reuse, 0x99, RZ ;  /* 0x0000009900057810 */ /* 0x040fe20007ffe0ff */
[----:B------:R-:W-:Y:S01]  /*0f40*/  ULOP3.LUT UR44, UR5, 0x10000, URZ, 0xfc, !UPT ;  /* 0x00010000052c7892 */ /* 0x000fe2000f8efc3f */
[C---:B------:R-:W-:Y:S01]  /*0f50*/  IADD3 R6, R0.reuse, 0xb1, RZ ;  /* 0x000000b100067810 */ /* 0x040fe20007ffe0ff */
[----:B------:R-:W-:Y:S01]  /*0f60*/  ULOP3.LUT UR5, UR8, 0x3fff, URZ, 0xc0, !UPT ;  /* 0x00003fff08057892 */ /* 0x000fe2000f8ec03f */
[C---:B------:R-:W-:Y:S01]  /*0f70*/  IADD3 R7, R0.reuse, 0xb8, RZ ;  /* 0x000000b800077810 */ /* 0x040fe20007ffe0ff */
[----:B------:R-:W-:Y:S01]  /*0f80*/  UIMAD UR44, UR6, 0x500, UR44 ;  /* 0x00000500062c78a4 */ /* 0x000fe2000f8e022c */
[----:B------:R-:W-:Y:S01]  /*0f90*/  IADD3 R8, R0, 0xf8, RZ ;  /* 0x000000f800087810 */ /* 0x000fe20007ffe0ff */
[----:B------:R-:W-:Y:S01]  /*0fa0*/  ULOP3.LUT UR6, UR5, 0x10000, URZ, 0xfc, !UPT ;  /* 0x0001000005067892 */ /* 0x000fe2000f8efc3f */
[----:B------:R-:W-:Y:S01]  /*0fb0*/  UMOV UR45, 0x80000020 ;  /* 0x80000020002d7882 */ /* 0x000fe20000000000 */
[----:B------:R-:W-:Y:S01]  /*0fc0*/  UMOV UR11, 0x80000020 ;  /* 0x80000020000b7882 */ /* 0x000fe20000000000 */
[----:B------:R-:W-:-:S02]  /*0fd0*/  UMOV UR9, UR45 ;  /* 0x0000002d00097c82 */ /* 0x000fc40008000000 */
[----:B------:R-:W-:Y:S01]  /*0fe0*/  UMOV UR8, UR44 ;  /* 0x0000002c00087c82 */ /* 0x000fe20008000000 */
[----:B------:R-:W-:Y:S01]  /*0ff0*/  UIADD3 UR40, UR44, 0x2, URZ ;  /* 0x000000022c287890 */ /* 0x000fe2000fffe03f */
[----:B------:R-:W-:Y:S01]  /*1000*/  UMOV UR10, UR6 ;  /* 0x00000006000a7c82 */ /* 0x000fe20008000000 */
[----:B------:R-:W-:Y:S01]  /*1010*/  UIADD3 UR42, UR6, 0x2, URZ ;  /* 0x00000002062a7890 */ /* 0x000fe2000fffe03f */
[----:B------:R-:W-:Y:S01]  /*1020*/  HGMMA.64x256x16.F32 R24, gdesc[UR8], RZ, !UPT, gsb0 ;  /* 0x03e00000081879f0 */ /* 0x000fe2000c0008ff */
[----:B------:R-:W-:Y:S01]  /*1030*/  UMOV UR41, 0x80000020 ;  /* 0x8000002000297882 */ /* 0x000fe20000000000 */
[----:B------:R-:W-:Y:S01]  /*1040*/  UMOV UR43, 0x80000020 ;  /* 0x80000020002b7882 */ /* 0x000fe20000000000 */
[----:B------:R-:W-:Y:S02]  /*1050*/  UIADD3 UR32, UR44, 0x100, URZ ;  /* 0x000001002c207890 */ /* 0x000fe4000fffe03f */
[----:B------:R-:W-:Y:S01]  /*1060*/  UIADD3 UR34, UR6, 0x400, URZ ;  /* 0x0000040006227890 */ /* 0x000fe2000fffe03f */
[----:B------:R-:W-:Y:S01]  /*1070*/  UMOV UR33, 0x80000020 ;  /* 0x8000002000217882 */ /* 0x000fe20000000000 */
[----:B------:R-:W-:Y:S01]  /*1080*/  UMOV UR35, 0x80000020 ;  /* 0x8000002000237882 */ /* 0x000fe20000000000 */
[----:B------:R-:W-:-:S02]  /*1090*/  UIADD3 UR28, UR44, 0x102, URZ ;  /* 0x000001022c1c7890 */ /* 0x000fc4000fffe03f */
[----:B------:R-:W-:Y:S01]  /*10a0*/  UIADD3 UR30, UR6, 0x402, URZ ;  /* 0x00000402061e7890 */ /* 0x000fe2000fffe03f */
[----:B------:R-:W-:Y:S01]  /*10b0*/  UMOV UR29, 0x80000020 ;  /* 0x80000020001d7882 */ /* 0x000fe20000000000 */
[----:B------:R-:W-:Y:S01]  /*10c0*/  UMOV UR31, 0x80000020 ;  /* 0x80000020001f7882 */ /* 0x000fe20000000000 */
[----:B------:R-:W-:Y:S02]  /*10d0*/  UIADD3 UR24, UR44, 0x200, URZ ;  /* 0x000002002c187890 */ /* 0x000fe4000fffe03f */
[----:B------:R-:W-:Y:S01]  /*10e0*/  UIADD3 UR26, UR6, 0x800, URZ ;  /* 0x00000800061a7890 */ /* 0x000fe2000fffe03f */
[----:B------:R-:W-:Y:S01]  /*10f0*/  UMOV UR25, 0x80000020 ;  /* 0x8000002000197882 */ /* 0x000fe20000000000 */
[----:B------:R-:W-:Y:S01]  /*1100*/  UMOV UR27, 0x80000020 ;  /* 0x80000020001b7882 */ /* 0x000fe20000000000 */
[----:B------:R-:W-:Y:S02]  /*1110*/  UIADD3 UR20, UR44, 0x202, URZ ;  /* 0x000002022c147890 */ /* 0x000fe4000fffe03f */
[----:B------:R-:W-:Y:S01]  /*1120*/  UIADD3 UR10, UR6, 0x802, URZ ;  /* 0x00000802060a7890 */ /* 0x000fe2000fffe03f */
[----:B------:R-:W-:Y:S01]  /*1130*/  UMOV UR21, 0x80000020 ;  /* 0x8000002000157882 */ /* 0x000fe20000000000 */
[----:B------:R-:W-:Y:S01]  /*1140*/  UMOV UR11, 0x80000020 ;  /* 0x80000020000b7882 */ /* 0x000fe20000000000 */
[----:B------:R-:W-:-:S02]  /*1150*/  UMOV UR9, UR21 ;  /* 0x0000001500097c82 */ /* 0x000fc40008000000 */
[----:B------:R-:W-:Y:S01]  /*1160*/  UMOV UR8, UR20 ;  /* 0x0000001400087c82 */ /* 0x000fe20008000000 */
        /* <DEDUP_REMOVED lines=12> */
[----:B------:R-:W-:-:S04]  /*1230*/  USHF.L.U32 UR22, UR22, 0x3, URZ ;  /* 0x0000000316167899 */ /* 0x000fc8000800063f */
[----:B------:R-:W-:Y:S01]  /*1240*/  ULOP3.LUT UR22, UR22, 0x8, URZ, 0xc, !UPT ;  /* 0x0000000816167892 */ /* 0x000fe2000f8e0c3f */
[----:B------:R-:W-:Y:S02]  /*1250*/  WARPGROUP.DEPBAR.LE gsb0, 0x0 ;  /* 0x00008000000079c5 */ /* 0x000fe40000010000 */
[----:B------:R-:W-:-:S06]  /*1260*/  WARPGROUP.ARRIVE ;  /* 0x00000000000079c5 */ /* 0x000fcc0000000000 */
[----:B------:R-:W-:Y:S03]  /*1270*/  HGMMA.64x256x16.F32 R24, gdesc[UR40], R24, gsb0 ;  /* 0x03e00000281879f0 */ /* 0x000fe60008000818 */
[----:B------:R-:W-:Y:S02]  /*1280*/  WARPGROUP.DEPBAR.LE gsb0, 0x0 ;  /* 0x00008000000079c5 */ /* 0x000fe40000010000 */
[----:B------:R-:W-:-:S15]  /*1290*/  WARPGROUP.ARRIVE ;  /* 0x00000000000079c5 */ /* 0x000fde0000000000 */
[----:B------:R-:W-:-:S08]  /*12a0*/  NOP ;  /* 0x0000000000007918 */ /* 0x000fd00000000000 */
[----:B------:R-:W-:Y:S03]  /*12b0*/  HGMMA.64x256x16.F32 R24, gdesc[UR32], R24, gsb0 ;  /* 0x03e00000201879f0 */ /* 0x000fe60008000818 */
[----:B------:R-:W-:Y:S02]  /*12c0*/  WARPGROUP.DEPBAR.LE gsb0, 0x0 ;  /* 0x00008000000079c5 */ /* 0x000fe40000010000 */
[----:B------:R-:W-:-:S15]  /*12d0*/  WARPGROUP.ARRIVE ;  /* 0x00000000000079c5 */ /* 0x000fde0000000000 */
[----:B------:R-:W-:-:S08]  /*12e0*/  NOP ;  /* 0x0000000000007918 */ /* 0x000fd00000000000 */
[----:B------:R-:W-:Y:S01]  /*12f0*/  HGMMA.64x256x16.F32 R24, gdesc[UR28], R24, gsb0 ;  /* 0x03e000001c1879f0 */ /* 0x000fe20008000818 */
[----:B------:R-:W-:Y:S02]  /*1300*/  ULDC UR30, c[0x0][0x604] ;  /* 0x00018100001e7ab9 */ /* 0x000fe40000000800 */
[----:B------:R-:W-:Y:S02]  /*1310*/  WARPGROUP.DEPBAR.LE gsb0, 0x0 ;  /* 0x00008000000079c5 */ /* 0x000fe40000010000 */
[----:B------:R-:W-:-:S15]  /*1320*/  WARPGROUP.ARRIVE ;  /* 0x00000000000079c5 */ /* 0x000fde0000000000 */
[----:B------:R-:W-:-:S08]  /*1330*/  NOP ;  /* 0x0000000000007918 */ /* 0x000fd00000000000 */
[----:B------:R-:W-:Y:S01]  /*1340*/  HGMMA.64x256x16.F32 R24, gdesc[UR24], R24, gsb0 ;  /* 0x03e00000181879f0 */ /* 0x000fe20008000818 */
[----:B------:R-:W-:Y:S01]  /*1350*/  ULDC UR26, c[0x0][0x604] ;  /* 0x00018100001a7ab9 */ /* 0x000fe20000000800 */
[----:B------:R-:W-:Y:S01]  /*1360*/  ULDC UR27, c[0x0][0x604] ;  /* 0x00018100001b7ab9 */ /* 0x000fe20000000800 */
[----:B------:R-:W-:Y:S02]  /*1370*/  WARPGROUP.DEPBAR.LE gsb0, 0x0 ;  /* 0x00008000000079c5 */ /* 0x000fe40000010000 */
[----:B------:R-:W-:-:S15]  /*1380*/  WARPGROUP.ARRIVE ;  /* 0x00000000000079c5 */ /* 0x000fde0000000000 */
[----:B------:R-:W-:-:S08]  /*1390*/  NOP ;  /* 0x0000000000007918 */ /* 0x000fd00000000000 */
[----:B------:R-:W-:Y:S01]  /*13a0*/  HGMMA.64x256x16.F32 R24, gdesc[UR8], R24, gsb0 ;  /* 0x03e00000081879f0 */ /* 0x000fe20008000818 */
[----:B------:R-:W-:Y:S02]  /*13b0*/  UIADD3 UR8, UR44, 0x400, URZ ;  /* 0x000004002c087890 */ /* 0x000fe4000fffe03f */
[----:B------:R-:W-:Y:S01]  /*13c0*/  UIADD3 UR10, UR6, 0x1000, URZ ;  /* 0x00001000060a7890 */ /* 0x000fe2000fffe03f */
[----:B------:R-:W-:Y:S01]  /*13d0*/  UMOV UR9, 0x80000020 ;  /* 0x8000002000097882 */ /* 0x000fe20000000000 */
[----:B------:R-:W-:Y:S01]  /*13e0*/  UMOV UR11, 0x80000020 ;  /* 0x80000020000b7882 */ /* 0x000fe20000000000 */
[----:B------:R-:W-:Y:S02]  /*13f0*/  WARPGROUP.DEPBAR.LE gsb0, 0x0 ;  /* 0x00008000000079c5 */ /* 0x000fe40000010000 */
[----:B------:R-:W-:-:S15]  /*1400*/  WARPGROUP.ARRIVE ;  /* 0x00000000000079c5 */ /* 0x000fde0000000000 */
[----:B------:R-:W-:-:S05]  /*1410*/  NOP ;  /* 0x0000000000007918 */ /* 0x000fca0000000000 */
[----:B------:R-:W-:Y:S01]  /*1420*/  HGMMA.64x256x16.F32 R24, gdesc[UR16], R24, gsb0 ;  /* 0x03e00000101879f0 */ /* 0x000fe20008000818 */
[----:B------:R-:W-:Y:S01]  /*1430*/  ULDC UR18, c[0x0][0x604] ;  /* 0x0001810000127ab9 */ /* 0x000fe20000000800 */
[----:B------:R-:W-:Y:S01]  /*1440*/  ULDC UR19, c[0x0][0x604] ;  /* 0x0001810000137ab9 */ /* 0x000fe20000000800 */
        /* <DEDUP_REMOVED lines=12> */
[----:B------:R-:W-:Y:S01]  /*1510*/  ISETP.GE.AND P2, PT, R3, UR10, PT ;  /* 0x0000000a03007c0c */ /* 0x000fe2000bf46270 */
[----:B------:R-:W-:Y:S01]  /*1520*/  ULDC UR10, c[0x0][0x28c] ;  /* 0x0000a300000a7ab9 */ /* 0x000fe20000000800 */
[----:B------:R-:W-:Y:S02]  /*1530*/  IADD3 R3, R0, 0x9, RZ ;  /* 0x0000000900037810 */ /* 0x000fe40007ffe0ff */
[----:B------:R-:W-:Y:S01]  /*1540*/  ISETP.GE.AND P3, PT, R4, UR11, PT ;  /* 0x0000000b04007c0c */ /* 0x000fe2000bf66270 */
[----:B------:R-:W-:Y:S01]  /*1550*/  ULDC UR11, c[0x0][0x28c] ;  /* 0x0000a300000b7ab9 */ /* 0x000fe20000000800 */
[----:B------:R-:W-:Y:S01]  /*1560*/  ISETP.GE.AND P4, PT, R3, UR10, PT ;  /* 0x0000000a03007c0c */ /* 0x000fe2000bf86270 */
[----:B------:R-:W-:Y:S01]  /*1570*/  ULDC UR10, c[0x0][0x28c] ;  /* 0x0000a300000a7ab9 */ /* 0x000fe20000000800 */
[----:B------:R-:W-:-:S02]  /*1580*/  IADD3 R3, R0, 0x11, RZ ;  /* 0x0000001100037810 */ /* 0x000fc40007ffe0ff */
[C---:B------:R-:W-:Y:S02]  /*1590*/  IADD3 R4, R0.reuse, 0x10, RZ ;  /* 0x0000001000047810 */ /* 0x040fe40007ffe0ff */
[----:B------:R-:W-:Y:S01]  /*15a0*/  ISETP.GE.AND P6, PT, R3, UR10, PT ;  /* 0x0000000a03007c0c */ /* 0x000fe2000bfc6270 */
[----:B------:R-:W-:Y:S01]  /*15b0*/  ULDC UR10, c[0x0][0x28c] ;  /* 0x0000a300000a7ab9 */ /* 0x000fe20000000800 */
[----:B------:R-:W-:Y:S02]  /*15c0*/  IADD3 R3, R0, 0x19, RZ ;  /* 0x0000001900037810 */ /* 0x000fe40007ffe0ff */
[----:B------:R-:W-:Y:S01]  /*15d0*/  ISETP.GE.AND P5, PT, R4, UR11, PT ;  /* 0x0000000b04007c0c */ /* 0x000fe2000bfa6270 */
[----:B------:R-:W-:Y:S01]  /*15e0*/  ULDC UR11, c[0x0][0x28c] ;  /* 0x0000a300000b7ab9 */ /* 0x000fe20000000800 */
[----:B------:R-:W-:-:S04]  /*15f0*/  IADD3 R4, R0, 0x18, RZ ;  /* 0x0000001800047810 */ /* 0x000fc80007ffe0ff */
[----:B------:R-:W-:Y:S01]  /*1600*/  ISETP.GE.AND P1, PT, R4, UR11, PT ;  /* 0x0000000b04007c0c */ /* 0x000fe2000bf26270 */
[----:B------:R-:W-:Y:S01]  /*1610*/  ULDC UR11, c[0x0][0x28c] ;  /* 0x0000a300000b7ab9 */ /* 0x000fe20000000800 */
[----:B------:R-:W-:Y:S01]  /*1620*/  IADD3 R4, R0, 0x98, RZ ;  /* 0x0000009800047810 */ /* 0x000fe20007ffe0ff */
[----:B------:R-:W-:Y:S02]  /*1630*/  WARPGROUP.DEPBAR.LE gsb0, 0x0 ;  /* 0x00008000000079c5 */ /* 0x000fe40000010000 */
[----:B------:R-:W-:-:S06]  /*1640*/  WARPGROUP.ARRIVE ;  /* 0x00000000000079c5 */ /* 0x000fcc0000000000 */
[----:B------:R-:W-:Y:S03]  /*1650*/  HGMMA.64x256x16.F32 R24, gdesc[UR48], R24, gsb0 ;  /* 0x03e00000301879f0 */ /* 0x000fe60008000818 */
[----:B------:R-:W-:Y:S02]  /*1660*/  WARPGROUP.DEPBAR.LE gsb0, 0x0 ;  /* 0x00008000000079c5 */ /* 0x000fe40000010000 */
[----:B------:R-:W-:Y:S02]  /*1670*/  FSEL R25, R25, -INF , !P2 ;  /* 0xff80000019197808 */ /* 0x000fe40005000000 */
[----:B------:R-:W-:Y:S02]  /*1680*/  FSEL R27, R27, -INF , !P2 ;  /* 0xff8000001b1b7808 */ /* 0x000fe40005000000 */
[----:B------:R-:W-:Y:S01]  /*1690*/  ISETP.GE.AND P2, PT, R3, UR10, PT ;  /* 0x0000000a03007c0c */ /* 0x000fe2000bf46270 */
[----:B------:R-:W-:Y:S01]  /*16a0*/  ULDC UR10, c[0x0][0x28c] ;  /* 0x0000a300000a7ab9 */ /* 0x000fe20000000800 */
[----:B------:R-:W-:-:S02]  /*16b0*/  IADD3 R3, R0, 0x20, RZ ;  /* 0x0000002000037810 */ /* 0x000fc40007ffe0ff */
[----:B------:R-:W-:Y:S02]  /*16c0*/  FSEL R28, R28, -INF , !P3 ;  /* 0xff8000001c1c7808 */ /* 0x000fe40005800000 */
[----:B------:R-:W-:Y:S02]  /*16d0*/  FSEL R30, R30, -INF , !P3 ;  /* 0xff8000001e1e7808 */ /* 0x000fe40005800000 */
[----:B------:R-:W-:Y:S01]  /*16e0*/  ISETP.GE.AND P3, PT, R3, UR10, PT ;  /* 0x0000000a03007c0c */ /* 0x000fe2000bf66270 */
[----:B------:R-:W-:Y:S01]  /*16f0*/  ULDC UR10, c[0x0][0x28c] ;  /* 0x0000a300000a7ab9 */ /* 0x000fe20000000800 */
[----:B------:R-:W-:Y:S02]  /*1700*/  IADD3 R3, R0, 0x21, RZ ;  /* 0x0000002100037810 */ /* 0x000fe40007ffe0ff */
[----:B------:R-:W-:Y:S02]  /*1710*/  FSEL R29, R29, -INF , !P4 ;  /* 0xff8000001d1d7808 */ /* 0x000fe40006000000 */
[----:B------:R-:W-:-:S02]  /*1720*/  FSEL R31, R31, -INF , !P4 ;  /* 0xff8000001f1f7808 */ /* 0x000fc40006000000 */
[----:B------:R-:W-:Y:S01]  /*1730*/  ISETP.GE.AND P4, PT, R3, UR10, PT ;  /* 0x0000000a03007c0c */ /* 0x000fe2000bf86270 */
[----:B------:R-:W-:Y:S01]  /*1740*/  ULDC UR10, c[0x0][0x28c] ;  /* 0x0000a300000a7ab9 */ /* 0x000fe20000000800 */
[----:B------:R-:W-:Y:S02]  /*1750*/  IADD3 R3, R0, 0x28, RZ ;  /* 0x0000002800037810 */ /* 0x000fe40007ffe0ff */
        /* <DEDUP_REMOVED lines=14> */
[C---:B------:R-:W-:Y:S02]  /*1840*/  IADD3 R3, R0.reuse, 0x31, RZ ;  /* 0x0000003100037810 */ /* 0x040fe40007ffe0ff */
        /* <DEDUP_REMOVED lines=119> */
[----:B------:R-:W-:Y:S02]  /*1fc0*/  FSEL R85, R85, -INF , !P2 ;  /* 0xff80000055557808 */ /* 0x000fe40005000000 */
[----:B------:R-:W-:Y:S02]  /*1fd0*/  FSEL R87, R87, -INF , !P2 ;  /* 0xff80000057577808 */ /* 0x000fe40005000000 */
[C---:B------:R-:W-:Y:S01]  /*1fe0*/  ISETP.GE.AND P2, PT, R0.reuse, UR10, PT ;  /* 0x0000000a00007c0c */ /* 0x040fe2000bf46270 */
[----:B------:R-:W-:Y:S01]  /*1ff0*/  ULDC UR10, c[0x0][0x28c] ;  /* 0x0000a300000a7ab9 */ /* 0x000fe20000000800 */
[----:B------:R-:W-:Y:S02]  /*2000*/  IADD3 R3, R0, 0x91, RZ ;  /* 0x0000009100037810 */ /* 0x000fe40007ffe0ff */
[----:B------:R-:W-:-:S02]  /*2010*/  FSEL R26, R26, -INF , !P2 ;  /* 0xff8000001a1a7808 */ /* 0x000fc40005000000 */
[----:B------:R-:W-:Y:S02]  /*2020*/  FSEL R88, R88, -INF , !P3 ;  /* 0xff80000058587808 */ /* 0x000fe40005800000 */
[----:B------:R-:W-:Y:S02]  /*2030*/  FSEL R90, R90, -INF , !P3 ;  /* 0xff8000005a5a7808 */ /* 0x000fe40005800000 */
[----:B------:R-:W-:Y:S01]  /*2040*/  ISETP.GE.AND P3, PT, R3, UR11, PT ;  /* 0x0000000b03007c0c */ /* 0x000fe2000bf66270 */
[----:B------:R-:W-:Y:S01]  /*2050*/  ULDC UR11, c[0x0][0x604] ;  /* 0x00018100000b7ab9 */ /* 0x000fe20000000800 */
[----:B------:R-:W-:Y:S02]  /*2060*/  FMNMX R3, R26, R27, !PT ;  /* 0x0000001b1a037209 */ /* 0x000fe40007800000 */
[----:B------:R-:W-:Y:S02]  /*2070*/  FSEL R89, R89, -INF , !P4 ;  /* 0xff80000059597808 */ /* 0x000fe40006000000 */
[----:B------:R-:W-:-:S02]  /*2080*/  FSEL R91, R91, -INF , !P4 ;  /* 0xff8000005b5b7808 */ /* 0x000fc40006000000 */
[----:B------:R-:W-:Y:S01]  /*2090*/  ISETP.GE.AND P4, PT, R4, UR10, PT ;  /* 0x0000000a04007c0c */ /* 0x000fe2000bf86270 */
[----:B------:R-:W-:Y:S01]  /*20a0*/  ULDC UR10, c[0x0][0x28c] ;  /* 0x0000a300000a7ab9 */ /* 0x000fe20000000800 */
[----:B------:R-:W-:Y:S02]  /*20b0*/  FMNMX R4, R30, R3, !PT ;  /* 0x000000031e047209 */ /* 0x000fe40007800000 */
[----:B------:R-:W-:Y:S02]  /*20c0*/  FSEL R92, R92, -INF , !P5 ;  /* 0xff8000005c5c7808 */ /* 0x000fe40006800000 */
[----:B------:R-:W-:Y:S02]  /*20d0*/  FMNMX R3, R31, R4, !PT ;  /* 0x000000041f037209 */ /* 0x000fe40007800000 */
[----:B------:R-:W-:Y:S02]  /*20e0*/  FSEL R94, R94, -INF , !P5 ;  /* 0xff8000005e5e7808 */ /* 0x000fe40006800000 */
[----:B------:R-:W-:-:S02]  /*20f0*/  FMNMX R4, R34, R3, !PT ;  /* 0x0000000322047209 */ /* 0x000fc40007800000 */
[----:B------:R-:W-:Y:S01]  /*2100*/  ISETP.GE.AND P5, PT, R5, UR10, PT ;  /* 0x0000000a05007c0c */ /* 0x000fe2000bfa6270 */
[----:B------:R-:W-:Y:S01]  /*2110*/  ULDC UR10, c[0x0][0x28c] ;  /* 0x0000a300000a7ab9 */ /* 0x000fe20000000800 */
[----:B------:R-:W-:Y:S02]  /*2120*/  FMNMX R3, R35, R4, !PT ;  /* 0x0000000423037209 */ /* 0x000fe40007800000 */
[----:B------:R-:W-:Y:S02]  /*2130*/  IADD3 R5, R0, 0xa0, RZ ;  /* 0x000000a000057810 */ /* 0x000fe40007ffe0ff */
[----:B------:R-:W-:Y:S02]  /*2140*/  FMNMX R4, R38, R3, !PT ;  /* 0x0000000326047209 */ /* 0x000fe40007800000 */
[----:B------:R-:W-:Y:S02]  /*2150*/  FSEL R93, R93, -INF , !P6 ;  /* 0xff8000005d5d7808 */ /* 0x000fe40007000000 */
[----:B------:R-:W-:-:S02]  /*2160*/  FMNMX R3, R39, R4, !PT ;  /* 0x0000000427037209 */ /* 0x000fc40007800000 */
[----:B------:R-:W-:Y:S02]  /*2170*/  FSEL R95, R95, -INF , !P6 ;  /* 0xff8000005f5f7808 */ /* 0x000fe40007000000 */
[----:B------:R-:W-:Y:S01]  /*2180*/  ISETP.GE.AND P6, PT, R5, UR10, PT ;  /* 0x0000000a05007c0c */ /* 0x000fe2000bfc6270 */
[----:B------:R-:W-:Y:S01]  /*2190*/  ULDC UR10, c[0x0][0x28c] ;  /* 0x0000a300000a7ab9 */ /* 0x000fe20000000800 */
[----:B------:R-:W-:Y:S02]  /*21a0*/  IADD3 R5, R0, 0xa1, RZ ;  /* 0x000000a100057810 */ /* 0x000fe40007ffe0ff */
[----:B------:R-:W-:Y:S02]  /*21b0*/  FMNMX R4, R42, R3, !PT ;  /* 0x000000032a047209 */ /* 0x000fe40007800000 */
[----:B------:R-:W-:Y:S02]  /*21c0*/  FSEL R96, R96, -INF , !P1 ;  /* 0xff80000060607808 */ /* 0x000fe40004800000 */
[----:B------:R-:W-:-:S02]  /*21d0*/  FSEL R98, R98, -INF , !P1 ;  /* 0xff80000062627808 */ /* 0x000fc40004800000 */
[----:B------:R-:W-:Y:S01]  /*21e0*/  ISETP.GE.AND P1, PT, R5, UR10, PT ;  /* 0x0000000a05007c0c */ /* 0x000fe2000bf26270 */
[----:B------:R-:W-:Y:S01]  /*21f0*/  ULDC UR10, c[0x0][0x28c] ;  /* 0x0000a300000a7ab9 */ /* 0x000fe20000000800 */
[----:B------:R-:W-:Y:S02]  /*2200*/  FMNMX R3, R43, R4, !PT ;  /* 0x000000042b037209 */ /* 0x000fe40007800000 */
[----:B------:R-:W-:Y:S02]  /*2210*/  IADD3 R5, R0, 0xa8, RZ ;  /* 0x000000a800057810 */ /* 0x000fe40007ffe0ff */
[----:B------:R-:W-:Y:S02]  /*2220*/  FSEL R97, R97, -INF , !P3 ;  /* 0xff80000061617808 */ /* 0x000fe40005800000 */
[----:B------:R-:W-:Y:S02]  /*2230*/  FSEL R99, R99, -INF , !P3 ;  /* 0xff80000063637808 */ /* 0x000fe40005800000 */
[----:B------:R-:W-:-:S02]  /*2240*/  FMNMX R4, R46, R3, !PT ;  /* 0x000000032e047209 */ /* 0x000fc40007800000 */
[----:B------:R-:W-:Y:S01]  /*2250*/  ISETP.GE.AND P3, PT, R5, UR10, PT ;  /* 0x0000000a05007c0c */ /* 0x000fe2000bf66270 */
[----:B------:R-:W-:Y:S01]  /*2260*/  ULDC UR10, c[0x0][0x28c] ;  /* 0x0000a300000a7ab9 */ /* 0x000fe20000000800 */
[----:B------:R-:W-:Y:S02]  /*2270*/  IADD3 R5, R0, 0xa9, RZ ;  /* 0x000000a900057810 */ /* 0x000fe40007ffe0ff */
[----:B------:R-:W-:Y:S02]  /*2280*/  FMNMX R3, R47, R4, !PT ;  /* 0x000000042f037209 */ /* 0x000fe40007800000 */
[----:B------:R-:W-:Y:S02]  /*2290*/  FSEL R100, R100, -INF , !P4 ;  /* 0xff80000064647808 */ /* 0x000fe40006000000 */
[----:B------:R-:W-:Y:S02]  /*22a0*/  FSEL R102, R102, -INF , !P4 ;  /* 0xff80000066667808 */ /* 0x000fe40006000000 */
[----:B------:R-:W-:Y:S01]  /*22b0*/  ISETP.GE.AND P4, PT, R5, UR10, PT ;  /* 0x0000000a05007c0c */ /* 0x000fe2000bf86270 */
[----:B------:R-:W-:Y:S01]  /*22c0*/  ULDC UR10, c[0x0][0x28c] ;  /* 0x0000a300000a7ab9 */ /* 0x000fe20000000800 */
[----:B------:R-:W-:-:S02]  /*22d0*/  IADD3 R5, R0, 0xb0, RZ ;  /* 0x000000b000057810 */ /* 0x000fc40007ffe0ff */
[----:B------:R-:W-:Y:S02]  /*22e0*/  FMNMX R4, R50, R3, !PT ;  /* 0x0000000332047209 */ /* 0x000fe40007800000 */
[----:B------:R-:W-:Y:S02]  /*22f0*/  FSEL R101, R101, -INF , !P5 ;  /* 0xff80000065657808 */ /* 0x000fe40006800000 */
[----:B------:R-:W-:Y:S02]  /*2300*/  FSEL R103, R103, -INF , !P5 ;  /* 0xff80000067677808 */ /* 0x000fe40006800000 */
[----:B------:R-:W-:Y:S01]  /*2310*/  ISETP.GE.AND P5, PT, R5, UR10, PT ;  /* 0x0000000a05007c0c */ /* 0x000fe2000bfa6270 */
[----:B------:R-:W-:Y:S01]  /*2320*/  ULDC UR10, c[0x0][0x28c] ;  /* 0x0000a300000a7ab9 */ /* 0x000fe20000000800 */
[----:B------:R-:W-:Y:S02]  /*2330*/  FSEL R24, R24, -INF , !P2 ;  /* 0xff80000018187808 */ /* 0x000fe40005000000 */
[----:B------:R-:W-:-:S02]  /*2340*/  FMNMX R5, R51, R4, !PT ;  /* 0x0000000433057209 */ /* 0x000fc40007800000 */
[----:B------:R-:W-:Y:S02]  /*2350*/  FMNMX R3, R24, R25, !PT ;  /* 0x0000001918037209 */ /* 0x000fe40007800000 */
[----:B------:R-:W-:Y:S01]  /*2360*/  ISETP.GE.AND P2, PT, R6, UR10, PT ;  /* 0x0000000a06007c0c */ /* 0x000fe2000bf46270 */
[----:B------:R-:W-:Y:S01]  /*2370*/  ULDC UR10, c[0x0][0x28c] ;  /* 0x0000a300000a7ab9 */ /* 0x000fe20000000800 */
[----:B------:R-:W-:Y:S02]  /*2380*/  FMNMX R6, R54, R5, !PT ;  /* 0x0000000536067209 */ /* 0x000fe40007800000 */
[----:B------:R-:W-:Y:S02]  /*2390*/  FMNMX R4, R28, R3, !PT ;  /* 0x000000031c047209 */ /* 0x000fe40007800000 */
[----:B------:R-:W-:Y:S02]  /*23a0*/  FMNMX R5, R55, R6, !PT ;  /* 0x0000000637057209 */ /* 0x000fe40007800000 */
[----:B------:R-:W-:-:S02]  /*23b0*/  FMNMX R3, R29, R4, !PT ;  /* 0x000000041d037209 */ /* 0x000fc40007800000 */
[----:B------:R-:W-:Y:S02]  /*23c0*/  FMNMX R6, R58, R5, !PT ;  /* 0x000000053a067209 */ /* 0x000fe40007800000 */
[----:B------:R-:W-:Y:S02]  /*23d0*/  FMNMX R4, R32, R3, !PT ;  /* 0x0000000320047209 */ /* 0x000fe40007800000 */
        /* <DEDUP_REMOVED lines=37> */
[----:B------:R-:W-:Y:S02]  /*2630*/  FSEL R104, R104, -INF , !P6 ;  /* 0xff80000068687808 */ /* 0x000fe40007000000 */
        /* <DEDUP_REMOVED lines=8> */
[----:B------:R-:W-:-:S02]  /*26c0*/  FSEL R107, R107, -INF , !P1 ;  /* 0xff8000006b6b7808 */ /* 0x000fc40004800000 */
[----:B------:R-:W-:Y:S02]  /*26d0*/  FMNMX R5, R99, R6, !PT ;  /* 0x0000000663057209 */ /* 0x000fe40007800000 */
[----:B------:R-:W-:Y:S01]  /*26e0*/  ISETP.GE.AND P1, PT, R7, UR10, PT ;  /* 0x0000000a07007c0c */ /* 0x000fe2000bf26270 */
[----:B------:R-:W-:Y:S01]  /*26f0*/  ULDC UR10, c[0x0][0x28c] ;  /* 0x0000a300000a7ab9 */ /* 0x000fe20000000800 */
[----:B------:R-:W-:Y:S02]  /*2700*/  IADD3 R7, R0, 0xc0, RZ ;  /* 0x000000c000077810 */ /* 0x000fe40007ffe0ff */
[----:B------:R-:W-:Y:S02]  /*2710*/  FMNMX R3, R73, R4, !PT ;  /* 0x0000000449037209 */ /* 0x000fe40007800000 */
[----:B------:R-:W-:Y:S02]  /*2720*/  FMNMX R6, R102, R5, !PT ;  /* 0x0000000566067209 */ /* 0x000fe40007800000 */
[----:B------:R-:W-:-:S02]  /*2730*/  FSEL R108, R108, -INF , !P3 ;  /* 0xff8000006c6c7808 */ /* 0x000fc40005800000 */
[----:B------:R-:W-:Y:S02]  /*2740*/  FSEL R110, R110, -INF , !P3 ;  /* 0xff8000006e6e7808 */ /* 0x000fe40005800000 */
        /* <DEDUP_REMOVED lines=9> */
[----:B------:R-:W-:Y:S02]  /*27e0*/  FMNMX R3, R77, R4, !PT ;  /* 0x000000044d037209 */ /* 0x000fe40007800000 */
[----:B------:R-:W-:Y:S02]  /*27f0*/  IADD3 R7, R0, 0xc8, RZ ;  /* 0x000000c800077810 */ /* 0x000fe40007ffe0ff */
[----:B------:R-:W-:Y:S02]  /*2800*/  FMNMX R6, R106, R5, !PT ;  /* 0x000000056a067209 */ /* 0x000fe40007800000 */
[----:B------:R-:W-:-:S02]  /*2810*/  FSEL R112, R112, -INF , !P5 ;  /* 0xff80000070707808 */ /* 0x000fc40006800000 */
[----:B------:R-:W-:Y:S02]  /*2820*/  FSEL R114, R114, -INF , !P5 ;  /* 0xff80000072727808 */ /* 0x000fe40006800000 */
[----:B------:R-:W-:Y:S02]  /*2830*/  FMNMX R4, R80, R3, !PT ;  /* 0x0000000350047209 */ /* 0x000fe40007800000 */
[----:B------:R-:W-:Y:S01]  /*2840*/  ISETP.GE.AND P5, PT, R7, UR10, PT ;  /* 0x0000000a07007c0c */ /* 0x000fe2000bfa6270 */
[----:B------:R-:W-:Y:S01]  /*2850*/  ULDC UR10, c[0x0][0x28c] ;  /* 0x0000a300000a7ab9 */ /* 0x000fe20000000800 */
[----:B------:R-:W-:Y:S02]  /*2860*/  FMNMX R5, R107, R6, !PT ;  /* 0x000000066b057209 */ /* 0x000fe40007800000 */
[----:B------:R-:W-:Y:S02]  /*2870*/  IADD3 R7, R0, 0xc9, RZ ;  /* 0x000000c900077810 */ /* 0x000fe40007ffe0ff */
[----:B------:R-:W-:-:S02]  /*2880*/  FMNMX R3, R81, R4, !PT ;  /* 0x0000000451037209 */ /* 0x000fc40007800000 */
[----:B------:R-:W-:Y:S02]  /*2890*/  FSEL R113, R113, -INF , !P2 ;  /* 0xff80000071717808 */ /* 0x000fe40005000000 */
[----:B------:R-:W-:Y:S02]  /*28a0*/  FSEL R115, R115, -INF , !P2 ;  /* 0xff80000073737808 */ /* 0x000fe40005000000 */
[----:B------:R-:W-:Y:S02]  /*28b0*/  FMNMX R6, R110, R5, !PT ;  /* 0x000000056e067209 */ /* 0x000fe40007800000 */
[----:B------:R-:W-:Y:S01]  /*28c0*/  ISETP.GE.AND P2, PT, R7, UR10, PT ;  /* 0x0000000a07007c0c */ /* 0x000fe2000bf46270 */
[----:B------:R-:W-:Y:S01]  /*28d0*/  ULDC UR10, c[0x0][0x28c] ;  /* 0x0000a300000a7ab9 */ /* 0x000fe20000000800 */
[----:B------:R-:W-:Y:S02]  /*28e0*/  IADD3 R7, R0, 0xd0, RZ ;  /* 0x000000d000077810 */ /* 0x000fe40007ffe0ff */
[----:B------:R-:W-:-:S02]  /*28f0*/  FMNMX R4, R84, R3, !PT ;  /* 0x0000000354047209 */ /* 0x000fc40007800000 */
[----:B------:R-:W-:Y:S02]  /*2900*/  FMNMX R5, R111, R6, !PT ;  /* 0x000000066f057209 */ /* 0x000fe40007800000 */
[----:B------:R-:W-:Y:S02]  /*2910*/  FSEL R116, R116, -INF , !P6 ;  /* 0xff80000074747808 */ /* 0x000fe40007000000 */
[----:B------:R-:W-:Y:S02]  /*2920*/  FSEL R118, R118, -INF , !P6 ;  /* 0xff80000076767808 */ /* 0x000fe40007000000 */
        /* <DEDUP_REMOVED lines=9> */
[----:B------:R-:W-:Y:S02]  /*29c0*/  FMNMX R4, R88, R3, !PT ;  /* 0x0000000358047209 */ /* 0x000fe40007800000 */
[----:B------:R-:W-:-:S02]  /*29d0*/  IADD3 R7, R0, 0xd8, RZ ;  /* 0x000000d800077810 */ /* 0x000fc40007ffe0ff */
[----:B------:R-:W-:Y:S02]  /*29e0*/  FMNMX R5, R115, R6, !PT ;  /* 0x0000000673057209 */ /* 0x000fe40007800000 */
[----:B------:R-:W-:Y:S02]  /*29f0*/  FSEL R120, R120, -INF , !P3 ;  /* 0xff80000078787808 */ /* 0x000fe40005800000 */
[----:B------:R-:W-:Y:S02]  /*2a00*/  FSEL R122, R122, -INF , !P3 ;  /* 0xff8000007a7a7808 */ /* 0x000fe40005800000 */
[----:B------:R-:W-:Y:S02]  /*2a10*/  FMNMX R3, R89, R4, !PT ;  /* 0x0000000459037209 */ /* 0x000fe40007800000 */
[----:B------:R-:W-:Y:S01]  /*2a20*/  ISETP.GE.AND P3, PT, R7, UR10, PT ;  /* 0x0000000a07007c0c */ /* 0x000fe2000bf66270 */
[----:B------:R-:W-:Y:S01]  /*2a30*/  ULDC UR10, c[0x0][0x28c] ;  /* 0x0000a300000a7ab9 */ /* 0x000fe20000000800 */
[----:B------:R-:W-:-:S02]  /*2a40*/  FMNMX R6, R118, R5, !PT ;  /* 0x0000000576067209 */ /* 0x000fc40007800000 */
[----:B------:R-:W-:Y:S02]  /*2a50*/  IADD3 R7, R0, 0xd9, RZ ;  /* 0x000000d900077810 */ /* 0x000fe40007ffe0ff */
[----:B------:R-:W-:Y:S02]  /*2a60*/  FMNMX R4, R92, R3, !PT ;  /* 0x000000035c047209 */ /* 0x000fe40007800000 */
[----:B------:R-:W-:Y:S02]  /*2a70*/  FSEL R121, R121, -INF , !P4 ;  /* 0xff80000079797808 */ /* 0x000fe40006000000 */
[----:B------:R-:W-:Y:S02]  /*2a80*/  FSEL R123, R123, -INF , !P4 ;  /* 0xff8000007b7b7808 */ /* 0x000fe40006000000 */
[----:B------:R-:W-:Y:S02]  /*2a90*/  FMNMX R5, R119, R6, !PT ;  /* 0x0000000677057209 */ /* 0x000fe40007800000 */
[----:B------:R-:W-:Y:S01]  /*2aa0*/  ISETP.GE.AND P4, PT, R7, UR10, PT ;  /* 0x0000000a07007c0c */ /* 0x000fe2000bf86270 */
[----:B------:R-:W-:Y:S01]  /*2ab0*/  ULDC UR10, c[0x0][0x28c] ;  /* 0x0000a300000a7ab9 */ /* 0x000fe20000000800 */
[----:B------:R-:W-:-:S02]  /*2ac0*/  IADD3 R7, R0, 0xe0, RZ ;  /* 0x000000e000077810 */ /* 0x000fc40007ffe0ff */
[----:B------:R-:W-:Y:S02]  /*2ad0*/  FMNMX R3, R93, R4, !PT ;  /* 0x000000045d037209 */ /* 0x000fe40007800000 */
[----:B------:R-:W-:Y:S02]  /*2ae0*/  FMNMX R6, R122, R5, !PT ;  /* 0x000000057a067209 */ /* 0x000fe40007800000 */
[----:B------:R-:W-:Y:S02]  /*2af0*/  FSEL R124, R124, -INF , !P5 ;  /* 0xff8000007c7c7808 */ /* 0x000fe40006800000 */
[----:B------:R-:W-:Y:S02]  /*2b00*/  FSEL R126, R126, -INF , !P5 ;  /* 0xff8000007e7e7808 */ /* 0x000fe40006800000 */
        /* <DEDUP_REMOVED lines=27> */
[----:B------:R-:W-:Y:S02]  /*2cc0*/  FSEL R134, R134, -INF , !P3 ;  /* 0xff80000086867808 */ /* 0x000fe40005800000 */
[----:B------:R-:W-:Y:S02]  /*2cd0*/  FMNMX R5, R131, R6, !PT ;  /* 0x0000000683057209 */ /* 0x000fe40007800000 */
[----:B------:R-:W-:Y:S02]  /*2ce0*/  FSEL R132, R132, -INF , !P3 ;  /* 0xff80000084847808 */ /* 0x000fe40005800000 */
[----:B------:R-:W-:Y:S01]  /*2cf0*/  ISETP.GE.AND P3, PT, R7, UR10, PT ;  /* 0x0000000a07007c0c */ /* 0x000fe2000bf66270 */
[----:B------:R-:W-:Y:S01]  /*2d00*/  ULDC UR10, c[0x0][0x28c] ;  /* 0x0000a300000a7ab9 */ /* 0x000fe20000000800 */
[----:B------:R-:W-:-:S02]  /*2d10*/  IADD3 R7, R0, 0xf1, RZ ;  /* 0x000000f100077810 */ /* 0x000fc40007ffe0ff */
[----:B------:R-:W-:Y:S02]  /*2d20*/  FMNMX R3, R105, R4, !PT ;  /* 0x0000000469037209 */ /* 0x000fe40007800000 */
[----:B------:R-:W-:Y:S02]  /*2d30*/  FSEL R135, R135, -INF , !P4 ;  /* 0xff80000087877808 */ /* 0x000fe40006000000 */
[----:B------:R-:W-:Y:S02]  /*2d40*/  FMNMX R6, R134, R5, !PT ;  /* 0x0000000586067209 */ /* 0x000fe40007800000 */
[----:B------:R-:W-:Y:S01]  /*2d50*/  FSEL R133, R133, -INF , !P4 ;  /* 0xff80000085857808 */ /* 0x000fe20006000000 */
[----:B------:R-:W2:Y:S01]  /*2d60*/  LDC R5, c[0x0][0x28c] ;  /* 0x0000a300ff057b82 */ /* 0x000ea20000000800 */
[----:B------:R-:W-:Y:S01]  /*2d70*/  ISETP.GE.AND P4, PT, R7, UR10, PT ;  /* 0x0000000a07007c0c */ /* 0x000fe2000bf86270 */
[----:B------:R-:W-:Y:S01]  /*2d80*/  ULDC UR10, c[0x0][0x28c] ;  /* 0x0000a300000a7ab9 */ /* 0x000fe20000000800 */
[----:B------:R-:W-:-:S02]  /*2d90*/  FMNMX R4, R108, R3, !PT ;  /* 0x000000036c047209 */ /* 0x000fc40007800000 */
[----:B------:R-:W-:Y:S02]  /*2da0*/  FSEL R138, R138, -INF , !P5 ;  /* 0xff8000008a8a7808 */ /* 0x000fe40006800000 */
[----:B------:R-:W-:Y:S02]  /*2db0*/  FMNMX R7, R135, R6, !PT ;  /* 0x0000000687077209 */ /* 0x000fe40007800000 */
[----:B------:R-:W-:Y:S02]  /*2dc0*/  FMNMX R3, R109, R4, !PT ;  /* 0x000000046d037209 */ /* 0x000fe40007800000 */
[----:B------:R-:W-:Y:S02]  /*2dd0*/  FSEL R139, R139, -INF , !P2 ;  /* 0xff8000008b8b7808 */ /* 0x000fe40005000000 */
[----:B------:R-:W-:Y:S02]  /*2de0*/  FMNMX R6, R138, R7, !PT ;  /* 0x000000078a067209 */ /* 0x000fe40007800000 */
[----:B------:R-:W-:-:S02]  /*2df0*/  FMNMX R4, R112, R3, !PT ;  /* 0x0000000370047209 */ /* 0x000fc40007800000 */
[----:B------:R-:W-:Y:S02]  /*2e00*/  FSEL R142, R142, -INF , !P6 ;  /* 0xff8000008e8e7808 */ /* 0x000fe40007000000 */
[----:B------:R-:W-:Y:S02]  /*2e10*/  FMNMX R7, R139, R6, !PT ;  /* 0x000000068b077209 */ /* 0x000fe40007800000 */
[----:B------:R-:W-:Y:S02]  /*2e20*/  FSEL R136, R136, -INF , !P5 ;  /* 0xff80000088887808 */ /* 0x000fe40006800000 */
[----:B------:R-:W-:Y:S02]  /*2e30*/  FMNMX R3, R113, R4, !PT ;  /* 0x0000000471037209 */ /* 0x000fe40007800000 */
[----:B------:R-:W-:Y:S01]  /*2e40*/  ISETP.GE.AND P5, PT, R8, UR10, PT ;  /* 0x0000000a08007c0c */ /* 0x000fe2000bfa6270 */
[----:B------:R-:W-:Y:S01]  /*2e50*/  ULDC UR10, c[0x0][0x604] ;  /* 0x00018100000a7ab9 */ /* 0x000fe20000000800 */
[----:B------:R-:W-:-:S02]  /*2e60*/  FSEL R143, R143, -INF , !P1 ;  /* 0xff8000008f8f7808 */ /* 0x000fc40004800000 */
[----:B------:R-:W-:Y:S02]  /*2e70*/  FMNMX R8, R142, R7, !PT ;  /* 0x000000078e087209 */ /* 0x000fe40007800000 */
[----:B------:R-:W-:Y:S02]  /*2e80*/  FMNMX R6, R116, R3, !PT ;  /* 0x0000000374067209 */ /* 0x000fe40007800000 */
[----:B------:R-:W-:Y:S02]  /*2e90*/  FSEL R146, R146, -INF , !P3 ;  /* 0xff80000092927808 */ /* 0x000fe40005800000 */
[----:B------:R-:W-:Y:S02]  /*2ea0*/  FMNMX R7, R143, R8, !PT ;  /* 0x000000088f077209 */ /* 0x000fe40007800000 */
[----:B------:R-:W-:Y:S02]  /*2eb0*/  FMNMX R3, R117, R6, !PT ;  /* 0x0000000675037209 */ /* 0x000fe40007800000 */
[----:B------:R-:W-:-:S02]  /*2ec0*/  IADD3 R4, R0, 0xf9, RZ ;  /* 0x000000f900047810 */ /* 0x000fc40007ffe0ff */
[----:B------:R-:W-:Y:S02]  /*2ed0*/  FSEL R147, R147, -INF , !P4 ;  /* 0xff80000093937808 */ /* 0x000fe40006000000 */
[----:B------:R-:W-:Y:S02]  /*2ee0*/  FMNMX R8, R146, R7, !PT ;  /* 0x0000000792087209 */ /* 0x000fe40007800000 */
[----:B------:R-:W-:Y:S02]  /*2ef0*/  FSEL R137, R137, -INF , !P2 ;  /* 0xff80000089897808 */ /* 0x000fe40005000000 */
[----:B------:R-:W-:Y:S02]  /*2f00*/  FMNMX R6, R120, R3, !PT ;  /* 0x0000000378067209 */ /* 0x000fe40007800000 */
[----:B--2---:R-:W-:Y:S02]  /*2f10*/  ISETP.GE.AND P2, PT, R4, R5, PT ;  /* 0x000000050400720c */ /* 0x004fe40003f46270 */
[----:B------:R-:W-:-:S02]  /*2f20*/  FSEL R150, R150, -INF , !P5 ;  /* 0xff80000096967808 */ /* 0x000fc40006800000 */
[----:B------:R-:W-:Y:S02]  /*2f30*/  FMNMX R7, R147, R8, !PT ;  /* 0x0000000893077209 */ /* 0x000fe40007800000 */
[----:B------:R-:W-:Y:S02]  /*2f40*/  FMNMX R3, R121, R6, !PT ;  /* 0x0000000679037209 */ /* 0x000fe40007800000 */
[----:B------:R-:W-:Y:S02]  /*2f50*/  FSEL R151, R151, -INF , !P2 ;  /* 0xff80000097977808 */ /* 0x000fe40005000000 */
[----:B------:R-:W-:Y:S02]  /*2f60*/  FMNMX R6, R150, R7, !PT ;  /* 0x0000000796067209 */ /* 0x000fe40007800000 */
[----:B------:R-:W-:Y:S02]  /*2f70*/  FMNMX R4, R124, R3, !PT ;  /* 0x000000037c047209 */ /* 0x000fe40007800000 */
[----:B------:R-:W-:-:S02]  /*2f80*/  FMNMX R6, R151, R6, !PT ;  /* 0x0000000697067209 */ /* 0x000fc40007800000 */
[----:B------:R-:W-:Y:S02]  /*2f90*/  FMNMX R3, R125, R4, !PT ;  /* 0x000000047d037209 */ /* 0x000fe40007800000 */
[----:B------:R-:W-:Y:S01]  /*2fa0*/  FSEL R140, R140, -INF , !P6 ;  /* 0xff8000008c8c7808 */ /* 0x000fe20007000000 */
[----:B------:R-:W2:Y:S01]  /*2fb0*/  SHFL.BFLY PT, R7, R6, 0x1, 0x1f ;  /* 0x0c201f0006077f89 */ /* 0x000ea200000e0000 */
[----:B------:R-:W-:Y:S02]  /*2fc0*/  FMNMX R4, R128, R3, !PT ;  /* 0x0000000380047209 */ /* 0x000fe40007800000 */
[----:B------:R-:W-:Y:S02]  /*2fd0*/  FSEL R141, R141, -INF , !P1 ;  /* 0xff8000008d8d7808 */ /* 0x000fe40004800000 */
[----:B------:R-:W-:Y:S02]  /*2fe0*/  FMNMX R3, R129, R4, !PT ;  /* 0x0000000481037209 */ /* 0x000fe40007800000 */
[----:B------:R-:W-:-:S02]  /*2ff0*/  FSEL R144, R144, -INF , !P3 ;  /* 0xff80000090907808 */ /* 0x000fc40005800000 */
[----:B------:R-:W-:Y:S02]  /*3000*/  FMNMX R4, R132, R3, !PT ;  /* 0x0000000384047209 */ /* 0x000fe40007800000 */
[----:B------:R-:W-:Y:S02]  /*3010*/  FSEL R145, R145, -INF , !P4 ;  /* 0xff80000091917808 */ /* 0x000fe40006000000 */
[----:B------:R-:W-:Y:S02]  /*3020*/  FMNMX R3, R133, R4, !PT ;  /* 0x0000000485037209 */ /* 0x000fe40007800000 */
[----:B------:R-:W-:Y:S02]  /*3030*/  FSEL R148, R148, -INF , !P5 ;  /* 0xff80000094947808 */ /* 0x000fe40006800000 */
[----:B------:R-:W-:Y:S02]  /*3040*/  FMNMX R4, R136, R3, !PT ;  /* 0x0000000388047209 */ /* 0x000fe40007800000 */
[----:B------:R-:W-:-:S02]  /*3050*/  FSEL R149, R149, -INF , !P2 ;  /* 0xff80000095957808 */ /* 0x000fc40005000000 */
[----:B------:R-:W-:Y:S02]  /*3060*/  FMNMX R3, R137, R4, !PT ;  /* 0x0000000489037209 */ /* 0x000fe40007800000 */
[----:B--2---:R-:W-:Y:S02]  /*3070*/  FMNMX R8, R6, R7, !PT ;  /* 0x0000000706087209 */ /* 0x004fe40007800000 */
[----:B------:R-:W-:-:S03]  /*3080*/  FMNMX R4, R140, R3, !PT ;  /* 0x000000038c047209 */ /* 0x000fc60007800000 */
[----:B------:R-:W2:Y:S01]  /*3090*/  SHFL.BFLY PT, R9, R8, 0x2, 0x1f ;  /* 0x0c401f0008097f89 */ /* 0x000ea200000e0000 */
[----:B------:R-:W-:-:S04]  /*30a0*/  FMNMX R3, R141, R4, !PT ;  /* 0x000000048d037209 */ /* 0x000fc80007800000 */
[----:B------:R-:W-:-:S04]  /*30b0*/  FMNMX R4, R144, R3, !PT ;  /* 0x0000000390047209 */ /* 0x000fc80007800000 */
[----:B------:R-:W-:-:S04]  /*30c0*/  FMNMX R3, R145, R4, !PT ;  /* 0x0000000491037209 */ /* 0x000fc80007800000 */
[----:B------:R-:W-:-:S04]  /*30d0*/  FMNMX R4, R148, R3, !PT ;  /* 0x0000000394047209 */ /* 0x000fc80007800000 */
[----:B------:R-:W-:-:S05]  /*30e0*/  FMNMX R4, R149, R4, !PT ;  /* 0x0000000495047209 */ /* 0x000fca0007800000 */
[----:B------:R-:W3:Y:S01]  /*30f0*/  SHFL.BFLY PT, R7, R4, 0x1, 0x1f ;  /* 0x0c201f0004077f89 */ /* 0x000ee200000e0000 */
[----:B--2---:R-:W-:-:S04]  /*3100*/  FMNMX R10, R8, R9, !PT ;  /* 0x00000009080a7209 */ /* 0x004fc80007800000 */
[----:B------:R-:W-:-:S04]  /*3110*/  FSETP.NEU.AND P1, PT, R10, -INF , PT ;  /* 0xff8000000a00780b */ /* 0x000fc80003f2d000 */
[----:B------:R-:W-:-:S05]  /*3120*/  FSEL R3, R10, RZ, P1 ;  /* 0x000000ff0a037208 */ /* 0x000fca0000800000 */
[----:B------:R-:W-:Y:S01]  /*3130*/  FMUL R3, R3, UR10 ;  /* 0x0000000a03037c20 */ /* 0x000fe20008400000 */
[----:B------:R-:W-:-:S03]  /*3140*/  ULDC UR10, c[0x0][0x604] ;  /* 0x00018100000a7ab9 */ /* 0x000fc60000000800 */
[--C-:B------:R-:W-:Y:S01]  /*3150*/  FFMA R9, R26, UR10, -R3.reuse ;  /* 0x0000000a1a097c23 */ /* 0x100fe20008000803 */
[----:B------:R-:W-:Y:S02]  /*3160*/  ULDC UR10, c[0x0][0x604] ;  /* 0x00018100000a7ab9 */ /* 0x000fe40000000800 */
[--C-:B------:R-:W-:Y:S01]  /*3170*/  FFMA R12, R27, UR10, -R3.reuse ;  /* 0x0000000a1b0c7c23 */ /* 0x100fe20008000803 */
[----:B------:R-:W-:Y:S01]  /*3180*/  ULDC UR10, c[0x0][0x604] ;  /* 0x00018100000a7ab9 */ /* 0x000fe20000000800 */
[----:B---3--:R-:W-:Y:S01]  /*3190*/  FMNMX R7, R4, R7, !PT ;  /* 0x0000000704077209 */ /* 0x008fe20007800000 */
[--C-:B------:R-:W-:Y:S01]  /*31a0*/  FFMA R27, R30, UR10, -R3.reuse ;  /* 0x0000000a1e1b7c23 */ /* 0x100fe20008000803 */
[----:B------:R-:W-:Y:S01]  /*31b0*/  FSETP.GEU.AND P6, PT, R9, -126, PT ;  /* 0xc2fc00000900780b */ /* 0x000fe20003fce000 */
[----:B------:R-:W-:Y:S01]  /*31c0*/  ULDC UR10, c[0x0][0x604] ;  /* 0x00018100000a7ab9 */ /* 0x000fe20000000800 */
[----:B------:R-:W-:Y:S01]  /*31d0*/  FSETP.GEU.AND P5, PT, R12, -126, PT ;  /* 0xc2fc00000c00780b */ /* 0x000fe20003fae000 */
[----:B------:R-:W2:Y:S01]  /*31e0*/  SHFL.BFLY PT, R8, R7, 0x2, 0x1f ;  /* 0x0c401f0007087f89 */ /* 0x000ea200000e0000 */
[--C-:B------:R-:W-:Y:S01]  /*31f0*/  FFMA R14, R31, UR10, -R3.reuse ;  /* 0x0000000a1f0e7c23 */ /* 0x100fe20008000803 */
[----:B------:R-:W-:Y:S01]  /*3200*/  ULDC UR10, c[0x0][0x604] ;  /* 0x00018100000a7ab9 */ /* 0x000fe20000000800 */
[----:B------:R-:W-:Y:S01]  /*3210*/  FSETP.GEU.AND P3, PT, R27, -126, PT ;  /* 0xc2fc00001b00780b */ /* 0x000fe20003f6e000 */
[--C-:B------:R-:W-:Y:S01]  /*3220*/  FFMA R11, R34, UR10, -R3.reuse ;  /* 0x0000000a220b7c23 */ /* 0x100fe20008000803 */
[----:B------:R-:W-:Y:S01]  /*3230*/  ULDC UR10, c[0x0][0x604] ;  /* 0x00018100000a7ab9 */ /* 0x000fe20000000800 */
[----:B------:R-:W-:Y:S01]  /*3240*/  FSETP.GEU.AND P2, PT, R14, -126, PT ;  /* 0xc2fc00000e00780b */ /* 0x000fe20003f4e000 */
[--C-:B------:R-:W-:Y:S01]  /*3250*/  FFMA R16, R35, UR10, -R3.reuse ;  /* 0x0000000a23107c23 */ /* 0x100fe20008000803 */
[----:B------:R-:W-:Y:S01]  /*3260*/  ULDC UR10, c[0x0][0x604] ;  /* 0x00018100000a7ab9 */ /* 0x000fe20000000800 */
[----:B------:R-:W-:Y:S01]  /*3270*/  FSETP.GEU.AND P4, PT, R11, -126, PT ;  /* 0xc2fc00000b00780b */ /* 0x000fe20003f8e000 */
[----:B------:R-:W-:Y:S01]  /*3280*/  @!P6 FMUL R9, R9, 0.5 ;  /* 0x3f0000000909e820 */ /* 0x000fe20000400000 */
[----:B------:R-:W-:Y:S01]  /*3290*/  FFMA R31, R38, UR10, -R3 ;  /* 0x0000000a261f7c23 */ /* 0x000fe20008000803 */
[----:B------:R-:W-:Y:S01]  /*32a0*/  @!P5 FMUL R12, R12, 0.5 ;  /* 0x3f0000000c0cd820 */ /* 0x000fe20000400000 */
[----:B------:R-:W-:-:S02]  /*32b0*/  ULDC UR10, c[0x0][0x604] ;  /* 0x00018100000a7ab9 */ /* 0x000fc40000000800 */
[--C-:B------:R-:W-:Y:S01]  /*32c0*/  FFMA R18, R39, UR10, -R3.reuse ;  /* 0x0000000a27127c23 */ /* 0x100fe20008000803 */
[----:B------:R-:W3:Y:S01]  /*32d0*/  MUFU.EX2 R9, R9 ;  /* 0x0000000900097308 */ /* 0x000ee20000000800 */
[----:B------:R-:W-:Y:S01]  /*32e0*/  @!P3 FMUL R27, R27, 0.5 ;  /* 0x3f0000001b1bb820 */ /* 0x000fe20000400000 */
[----:B------:R-:W-:Y:S01]  /*32f0*/  ULDC UR10, c[0x0][0x604] ;  /* 0x00018100000a7ab9 */ /* 0x000fe20000000800 */
[----:B------:R-:W-:Y:S01]  /*3300*/  @!P2 FMUL R14, R14, 0.5 ;  /* 0x3f0000000e0ea820 */ /* 0x000fe20000400000 */
[--C-:B------:R-:W-:Y:S01]  /*3310*/  FFMA R13, R42, UR10, -R3.reuse ;  /* 0x0000000a2a0d7c23 */ /* 0x100fe20008000803 */
[----:B------:R-:W-:Y:S01]  /*3320*/  ULDC UR10, c[0x0][0x604] ;  /* 0x00018100000a7ab9 */ /* 0x000fe20000000800 */
[----:B------:R-:W-:Y:S01]  /*3330*/  @!P4 FMUL R11, R11, 0.5 ;  /* 0x3f0000000b0bc820 */ /* 0x000fe20000400000 */
[----:B------:R-:W-:Y:S01]  /*3340*/  FFMA R20, R43, UR10, -R3 ;  /* 0x0000000a2b147c23 */ /* 0x000fe20008000803 */
[----:B------:R-:W4:Y:S01]  /*3350*/  MUFU.EX2 R12, R12 ;  /* 0x0000000c000c7308 */ /* 0x000f220000000800 */
[----:B--2---:R-:W-:Y:S01]  /*3360*/  FMNMX R8, R7, R8, !PT ;  /* 0x0000000807087209 */ /* 0x004fe20007800000 */
[----:B------:R-:W-:-:S02]  /*3370*/  ULDC UR10, c[0x0][0x604] ;  /* 0x00018100000a7ab9 */ /* 0x000fc40000000800 */
[--C-:B------:R-:W-:Y:S01]  /*3380*/  FFMA R35, R46, UR10, -R3.reuse ;  /* 0x0000000a2e237c23 */ /* 0x100fe20008000803 */
[C---:B------:R-:W-:Y:S01]  /*3390*/  FSETP.NEU.AND P1, PT, R8.reuse, -INF , PT ;  /* 0xff8000000800780b */ /* 0x040fe20003f2d000 */
[----:B------:R-:W-:Y:S02]  /*33a0*/  ULDC UR10, c[0x0][0x604] ;  /* 0x00018100000a7ab9 */ /* 0x000fe40000000800 */
[----:B------:R-:W2:Y:S01]  /*33b0*/  MUFU.EX2 R27, R27 ;  /* 0x0000001b001b7308 */ /* 0x000ea20000000800 */
[----:B------:R-:W-:Y:S01]  /*33c0*/  FSEL R4, R8, RZ, P1 ;  /* 0x000000ff08047208 */ /* 0x000fe20000800000 */
[----:B---3--:R-:W-:Y:S01]  /*33d0*/  @!P6 FMUL R9, R9, R9 ;  /* 0x000000090909e220 */ /* 0x008fe20000400000 */
[----:B------:R-:W-:Y:S01]  /*33e0*/  FSETP.GEU.AND P1, PT, R16, -126, PT ;  /* 0xc2fc00001000780b */ /* 0x000fe20003f2e000 */
[----:B------:R-:W-:Y:S01]  /*33f0*/  FFMA R22, R47, UR10, -R3 ;  /* 0x0000000a2f167c23 */ /* 0x000fe20008000803 */
[----:B------:R-:W-:Y:S01]  /*3400*/  FSETP.GEU.AND P6, PT, R31, -126, PT ;  /* 0xc2fc00001f00780b */ /* 0x000fe20003fce000 */
[----:B------:R-:W-:-:S02]  /*3410*/  ULDC UR10, c[0x0][0x604] ;  /* 0x00018100000a7ab9 */ /* 0x000fc40000000800 */
[----:B------:R-:W3:Y:S01]  /*3420*/  MUFU.EX2 R11, R11 ;  /* 0x0000000b000b7308 */ /* 0x000ee20000000800 */
[----:B----4-:R-:W-:Y:S01]  /*3430*/  @!P5 FMUL R12, R12, R12 ;  /* 0x0000000c0c0cd220 */ /* 0x010fe20000400000 */
[----:B------:R-:W-:Y:S01]  /*3440*/  FSETP.GEU.AND P5, PT, R18, -126, PT ;  /* 0xc2fc00001200780b */ /* 0x000fe20003fae000 */
[--C-:B------:R-:W-:Y:S01]  /*3450*/  FFMA R15, R50, UR10, -R3.reuse ;  /* 0x0000000a320f7c23 */ /* 0x100fe20008000803 */
[----:B------:R-:W-:Y:S02]  /*3460*/  ULDC UR10, c[0x0][0x604] ;  /* 0x00018100000a7ab9 */ /* 0x000fe40000000800 */
[--C-:B------:R-:W-:Y:S01]  /*3470*/  FFMA R26, R51, UR10, -R3.reuse ;  /* 0x0000000a331a7c23 */ /* 0x100fe20008000803 */
[----:B------:R-:W-:Y:S01]  /*3480*/  ULDC UR10, c[0x0][0x604] ;  /* 0x00018100000a7ab9 */ /* 0x000fe20000000800 */
[----:B------:R-:W-:Y:S01]  /*3490*/  @!P1 FMUL R16, R16, 0.5 ;  /* 0x3f00000010109820 */ /* 0x000fe20000400000 */
[----:B------:R-:W4:Y:S01]  /*34a0*/  MUFU.EX2 R14, R14 ;  /* 0x0000000e000e7308 */ /* 0x000f220000000800 */
[----:B------:R-:W-:Y:S01]  /*34b0*/  @!P6 FMUL R31, R31, 0.5 ;  /* 0x3f0000001f1fe820 */ /* 0x000fe20000400000 */
[----:B--2---:R-:W-:Y:S01]  /*34c0*/  @!P3 FMUL R27, R27, R27 ;  /* 0x0000001b1b1bb220 */ /* 0x004fe20000400000 */
[----:B------:R-:W-:Y:S01]  /*34d0*/  FSETP.GEU.AND P3, PT, R13, -126, PT ;  /* 0xc2fc00000d00780b */ /* 0x000fe20003f6e000 */
[--C-:B------:R-:W-:Y:S01]  /*34e0*/  FFMA R39, R54, UR10, -R3.reuse ;  /* 0x0000000a36277c23 */ /* 0x100fe20008000803 */
[----:B------:R-:W-:Y:S01]  /*34f0*/  ULDC UR10, c[0x0][0x604] ;  /* 0x00018100000a7ab9 */ /* 0x000fe20000000800 */
[----:B------:R-:W-:Y:S01]  /*3500*/  @!P5 FMUL R18, R18, 0.5 ;  /* 0x3f0000001212d820 */ /* 0x000fe20000400000 */
[----:B------:R-:W-:Y:S01]  /*3510*/  FFMA R30, R55, UR10, -R3 ;  /* 0x0000000a371e7c23 */ /* 0x000fe20008000803 */
[----:B------:R-:W2:Y:S01]  /*3520*/  MUFU.EX2 R16, R16 ;  /* 0x0000001000107308 */ /* 0x000ea20000000800 */
[----:B---3--:R-:W-:Y:S01]  /*3530*/  @!P4 FMUL R11, R11, R11 ;  /* 0x0000000b0b0bc220 */ /* 0x008fe20000400000 */
[----:B------:R-:W-:Y:S01]  /*3540*/  FSETP.GEU.AND P4, PT, R35, -126, PT ;  /* 0xc2fc00002300780b */ /* 0x000fe20003f8e000 */
[----:B------:R-:W-:-:S02]  /*3550*/  ULDC UR10, c[0x0][0x604] ;  /* 0x00018100000a7ab9 */ /* 0x000fc40000000800 */
[--C-:B------:R-:W-:Y:S01]  /*3560*/  FFMA R17, R58, UR10, -R3.reuse ;  /* 0x0000000a3a117c23 */ /* 0x100fe20008000803 */
[----:B------:R-:W-:Y:S02]  /*3570*/  ULDC UR10, c[0x0][0x604] ;  /* 0x00018100000a7ab9 */ /* 0x000fe40000000800 */
[----:B------:R-:W3:Y:S01]  /*3580*/  MUFU.EX2 R18, R18 ;  /* 0x0000001200127308 */ /* 0x000ee20000000800 */
[----:B----4-:R-:W-:Y:S01]  /*3590*/  @!P2 FMUL R14, R14, R14 ;  /* 0x0000000e0e0ea220 */ /* 0x010fe20000400000 */
[----:B------:R-:W-:Y:S01]  /*35a0*/  FSETP.GEU.AND P2, PT, R20, -126, PT ;  /* 0xc2fc00001400780b */ /* 0x000fe20003f4e000 */
[----:B------:R-:W-:Y:S01]  /*35b0*/  @!P3 FMUL R13, R13, 0.5 ;  /* 0x3f0000000d0db820 */ /* 0x000fe20000400000 */
[--C-:B------:R-:W-:Y:S01]  /*35c0*/  FFMA R34, R59, UR10, -R3.reuse ;  /* 0x0000000a3b227c23 */ /* 0x100fe20008000803 */
[----:B------:R-:W-:Y:S02]  /*35d0*/  ULDC UR10, c[0x0][0x604] ;  /* 0x00018100000a7ab9 */ /* 0x000fe40000000800 */
[----:B------:R-:W-:Y:S01]  /*35e0*/  @!P4 FMUL R35, R35, 0.5 ;  /* 0x3f0000002323c820 */ /* 0x000fe20000400000 */
[----:B------:R-:W4:Y:S01]  /*35f0*/  MUFU.EX2 R31, R31 ;  /* 0x0000001f001f7308 */ /* 0x000f220000000800 */
[----:B--2---:R-:W-:Y:S01]  /*3600*/  @!P1 FMUL R16, R16, R16 ;  /* 0x0000001010109220 */ /* 0x004fe20000400000 */
[----:B------:R-:W-:Y:S01]  /*3610*/  FSETP.GEU.AND P1, PT, R22, -126, PT ;  /* 0xc2fc00001600780b */ /* 0x000fe20003f2e000 */
[----:B------:R-:W-:Y:S01]  /*3620*/  FFMA R43, R62, UR10, -R3 ;  /* 0x0000000a3e2b7c23 */ /* 0x000fe20008000803 */
[----:B------:R-:W-:-:S02]  /*3630*/  ULDC UR10, c[0x0][0x604] ;  /* 0x00018100000a7ab9 */ /* 0x000fc40000000800 */
[--C-:B------:R-:W-:Y:S01]  /*3640*/  FFMA R38, R63, UR10, -R3.reuse ;  /* 0x0000000a3f267c23 */ /* 0x100fe20008000803 */
[----:B------:R-:W-:Y:S01]  /*3650*/  @!P2 FMUL R20, R20, 0.5 ;  /* 0x3f0000001414a820 */ /* 0x000fe20000400000 */
[----:B------:R-:W2:Y:S01]  /*3660*/  MUFU.EX2 R13, R13 ;  /* 0x0000000d000d7308 */ /* 0x000ea20000000800 */
[----:B---3--:R-:W-:Y:S01]  /*3670*/  @!P5 FMUL R18, R18, R18 ;  /* 0x000000121212d220 */ /* 0x008fe20000400000 */
[----:B------:R-:W-:Y:S01]  /*3680*/  FSETP.GEU.AND P5, PT, R26, -126, PT ;  /* 0xc2fc00001a00780b */ /* 0x000fe20003fae000 */
[----:B------:R-:W-:Y:S02]  /*3690*/  ULDC UR10, c[0x0][0x604] ;  /* 0x00018100000a7ab9 */ /* 0x000fe40000000800 */
[--C-:B------:R-:W-:Y:S01]  /*36a0*/  FFMA R19, R66, UR10, -R3.reuse ;  /* 0x0000000a42137c23 */ /* 0x100fe20008000803 */
[----:B------:R-:W-:Y:S01]  /*36b0*/  ULDC UR10, c[0x0][0x604] ;  /* 0x00018100000a7ab9 */ /* 0x000fe20000000800 */
[----:B------:R-:W-:Y:S01]  /*36c0*/  @!P1 FMUL R22, R22, 0.5 ;  /* 0x3f00000016169820 */ /* 0x000fe20000400000 */
[----:B------:R-:W3:Y:S01]  /*36d0*/  MUFU.EX2 R35, R35 ;  /* 0x0000002300237308 */ /* 0x000ee20000000800 */
[----:B----4-:R-:W-:Y:S01]  /*36e0*/  @!P6 FMUL R31, R31, R31 ;  /* 0x0000001f1f1fe220 */ /* 0x010fe20000400000 */
[----:B------:R-:W-:Y:S01]  /*36f0*/  FSETP.GEU.AND P6, PT, R15, -126, PT ;  /* 0xc2fc00000f00780b */ /* 0x000fe20003fce000 */
[----:B------:R-:W-:Y:S01]  /*3700*/  FFMA R42, R67, UR10, -R3 ;  /* 0x0000000a432a7c23 */ /* 0x000fe20008000803 */
[----:B------:R-:W-:-:S02]  /*3710*/  ULDC UR10, c[0x0][0x604] ;  /* 0x00018100000a7ab9 */ /* 0x000fc40000000800 */
[--C-:B------:R-:W-:Y:S01]  /*3720*/  FFMA R47, R70, UR10, -R3.reuse ;  /* 0x0000000a462f7c23 */ /* 0x100fe20008000803 */
[----:B------:R-:W-:Y:S01]  /*3730*/  @!P5 FMUL R26, R26, 0.5 ;  /* 0x3f0000001a1ad820 */ /* 0x000fe20000400000 */
[----:B------:R-:W4:Y:S01]  /*3740*/  MUFU.EX2 R20, R20 ;  /* 0x0000001400147308 */ /* 0x000f220000000800 */
[----:B--2---:R-:W-:Y:S01]  /*3750*/  @!P3 FMUL R13, R13, R13 ;  /* 0x0000000d0d0db220 */ /* 0x004fe20000400000 */
[----:B------:R-:W-:Y:S01]  /*3760*/  FSETP.GEU.AND P3, PT, R39, -126, PT ;  /* 0xc2fc00002700780b */ /* 0x000fe20003f6e000 */
[----:B------:R-:W-:Y:S02]  /*3770*/  ULDC UR10, c[0x0][0x604] ;  /* 0x00018100000a7ab9 */ /* 0x000fe40000000800 */
[--C-:B------:R-:W-:Y:S01]  /*3780*/  FFMA R46, R71, UR10, -R3.reuse ;  /* 0x0000000a472e7c23 */ /* 0x100fe20008000803 */
[----:B------:R-:W-:Y:S01]  /*3790*/  ULDC UR10, c[0x0][0x604] ;  /* 0x00018100000a7ab9 */ /* 0x000fe20000000800 */
[----:B------:R-:W-:Y:S01]  /*37a0*/  @!P6 FMUL R15, R15, 0.5 ;  /* 0x3f0000000f0fe820 */ /* 0x000fe20000400000 */
[----:B------:R-:W2:Y:S01]  /*37b0*/  MUFU.EX2 R22, R22 ;  /* 0x0000001600167308 */ /* 0x000ea20000000800 */
[----:B---3--:R-:W-:Y:S01]  /*37c0*/  @!P4 FMUL R35, R35, R35 ;  /* 0x000000232323c220 */ /* 0x008fe20000400000 */
[----:B------:R-:W-:Y:S01]  /*37d0*/  FSETP.GEU.AND P4, PT, R17, -126, PT ;  /* 0xc2fc00001100780b */ /* 0x000fe20003f8e000 */
[----:B------:R-:W-:Y:S01]  /*37e0*/  FFMA R21, R74, UR10, -R3 ;  /* 0x0000000a4a157c23 */ /* 0x000fe20008000803 */
[----:B------:R-:W-:-:S02]  /*37f0*/  ULDC UR10, c[0x0][0x604] ;  /* 0x00018100000a7ab9 */ /* 0x000fc40000000800 */
[--C-:B------:R-:W-:Y:S01]  /*3800*/  FFMA R50, R75, UR10, -R3.reuse ;  /* 0x0000000a4b327c23 */ /* 0x100fe20008000803 */
[----:B------:R-:W-:Y:S01]  /*3810*/  @!P3 FMUL R39, R39, 0.5 ;  /* 0x3f0000002727b820 */ /* 0x000fe20000400000 */
[----:B------:R-:W3:Y:S01]  /*3820*/  MUFU.EX2 R26, R26 ;  /* 0x0000001a001a7308 */ /* 0x000ee20000000800 */
[----:B----4-:R-:W-:Y:S01]  /*3830*/  @!P2 FMUL R20, R20, R20 ;  /* 0x000000141414a220 */ /* 0x010fe20000400000 */
[----:B------:R-:W-:Y:S01]  /*3840*/  FSETP.GEU.AND P2, PT, R30, -126, PT ;  /* 0xc2fc00001e00780b */ /* 0x000fe20003f4e000 */
[----:B------:R-:W-:Y:S02]  /*3850*/  ULDC UR10, c[0x0][0x604] ;  /* 0x00018100000a7ab9 */ /* 0x000fe40000000800 */
[--C-:B------:R-:W-:Y:S01]  /*3860*/  FFMA R51, R78, UR10, -R3.reuse ;  /* 0x0000000a4e337c23 */ /* 0x100fe20008000803 */
[----:B------:R-:W-:Y:S01]  /*3870*/  ULDC UR10, c[0x0][0x604] ;  /* 0x00018100000a7ab9 */ /* 0x000fe20000000800 */
        /* <DEDUP_REMOVED lines=174> */
[----:B------:R-:W-:Y:S01]  /*4360*/  FMUL R3, R4, UR10 ;  /* 0x0000000a04037c20 */ /* 0x000fe20008400000 */
[----:B------:R-:W-:Y:S01]  /*4370*/  @!P2 FMUL R71, R71, 0.5 ;  /* 0x3f0000004747a820 */ /* 0x000fe20000400000 */
[----:B------:R-:W2:Y:S01]  /*4380*/  MUFU.EX2 R78, R78 ;  /* 0x0000004e004e7308 */ /* 0x000ea20000000800 */
[----:B---3--:R-:W-:Y:S01]  /*4390*/  @!P5 FMUL R67, R67, R67 ;  /* 0x000000434343d220 */ /* 0x008fe20000400000 */
[----:B------:R-:W-:Y:S01]  /*43a0*/  FSETP.GEU.AND P5, PT, R79, -126, PT ;  /* 0xc2fc00004f00780b */ /* 0x000fe20003fae000 */
[--C-:B------:R-:W-:Y:S01]  /*43b0*/  FFMA R24, R24, UR11, -R3.reuse ;  /* 0x0000000b18187c23 */ /* 0x100fe20008000803 */
[----:B------:R-:W-:Y:S01]  /*43c0*/  ULDC UR10, c[0x0][0x604] ;  /* 0x00018100000a7ab9 */ /* 0x000fe20000000800 */
[----:B------:R-:W-:Y:S01]  /*43d0*/  ULDC UR11, c[0x0][0x604] ;  /* 0x00018100000b7ab9 */ /* 0x000fe20000000800 */
[--C-:B------:R-:W-:Y:S01]  /*43e0*/  FFMA R25, R25, UR10, -R3.reuse ;  /* 0x0000000a19197c23 */ /* 0x100fe20008000803 */
[----:B------:R-:W-:Y:S01]  /*43f0*/  @!P1 FMUL R75, R75, 0.5 ;  /* 0x3f0000004b4b9820 */ /* 0x000fe20000400000 */
[----:B------:R-:W3:Y:S01]  /*4400*/  MUFU.EX2 R82, R82 ;  /* 0x0000005200527308 */ /* 0x000ee20000000800 */
[----:B----4-:R-:W-:Y:S01]  /*4410*/  @!P6 FMUL R74, R74, R74 ;  /* 0x0000004a4a4ae220 */ /* 0x010fe20000400000 */
[----:B------:R-:W-:Y:S01]  /*4420*/  FSETP.GEU.AND P6, PT, R86, -126, PT ;  /* 0xc2fc00005600780b */ /* 0x000fe20003fce000 */
[----:B------:R-:W-:Y:S01]  /*4430*/  ULDC UR10, c[0x0][0x604] ;  /* 0x00018100000a7ab9 */ /* 0x000fe20000000800 */
[--C-:B------:R-:W-:Y:S01]  /*4440*/  FFMA R126, R129, UR14, -R3.reuse ;  /* 0x0000000e817e7c23 */ /* 0x100fe20008000803 */
[--C-:B------:R-:W-:Y:S01]  /*4450*/  FFMA R28, R28, UR10, -R3.reuse ;  /* 0x0000000a1c1c7c23 */ /* 0x100fe20008000803 */
[----:B------:R-:W-:Y:S01]  /*4460*/  ULDC UR10, c[0x0][0x604] ;  /* 0x00018100000a7ab9 */ /* 0x000fe20000000800 */
[----:B------:R-:W-:Y:S01]  /*4470*/  @!P5 FMUL R79, R79, 0.5 ;  /* 0x3f0000004f4fd820 */ /* 0x000fe20000400000 */
[----:B------:R-:W4:Y:S01]  /*4480*/  MUFU.EX2 R71, R71 ;  /* 0x0000004700477308 */ /* 0x000f220000000800 */
[----:B--2---:R-:W-:Y:S01]  /*4490*/  @!P3 FMUL R78, R78, R78 ;  /* 0x0000004e4e4eb220 */ /* 0x004fe20000400000 */
[----:B------:R-:W-:Y:S01]  /*44a0*/  FSETP.GEU.AND P3, PT, R90, -126, PT ;  /* 0xc2fc00005a00780b */ /* 0x000fe20003f6e000 */
[--C-:B------:R-:W-:Y:S01]  /*44b0*/  FFMA R29, R29, UR10, -R3.reuse ;  /* 0x0000000a1d1d7c23 */ /* 0x100fe20008000803 */
[----:B------:R-:W-:Y:S01]  /*44c0*/  ULDC UR10, c[0x0][0x604] ;  /* 0x00018100000a7ab9 */ /* 0x000fe20000000800 */
[--C-:B------:R-:W-:Y:S01]  /*44d0*/  FFMA R129, R136, UR18, -R3.reuse ;  /* 0x0000001288817c23 */ /* 0x100fe20008000803 */
[--C-:B------:R-:W-:Y:S01]  /*44e0*/  FFMA R32, R32, UR10, -R3.reuse ;  /* 0x0000000a20207c23 */ /* 0x100fe20008000803 */
[----:B------:R-:W-:Y:S01]  /*44f0*/  @!P6 FMUL R86, R86, 0.5 ;  /* 0x3f0000005656e820 */ /* 0x000fe20000400000 */
[----:B------:R-:W2:Y:S01]  /*4500*/  MUFU.EX2 R75, R75 ;  /* 0x0000004b004b7308 */ /* 0x000ea20000000800 */
[----:B---3--:R-:W-:Y:S01]  /*4510*/  @!P4 FMUL R82, R82, R82 ;  /* 0x000000525252c220 */ /* 0x008fe20000400000 */
[----:B------:R-:W-:Y:S01]  /*4520*/  FSETP.GEU.AND P4, PT, R94, -126, PT ;  /* 0xc2fc00005e00780b */ /* 0x000fe20003f8e000 */
[----:B------:R-:W-:Y:S01]  /*4530*/  ULDC UR10, c[0x0][0x604] ;  /* 0x00018100000a7ab9 */ /* 0x000fe20000000800 */
[----:B------:R-:W-:Y:S01]  /*4540*/  ULDC UR14, c[0x0][0x604] ;  /* 0x00018100000e7ab9 */ /* 0x000fe20000000800 */
[--C-:B------:R-:W-:Y:S01]  /*4550*/  FFMA R33, R33, UR10, -R3.reuse ;  /* 0x0000000a21217c23 */ /* 0x100fe20008000803 */
[----:B------:R-:W-:Y:S01]  /*4560*/  ULDC UR10, c[0x0][0x604] ;  /* 0x00018100000a7ab9 */ /* 0x000fe20000000800 */
[----:B------:R-:W-:Y:S01]  /*4570*/  @!P3 FMUL R90, R90, 0.5 ;  /* 0x3f0000005a5ab820 */ /* 0x000fe20000400000 */
[----:B------:R-:W3:Y:S01]  /*4580*/  MUFU.EX2 R79, R79 ;  /* 0x0000004f004f7308 */ /* 0x000ee20000000800 */
[----:B----4-:R-:W-:Y:S01]  /*4590*/  @!P2 FMUL R71, R71, R71 ;  /* 0x000000474747a220 */ /* 0x010fe20000400000 */
[----:B------:R-:W-:Y:S01]  /*45a0*/  FSETP.GEU.AND P2, PT, R83, -126, PT ;  /* 0xc2fc00005300780b */ /* 0x000fe20003f4e000 */
[--C-:B------:R-:W-:Y:S01]  /*45b0*/  FFMA R36, R36, UR10, -R3.reuse ;  /* 0x0000000a24247c23 */ /* 0x100fe20008000803 */
[----:B------:R-:W-:Y:S01]  /*45c0*/  ULDC UR10, c[0x0][0x604] ;  /* 0x00018100000a7ab9 */ /* 0x000fe20000000800 */
[--C-:B------:R-:W-:Y:S01]  /*45d0*/  FFMA R130, R141, UR26, -R3.reuse ;  /* 0x0000001a8d827c23 */ /* 0x100fe20008000803 */
[--C-:B------:R-:W-:Y:S01]  /*45e0*/  FFMA R37, R37, UR10, -R3.reuse ;  /* 0x0000000a25257c23 */ /* 0x100fe20008000803 */
[----:B------:R-:W-:Y:S01]  /*45f0*/  @!P4 FMUL R94, R94, 0.5 ;  /* 0x3f0000005e5ec820 */ /* 0x000fe20000400000 */
[----:B------:R-:W4:Y:S01]  /*4600*/  MUFU.EX2 R86, R86 ;  /* 0x0000005600567308 */ /* 0x000f220000000800 */
[----:B--2---:R-:W-:Y:S01]  /*4610*/  @!P1 FMUL R75, R75, R75 ;  /* 0x0000004b4b4b9220 */ /* 0x004fe20000400000 */
[----:B------:R-:W-:Y:S01]  /*4620*/  FSETP.GEU.AND P1, PT, R87, -126, PT ;  /* 0xc2fc00005700780b */ /* 0x000fe20003f2e000 */
[----:B------:R-:W-:Y:S01]  /*4630*/  ULDC UR10, c[0x0][0x604] ;  /* 0x00018100000a7ab9 */ /* 0x000fe20000000800 */
[--C-:B------:R-:W-:Y:S01]  /*4640*/  FFMA R134, R133, UR15, -R3.reuse ;  /* 0x0000000f85867c23 */ /* 0x100fe20008000803 */
[--C-:B------:R-:W-:Y:S01]  /*4650*/  FFMA R40, R40, UR10, -R3.reuse ;  /* 0x0000000a28287c23 */ /* 0x100fe20008000803 */
[----:B------:R-:W-:Y:S01]  /*4660*/  ULDC UR10, c[0x0][0x604] ;  /* 0x00018100000a7ab9 */ /* 0x000fe20000000800 */
[----:B------:R-:W-:Y:S01]  /*4670*/  @!P2 FMUL R83, R83, 0.5 ;  /* 0x3f0000005353a820 */ /* 0x000fe20000400000 */
[----:B------:R-:W2:Y:S01]  /*4680*/  MUFU.EX2 R90, R90 ;  /* 0x0000005a005a7308 */ /* 0x000ea20000000800 */
[----:B---3--:R-:W-:Y:S01]  /*4690*/  @!P5 FMUL R79, R79, R79 ;  /* 0x0000004f4f4fd220 */ /* 0x008fe20000400000 */
[----:B------:R-:W-:Y:S01]  /*46a0*/  FSETP.GEU.AND P5, PT, R91, -126, PT ;  /* 0xc2fc00005b00780b */ /* 0x000fe20003fae000 */
[--C-:B------:R-:W-:Y:S01]  /*46b0*/  FFMA R41, R41, UR10, -R3.reuse ;  /* 0x0000000a29297c23 */ /* 0x100fe20008000803 */
[----:B------:R-:W-:Y:S01]  /*46c0*/  ULDC UR10, c[0x0][0x604] ;  /* 0x00018100000a7ab9 */ /* 0x000fe20000000800 */
[--C-:B------:R-:W-:Y:S01]  /*46d0*/  FFMA R133, R140, UR19, -R3.reuse ;  /* 0x000000138c857c23 */ /* 0x100fe20008000803 */
[--C-:B------:R-:W-:Y:S01]  /*46e0*/  FFMA R44, R44, UR10, -R3.reuse ;  /* 0x0000000a2c2c7c23 */ /* 0x100fe20008000803 */
[----:B------:R-:W-:Y:S01]  /*46f0*/  @!P1 FMUL R87, R87, 0.5 ;  /* 0x3f00000057579820 */ /* 0x000fe20000400000 */
[----:B------:R-:W3:Y:S01]  /*4700*/  MUFU.EX2 R94, R94 ;  /* 0x0000005e005e7308 */ /* 0x000ee20000000800 */
[----:B----4-:R-:W-:Y:S01]  /*4710*/  @!P6 FMUL R86, R86, R86 ;  /* 0x000000565656e220 */ /* 0x010fe20000400000 */
[----:B------:R-:W-:Y:S01]  /*4720*/  FSETP.GEU.AND P6, PT, R98, -126, PT ;  /* 0xc2fc00006200780b */ /* 0x000fe20003fce000 */
[----:B------:R-:W-:Y:S01]  /*4730*/  ULDC UR10, c[0x0][0x604] ;  /* 0x00018100000a7ab9 */ /* 0x000fe20000000800 */
[----:B------:R-:W-:Y:S01]  /*4740*/  ULDC UR18, c[0x0][0x604] ;  /* 0x0001810000127ab9 */ /* 0x000fe20000000800 */
        /* <DEDUP_REMOVED lines=50> */
[----:B------:R-:W-:Y:S01]  /*4a70*/  FADD R136, R17, R98 ;  /* 0x0000006211887221 */ /* 0x000fe20000000000 */
[----:B------:R-:W-:Y:S01]  /*4a80*/  FFMA R68, R68, UR10, -R3 ;  /* 0x0000000a44447c23 */ /* 0x000fe20008000803 */
[----:B------:R-:W-:Y:S01]  /*4a90*/  @!P6 FMUL R110, R110, 0.5 ;  /* 0x3f0000006e6ee820 */ /* 0x000fe20000400000 */
[----:B------:R-:W2:Y:S01]  /*4aa0*/  MUFU.EX2 R99, R99 ;  /* 0x0000006300637308 */ /* 0x000ea20000000800 */
[----:B---3--:R-:W-:Y:S01]  /*4ab0*/  @!P4 FMUL R106, R106, R106 ;  /* 0x0000006a6a6ac220 */ /* 0x008fe20000400000 */
[----:B------:R-:W-:Y:S01]  /*4ac0*/  FSETP.GEU.AND P4, PT, R118, -126, PT ;  /* 0xc2fc00007600780b */ /* 0x000fe20003f8e000 */
[----:B------:R-:W-:-:S02]  /*4ad0*/  ULDC UR10, c[0x0][0x604] ;  /* 0x00018100000a7ab9 */ /* 0x000fc40000000800 */
[--C-:B------:R-:W-:Y:S01]  /*4ae0*/  FFMA R69, R69, UR10, -R3.reuse ;  /* 0x0000000a45457c23 */ /* 0x100fe20008000803 */
[----:B------:R-:W-:Y:S01]  /*4af0*/  ULDC UR10, c[0x0][0x604] ;  /* 0x00018100000a7ab9 */ /* 0x000fe20000000800 */
[----:B------:R-:W-:Y:S01]  /*4b00*/  @!P3 FMUL R114, R114, 0.5 ;  /* 0x3f0000007272b820 */ /* 0x000fe20000400000 */
[----:B------:R-:W3:Y:S01]  /*4b10*/  MUFU.EX2 R103, R103 ;  /* 0x0000006700677308 */ /* 0x000ee20000000800 */
[----:B----4-:R-:W-:Y:S01]  /*4b20*/  @!P2 FMUL R95, R95, R95 ;  /* 0x0000005f5f5fa220 */ /* 0x010fe20000400000 */
[----:B------:R-:W-:Y:S01]  /*4b30*/  FSETP.GEU.AND P2, PT, R107, -126, PT ;  /* 0xc2fc00006b00780b */ /* 0x000fe20003f4e000 */
[--C-:B------:R-:W-:Y:S01]  /*4b40*/  FFMA R72, R72, UR10, -R3.reuse ;  /* 0x0000000a48487c23 */ /* 0x100fe20008000803 */
[----:B------:R-:W-:Y:S02]  /*4b50*/  ULDC UR10, c[0x0][0x604] ;  /* 0x00018100000a7ab9 */ /* 0x000fe40000000800 */
[----:B------:R-:W-:Y:S01]  /*4b60*/  FFMA R73, R73, UR10, -R3 ;  /* 0x0000000a49497c23 */ /* 0x000fe20008000803 */
[----:B------:R-:W-:Y:S01]  /*4b70*/  @!P4 FMUL R118, R118, 0.5 ;  /* 0x3f0000007676c820 */ /* 0x000fe20000400000 */
[----:B------:R-:W4:Y:S01]  /*4b80*/  MUFU.EX2 R110, R110 ;  /* 0x0000006e006e7308 */ /* 0x000f220000000800 */
[----:B--2---:R-:W-:Y:S01]  /*4b90*/  @!P1 FMUL R99, R99, R99 ;  /* 0x0000006363639220 */ /* 0x004fe20000400000 */
[----:B------:R-:W-:Y:S01]  /*4ba0*/  FSETP.GEU.AND P1, PT, R111, -126, PT ;  /* 0xc2fc00006f00780b */ /* 0x000fe20003f2e000 */
[----:B------:R-:W-:-:S02]  /*4bb0*/  ULDC UR10, c[0x0][0x604] ;  /* 0x00018100000a7ab9 */ /* 0x000fc40000000800 */
[--C-:B------:R-:W-:Y:S01]  /*4bc0*/  FFMA R76, R76, UR10, -R3.reuse ;  /* 0x0000000a4c4c7c23 */ /* 0x100fe20008000803 */
[----:B------:R-:W-:Y:S01]  /*4bd0*/  ULDC UR10, c[0x0][0x604] ;  /* 0x00018100000a7ab9 */ /* 0x000fe20000000800 */
[----:B------:R-:W-:Y:S01]  /*4be0*/  @!P2 FMUL R107, R107, 0.5 ;  /* 0x3f0000006b6ba820 */ /* 0x000fe20000400000 */
[----:B------:R-:W2:Y:S01]  /*4bf0*/  MUFU.EX2 R114, R114 ;  /* 0x0000007200727308 */ /* 0x000ea20000000800 */
[----:B---3--:R-:W-:Y:S01]  /*4c00*/  @!P5 FMUL R103, R103, R103 ;  /* 0x000000676767d220 */ /* 0x008fe20000400000 */
[----:B------:R-:W-:Y:S01]  /*4c10*/  FSETP.GEU.AND P5, PT, R115, -126, PT ;  /* 0xc2fc00007300780b */ /* 0x000fe20003fae000 */
[--C-:B------:R-:W-:Y:S01]  /*4c20*/  FFMA R77, R77, UR10, -R3.reuse ;  /* 0x0000000a4d4d7c23 */ /* 0x100fe20008000803 */
[----:B------:R-:W-:Y:S02]  /*4c30*/  ULDC UR10, c[0x0][0x604] ;  /* 0x00018100000a7ab9 */ /* 0x000fe40000000800 */
[----:B------:R-:W-:Y:S01]  /*4c40*/  FFMA R80, R80, UR10, -R3 ;  /* 0x0000000a50507c23 */ /* 0x000fe20008000803 */
[----:B------:R-:W-:Y:S01]  /*4c50*/  @!P1 FMUL R111, R111, 0.5 ;  /* 0x3f0000006f6f9820 */ /* 0x000fe20000400000 */
[----:B------:R-:W3:Y:S01]  /*4c60*/  MUFU.EX2 R118, R118 ;  /* 0x0000007600767308 */ /* 0x000ee20000000800 */
[----:B----4-:R-:W-:Y:S01]  /*4c70*/  @!P6 FMUL R110, R110, R110 ;  /* 0x0000006e6e6ee220 */ /* 0x010fe20000400000 */
[----:B------:R-:W-:Y:S01]  /*4c80*/  FSETP.GEU.AND P6, PT, R122, -126, PT ;  /* 0xc2fc00007a00780b */ /* 0x000fe20003fce000 */
[----:B------:R-:W-:-:S02]  /*4c90*/  ULDC UR10, c[0x0][0x604] ;  /* 0x00018100000a7ab9 */ /* 0x000fc40000000800 */
        /* <DEDUP_REMOVED lines=23> */
[----:B------:R-:W-:Y:S01]  /*4e10*/  FADD R140, R51, R118 ;  /* 0x00000076338c7221 */ /* 0x000fe20000000000 */
[--C-:B------:R-:W-:Y:S01]  /*4e20*/  FFMA R4, R92, UR10, -R3.reuse ;  /* 0x0000000a5c047c23 */ /* 0x100fe20008000803 */
[----:B------:R-:W-:Y:S01]  /*4e30*/  @!P4 FMUL R24, R24, 0.5 ;  /* 0x3f0000001818c820 */ /* 0x000fe20000400000 */
[----:B------:R-:W4:Y:S01]  /*4e40*/  MUFU.EX2 R122, R122 ;  /* 0x0000007a007a7308 */ /* 0x000f220000000800 */
[----:B--2---:R-:W-:Y:S01]  /*4e50*/  @!P1 FMUL R111, R111, R111 ;  /* 0x0000006f6f6f9220 */ /* 0x004fe20000400000 */
[----:B------:R-:W-:Y:S01]  /*4e60*/  FSETP.GEU.AND P1, PT, R25, -126, PT ;  /* 0xc2fc00001900780b */ /* 0x000fe20003f2e000 */
[----:B------:R-:W-:Y:S01]  /*4e70*/  ULDC UR10, c[0x0][0x604] ;  /* 0x00018100000a7ab9 */ /* 0x000fe20000000800 */
[----:B------:R-:W-:Y:S01]  /*4e80*/  F2FP.F16.F32.PACK_AB R51, R54, R51 ;  /* 0x000000333633723e */ /* 0x000fe200000000ff */
[----:B------:R-:W-:Y:S01]  /*4e90*/  FFMA R92, R93, UR10, -R3 ;  /* 0x0000000a5d5c7c23 */ /* 0x000fe20008000803 */
[----:B------:R-:W-:Y:S01]  /*4ea0*/  ULDC UR10, c[0x0][0x604] ;  /* 0x00018100000a7ab9 */ /* 0x000fe20000000800 */
[----:B------:R-:W-:Y:S01]  /*4eb0*/  @!P2 FMUL R7, R7, 0.5 ;  /* 0x3f0000000707a820 */ /* 0x000fe20000400000 */
[----:B------:R-:W2:Y:S01]  /*4ec0*/  MUFU.EX2 R6, R6 ;  /* 0x0000000600067308 */ /* 0x000ea20000000800 */
[----:B---3--:R-:W-:Y:S01]  /*4ed0*/  @!P5 FMUL R115, R115, R115 ;  /* 0x000000737373d220 */ /* 0x008fe20000400000 */
[----:B------:R-:W-:-:S05]  /*4ee0*/  FSETP.GEU.AND P5, PT, R29, -126, PT ;  /* 0xc2fc00001d00780b */ /* 0x000fca0003fae000 */
[----:B------:R-:W-:Y:S01]  /*4ef0*/  @!P1 FMUL R25, R25, 0.5 ;  /* 0x3f00000019199820 */ /* 0x000fe20000400000 */
[----:B------:R-:W3:Y:S01]  /*4f00*/  MUFU.EX2 R24, R24 ;  /* 0x0000001800187308 */ /* 0x000ee20000000800 */
[----:B----4-:R-:W-:Y:S01]  /*4f10*/  @!P6 FMUL R122, R122, R122 ;  /* 0x0000007a7a7ae220 */ /* 0x010fe20000400000 */
[----:B------:R-:W-:-:S05]  /*4f20*/  FSETP.GEU.AND P6, PT, R28, -126, PT ;  /* 0xc2fc00001c00780b */ /* 0x000fca0003fce000 */
[----:B------:R-:W-:Y:S01]  /*4f30*/  @!P5 FMUL R29, R29, 0.5 ;  /* 0x3f0000001d1dd820 */ /* 0x000fe20000400000 */
[----:B------:R-:W4:Y:S01]  /*4f40*/  MUFU.EX2 R7, R7 ;  /* 0x0000000700077308 */ /* 0x000f220000000800 */
[----:B--2---:R-:W-:Y:S01]  /*4f50*/  @!P3 FMUL R6, R6, R6 ;  /* 0x000000060606b220 */ /* 0x004fe20000400000 */
[----:B------:R-:W-:-:S05]  /*4f60*/  FSETP.GEU.AND P3, PT, R32, -126, PT ;  /* 0xc2fc00002000780b */ /* 0x000fca0003f6e000 */
[----:B------:R-:W-:Y:S01]  /*4f70*/  @!P6 FMUL R28, R28, 0.5 ;  /* 0x3f0000001c1ce820 */ /* 0x000fe20000400000 */
[----:B------:R2:W5:Y:S01]  /*4f80*/  MUFU.EX2 R119, R25 ;  /* 0x0000001900777308 */ /* 0x0005620000000800 */
[----:B---3--:R-:W-:Y:S01]  /*4f90*/  @!P4 FMUL R24, R24, R24 ;  /* 0x000000181818c220 */ /* 0x008fe20000400000 */
[----:B------:R-:W-:-:S05]  /*4fa0*/  FSETP.GEU.AND P4, PT, R36, -126, PT ;  /* 0xc2fc00002400780b */ /* 0x000fca0003f8e000 */
[----:B------:R-:W-:Y:S01]  /*4fb0*/  @!P3 FMUL R32, R32, 0.5 ;  /* 0x3f0000002020b820 */ /* 0x000fe20000400000 */
[----:B------:R3:W1:Y:S01]  /*4fc0*/  MUFU.EX2 R123, R29 ;  /* 0x0000001d007b7308 */ /* 0x0006620000000800 */
[----:B----4-:R-:W-:Y:S01]  /*4fd0*/  @!P2 FMUL R7, R7, R7 ;  /* 0x000000070707a220 */ /* 0x010fe20000400000 */
[----:B------:R-:W-:Y:S01]  /*4fe0*/  FSETP.GEU.AND P2, PT, R33, -126, PT ;  /* 0xc2fc00002100780b */ /* 0x000fe20003f4e000 */
[--C-:B--2---:R-:W-:Y:S01]  /*4ff0*/  FFMA R25, R96, UR10, -R3.reuse ;  /* 0x0000000a60197c23 */ /* 0x104fe20008000803 */
[----:B------:R-:W-:Y:S02]  /*5000*/  ULDC UR10, c[0x0][0x604] ;  /* 0x00018100000a7ab9 */ /* 0x000fe40000000800 */
[----:B------:R-:W-:Y:S01]  /*5010*/  FFMA R96, R97, UR10, -R3 ;  /* 0x0000000a61607c23 */ /* 0x000fe20008000803 */
[----:B------:R-:W-:Y:S01]  /*5020*/  @!P4 FMUL R36, R36, 0.5 ;  /* 0x3f0000002424c820 */ /* 0x000fe20000400000 */
[----:B------:R-:W2:Y:S01]  /*5030*/  MUFU.EX2 R28, R28 ;  /* 0x0000001c001c7308 */ /* 0x000ea20000000800 */
[----:B-----5:R-:W-:Y:S01]  /*5040*/  @!P1 FMUL R119, R119, R119 ;  /* 0x0000007777779220 */ /* 0x020fe20000400000 */
[----:B------:R-:W-:Y:S01]  /*5050*/  FSETP.GEU.AND P1, PT, R37, -126, PT ;  /* 0xc2fc00002500780b */ /* 0x000fe20003f2e000 */
[----:B------:R-:W-:-:S02]  /*5060*/  ULDC UR10, c[0x0][0x604] ;  /* 0x00018100000a7ab9 */ /* 0x000fc40000000800 */
[--C-:B---3--:R-:W-:Y:S01]  /*5070*/  FFMA R29, R100, UR10, -R3.reuse ;  /* 0x0000000a641d7c23 */ /* 0x108fe20008000803 */
[----:B------:R-:W-:Y:S01]  /*5080*/  ULDC UR10, c[0x0][0x604] ;  /* 0x00018100000a7ab9 */ /* 0x000fe20000000800 */
[----:B------:R-:W-:Y:S01]  /*5090*/  @!P2 FMUL R33, R33, 0.5 ;  /* 0x3f0000002121a820 */ /* 0x000fe20000400000 */
[----:B------:R-:W3:Y:S01]  /*50a0*/  MUFU.EX2 R32, R32 ;  /* 0x0000002000207308 */ /* 0x000ee20000000800 */
[----:B-1----:R-:W-:Y:S01]  /*50b0*/  @!P5 FMUL R123, R123, R123 ;  /* 0x0000007b7b7bd220 */ /* 0x002fe20000400000 */
[----:B------:R-:W-:Y:S01]  /*50c0*/  FSETP.GEU.AND P5, PT, R41, -126, PT ;  /* 0xc2fc00002900780b */ /* 0x000fe20003fae000 */
[----:B------:R-:W-:Y:S01]  /*50d0*/  FFMA R100, R101, UR10, -R3 ;  /* 0x0000000a65647c23 */ /* 0x000fe20008000803 */
[----:B------:R-:W-:-:S03]  /*50e0*/  ULDC UR10, c[0x0][0x604] ;  /* 0x00018100000a7ab9 */ /* 0x000fc60000000800 */
[----:B------:R-:W-:Y:S01]  /*50f0*/  @!P1 FMUL R37, R37, 0.5 ;  /* 0x3f00000025259820 */ /* 0x000fe20000400000 */
[----:B------:R-:W1:Y:S01]  /*5100*/  MUFU.EX2 R36, R36 ;  /* 0x0000002400247308 */ /* 0x000e620000000800 */
[----:B--2---:R-:W-:Y:S01]  /*5110*/  @!P6 FMUL R28, R28, R28 ;  /* 0x0000001c1c1ce220 */ /* 0x004fe20000400000 */
[----:B------:R-:W-:-:S05]  /*5120*/  FSETP.GEU.AND P6, PT, R40, -126, PT ;  /* 0xc2fc00002800780b */ /* 0x000fca0003fce000 */
[----:B------:R-:W-:Y:S01]  /*5130*/  @!P5 FMUL R41, R41, 0.5 ;  /* 0x3f0000002929d820 */ /* 0x000fe20000400000 */
[----:B------:R2:W4:Y:S01]  /*5140*/  MUFU.EX2 R127, R33 ;  /* 0x00000021007f7308 */ /* 0x0005220000000800 */
[----:B---3--:R-:W-:Y:S01]  /*5150*/  @!P3 FMUL R32, R32, R32 ;  /* 0x000000202020b220 */ /* 0x008fe20000400000 */
[----:B------:R-:W-:-:S05]  /*5160*/  FSETP.GEU.AND P3, PT, R44, -126, PT ;  /* 0xc2fc00002c00780b */ /* 0x000fca0003f6e000 */
[----:B------:R-:W-:Y:S01]  /*5170*/  @!P6 FMUL R40, R40, 0.5 ;  /* 0x3f0000002828e820 */ /* 0x000fe20000400000 */
[----:B------:R-:W3:Y:S01]  /*5180*/  MUFU.EX2 R131, R37 ;  /* 0x0000002500837308 */ /* 0x000ee20000000800 */
[----:B-1----:R-:W-:Y:S01]  /*5190*/  @!P4 FMUL R36, R36, R36 ;  /* 0x000000242424c220 */ /* 0x002fe20000400000 */
[----:B------:R-:W-:Y:S01]  /*51a0*/  FSETP.GEU.AND P4, PT, R48, -126, PT ;  /* 0xc2fc00003000780b */ /* 0x000fe20003f8e000 */
[----:B--2---:R-:W-:Y:S01]  /*51b0*/  FADD R33, R35, R86 ;  /* 0x0000005623217221 */ /* 0x004fe20000000000 */
[----:B------:R-:W-:-:S03]  /*51c0*/  F2FP.F16.F32.PACK_AB R35, R22, R35 ;  /* 0x000000231623723e */ /* 0x000fc600000000ff */
[----:B------:R-:W-:Y:S01]  /*51d0*/  @!P3 FMUL R44, R44, 0.5 ;  /* 0x3f0000002c2cb820 */ /* 0x000fe20000400000 */
[----:B------:R-:W1:Y:S01]  /*51e0*/  MUFU.EX2 R135, R41 ;  /* 0x0000002900877308 */ /* 0x000e620000000800 */
[----:B----4-:R-:W-:Y:S01]  /*51f0*/  @!P2 FMUL R127, R127, R127 ;  /* 0x0000007f7f7fa220 */ /* 0x010fe20000400000 */
[----:B------:R-:W-:Y:S01]  /*5200*/  FSETP.GEU.AND P2, PT, R45, -126, PT ;  /* 0xc2fc00002d00780b */ /* 0x000fe20003f4e000 */
[----:B------:R-:W-:Y:S01]  /*5210*/  FADD R160, R33, R140 ;  /* 0x0000008c21a07221 */ /* 0x000fe20000000000 */
[----:B------:R-:W-:Y:S01]  /*5220*/  FADD R33, R15, R90 ;  /* 0x0000005a0f217221 */ /* 0x000fe20000000000 */
[----:B------:R-:W-:Y:S02]  /*5230*/  FADD R140, R23, R122 ;  /* 0x0000007a178c7221 */ /* 0x000fe40000000000 */
[----:B------:R-:W-:Y:S01]  /*5240*/  @!P4 FMUL R48, R48, 0.5 ;  /* 0x3f0000003030c820 */ /* 0x000fe20000400000 */
[----:B------:R-:W2:Y:S01]  /*5250*/  MUFU.EX2 R40, R40 ;  /* 0x0000002800287308 */ /* 0x000ea20000000800 */
[----:B---3--:R-:W-:Y:S01]  /*5260*/  @!P1 FMUL R131, R131, R131 ;  /* 0x0000008383839220 */ /* 0x008fe20000400000 */
[----:B------:R-:W-:Y:S01]  /*5270*/  FSETP.GEU.AND P1, PT, R49, -126, PT ;  /* 0xc2fc00003100780b */ /* 0x000fe20003f2e000 */
[----:B------:R-:W-:Y:S01]  /*5280*/  FADD R164, R33, R140 ;  /* 0x0000008c21a47221 */ /* 0x000fe20000000000 */
[----:B------:R-:W-:Y:S01]  /*5290*/  FADD R33, R30, R87 ;  /* 0x000000571e217221 */ /* 0x000fe20000000000 */
[----:B------:R-:W-:-:S02]  /*52a0*/  FADD R140, R62, R7 ;  /* 0x000000073e8c7221 */ /* 0x000fc40000000000 */
[----:B------:R-:W-:Y:S01]  /*52b0*/  @!P2 FMUL R45, R45, 0.5 ;  /* 0x3f0000002d2da820 */ /* 0x000fe20000400000 */
[----:B------:R-:W3:Y:S01]  /*52c0*/  MUFU.EX2 R44, R44 ;  /* 0x0000002c002c7308 */ /* 0x000ee20000000800 */
[----:B-1----:R-:W-:Y:S01]  /*52d0*/  @!P5 FMUL R135, R135, R135 ;  /* 0x000000878787d220 */ /* 0x002fe20000400000 */
[----:B------:R-:W-:Y:S01]  /*52e0*/  FSETP.GEU.AND P5, PT, R53, -126, PT ;  /* 0xc2fc00003500780b */ /* 0x000fe20003fae000 */
[----:B------:R-:W-:-:S04]  /*52f0*/  FADD R170, R33, R140 ;  /* 0x0000008c21aa7221 */ /* 0x000fc80000000000 */
[----:B------:R-:W-:Y:S01]  /*5300*/  @!P1 FMUL R49, R49, 0.5 ;  /* 0x3f00000031319820 */ /* 0x000fe20000400000 */
[----:B------:R-:W1:Y:S01]  /*5310*/  MUFU.EX2 R48, R48 ;  /* 0x0000003000307308 */ /* 0x000e620000000800 */
[----:B--2---:R-:W-:Y:S01]  /*5320*/  @!P6 FMUL R40, R40, R40 ;  /* 0x000000282828e220 */ /* 0x004fe20000400000 */
[----:B------:R-:W-:-:S05]  /*5330*/  FSETP.GEU.AND P6, PT, R52, -126, PT ;  /* 0xc2fc00003400780b */ /* 0x000fca0003fce000 */
[----:B------:R-:W-:Y:S01]  /*5340*/  @!P5 FMUL R53, R53, 0.5 ;  /* 0x3f0000003535d820 */ /* 0x000fe20000400000 */
[----:B------:R-:W2:Y:S01]  /*5350*/  MUFU.EX2 R139, R45 ;  /* 0x0000002d008b7308 */ /* 0x000ea20000000800 */
[----:B---3--:R-:W-:Y:S01]  /*5360*/  @!P3 FMUL R44, R44, R44 ;  /* 0x0000002c2c2cb220 */ /* 0x008fe20000400000 */
[----:B------:R-:W-:-:S05]  /*5370*/  FSETP.GEU.AND P3, PT, R56, -126, PT ;  /* 0xc2fc00003800780b */ /* 0x000fca0003f6e000 */
[----:B------:R-:W-:Y:S01]  /*5380*/  @!P6 FMUL R52, R52, 0.5 ;  /* 0x3f0000003434e820 */ /* 0x000fe20000400000 */
[----:B------:R-:W3:Y:S01]  /*5390*/  MUFU.EX2 R143, R49 ;  /* 0x00000031008f7308 */ /* 0x000ee20000000800 */
[----:B-1----:R-:W-:Y:S01]  /*53a0*/  @!P4 FMUL R48, R48, R48 ;  /* 0x000000303030c220 */ /* 0x002fe20000400000 */
[----:B------:R-:W-:-:S05]  /*53b0*/  FSETP.GEU.AND P4, PT, R60, -126, PT ;  /* 0xc2fc00003c00780b */ /* 0x000fca0003f8e000 */
        /* <DEDUP_REMOVED lines=85> */
[----:B------:R1:W4:Y:S01]  /*5910*/  MUFU.EX2 R93, R4 ;  /* 0x00000004005d7308 */ /* 0x0003220000000800 */
[----:B--2---:R-:W-:Y:S01]  /*5920*/  @!P6 FMUL R165, R165, R165 ;  /* 0x000000a5a5a5e220 */ /* 0x004fe20000400000 */
[----:B------:R-:W-:-:S05]  /*5930*/  FSETP.GEU.AND P6, PT, R29, -126, PT ;  /* 0xc2fc00001d00780b */ /* 0x000fca0003fce000 */
[----:B------:R-:W-:Y:S01]  /*5940*/  @!P4 FMUL R25, R25, 0.5 ;  /* 0x3f0000001919c820 */ /* 0x000fe20000400000 */
[----:B------:R-:W2:Y:S01]  /*5950*/  MUFU.EX2 R96, R96 ;  /* 0x0000006000607308 */ /* 0x000ea20000000800 */
[--C-:B-1----:R-:W-:Y:S01]  /*5960*/  FFMA R4, R104, UR10, -R3.reuse ;  /* 0x0000000a68047c23 */ /* 0x102fe20008000803 */
[----:B------:R-:W-:Y:S01]  /*5970*/  ULDC UR10, c[0x0][0x604] ;  /* 0x00018100000a7ab9 */ /* 0x000fe20000000800 */
[----:B---3--:R-:W-:Y:S01]  /*5980*/  @!P2 FMUL R92, R92, R92 ;  /* 0x0000005c5c5ca220 */ /* 0x008fe20000400000 */
[----:B------:R-:W-:Y:S01]  /*5990*/  FFMA R104, R105, UR10, -R3 ;  /* 0x0000000a69687c23 */ /* 0x000fe20008000803 */
[----:B------:R-:W-:Y:S02]  /*59a0*/  ULDC UR10, c[0x0][0x604] ;  /* 0x00018100000a7ab9 */ /* 0x000fe40000000800 */
[----:B------:R-:W-:Y:S01]  /*59b0*/  @!P6 FMUL R29, R29, 0.5 ;  /* 0x3f0000001d1de820 */ /* 0x000fe20000400000 */
[----:B------:R1:W3:Y:S01]  /*59c0*/  MUFU.EX2 R97, R25 ;  /* 0x0000001900617308 */ /* 0x0002e20000000800 */
[----:B----4-:R-:W-:Y:S01]  /*59d0*/  @!P3 FMUL R93, R93, R93 ;  /* 0x0000005d5d5db220 */ /* 0x010fe20000400000 */
[----:B------:R-:W-:-:S02]  /*59e0*/  FSETP.GEU.AND P3, PT, R4, -126, PT ;  /* 0xc2fc00000400780b */ /* 0x000fc40003f6e000 */
[----:B------:R-:W-:-:S04]  /*59f0*/  FSETP.GEU.AND P2, PT, R104, -126, PT ;  /* 0xc2fc00006800780b */ /* 0x000fc80003f4e000 */
[----:B------:R-:W4:Y:S01]  /*5a00*/  MUFU.EX2 R100, R100 ;  /* 0x0000006400647308 */ /* 0x000f220000000800 */
[--C-:B-1----:R-:W-:Y:S01]  /*5a10*/  FFMA R25, R108, UR10, -R3.reuse ;  /* 0x0000000a6c197c23 */ /* 0x102fe20008000803 */
[----:B------:R-:W-:Y:S01]  /*5a20*/  ULDC UR10, c[0x0][0x604] ;  /* 0x00018100000a7ab9 */ /* 0x000fe20000000800 */
[----:B--2---:R-:W-:Y:S01]  /*5a30*/  @!P1 FMUL R96, R96, R96 ;  /* 0x0000006060609220 */ /* 0x004fe20000400000 */
[----:B------:R-:W-:Y:S01]  /*5a40*/  FFMA R108, R109, UR10, -R3 ;  /* 0x0000000a6d6c7c23 */ /* 0x000fe20008000803 */
[----:B------:R-:W-:Y:S02]  /*5a50*/  ULDC UR10, c[0x0][0x604] ;  /* 0x00018100000a7ab9 */ /* 0x000fe40000000800 */
[----:B------:R-:W-:Y:S01]  /*5a60*/  @!P3 FMUL R4, R4, 0.5 ;  /* 0x3f0000000404b820 */ /* 0x000fe20000400000 */
[----:B------:R1:W2:Y:S01]  /*5a70*/  MUFU.EX2 R101, R29 ;  /* 0x0000001d00657308 */ /* 0x0002a20000000800 */
[----:B------:R-:W-:Y:S01]  /*5a80*/  FSETP.GEU.AND P1, PT, R108, -126, PT ;  /* 0xc2fc00006c00780b */ /* 0x000fe20003f2e000 */
[----:B---3--:R-:W-:Y:S01]  /*5a90*/  @!P4 FMUL R97, R97, R97 ;  /* 0x000000616161c220 */ /* 0x008fe20000400000 */
[----:B------:R-:W-:Y:S01]  /*5aa0*/  FSETP.GEU.AND P4, PT, R25, -126, PT ;  /* 0xc2fc00001900780b */ /* 0x000fe20003f8e000 */
[----:B------:R-:W-:-:S04]  /*5ab0*/  @!P2 FMUL R104, R104, 0.5 ;  /* 0x3f0000006868a820 */ /* 0x000fc80000400000 */
[----:B------:R3:W5:Y:S01]  /*5ac0*/  MUFU.EX2 R105, R4 ;  /* 0x0000000400697308 */ /* 0x0007620000000800 */
[--C-:B-1----:R-:W-:Y:S01]  /*5ad0*/  FFMA R29, R112, UR10, -R3.reuse ;  /* 0x0000000a701d7c23 */ /* 0x102fe20008000803 */
[----:B------:R-:W-:Y:S01]  /*5ae0*/  ULDC UR10, c[0x0][0x604] ;  /* 0x00018100000a7ab9 */ /* 0x000fe20000000800 */
[----:B----4-:R-:W-:Y:S01]  /*5af0*/  @!P5 FMUL R100, R100, R100 ;  /* 0x000000646464d220 */ /* 0x010fe20000400000 */
[--C-:B------:R-:W-:Y:S01]  /*5b00*/  FFMA R112, R113, UR10, -R3.reuse ;  /* 0x0000000a71707c23 */ /* 0x100fe20008000803 */
[----:B------:R-:W-:Y:S01]  /*5b10*/  ULDC UR10, c[0x0][0x604] ;  /* 0x00018100000a7ab9 */ /* 0x000fe20000000800 */
[----:B------:R-:W-:Y:S01]  /*5b20*/  @!P1 FMUL R108, R108, 0.5 ;  /* 0x3f0000006c6c9820 */ /* 0x000fe20000400000 */
[--C-:B------:R-:W-:Y:S01]  /*5b30*/  FFMA R116, R116, UR10, -R3.reuse ;  /* 0x0000000a74747c23 */ /* 0x100fe20008000803 */
[----:B------:R-:W-:Y:S01]  /*5b40*/  @!P4 FMUL R25, R25, 0.5 ;  /* 0x3f0000001919c820 */ /* 0x000fe20000400000 */
[----:B------:R-:W-:Y:S01]  /*5b50*/  FSETP.GEU.AND P5, PT, R112, -126, PT ;  /* 0xc2fc00007000780b */ /* 0x000fe20003fae000 */
[----:B------:R-:W1:Y:S01]  /*5b60*/  MUFU.EX2 R104, R104 ;  /* 0x0000006800687308 */ /* 0x000e620000000800 */
[----:B------:R-:W-:Y:S01]  /*5b70*/  ULDC UR10, c[0x0][0x604] ;  /* 0x00018100000a7ab9 */ /* 0x000fe20000000800 */
[----:B--2---:R-:W-:Y:S01]  /*5b80*/  @!P6 FMUL R101, R101, R101 ;  /* 0x000000656565e220 */ /* 0x004fe20000400000 */
[--C-:B------:R-:W-:Y:S01]  /*5b90*/  FFMA R167, R120, UR10, -R3.reuse ;  /* 0x0000000a78a77c23 */ /* 0x100fe20008000803 */
[----:B------:R-:W-:Y:S01]  /*5ba0*/  ULDC UR10, c[0x0][0x604] ;  /* 0x00018100000a7ab9 */ /* 0x000fe20000000800 */
[----:B------:R-:W-:Y:S01]  /*5bb0*/  FSETP.GEU.AND P6, PT, R29, -126, PT ;  /* 0xc2fc00001d00780b */ /* 0x000fe20003fce000 */
[--C-:B---3--:R-:W-:Y:S01]  /*5bc0*/  FFMA R4, R121, UR10, -R3.reuse ;  /* 0x0000000a79047c23 */ /* 0x108fe20008000803 */
[----:B------:R-:W-:Y:S01]  /*5bd0*/  ULDC UR10, c[0x0][0x604] ;  /* 0x00018100000a7ab9 */ /* 0x000fe20000000800 */
[----:B------:R2:W3:Y:S01]  /*5be0*/  MUFU.EX2 R109, R25 ;  /* 0x00000019006d7308 */ /* 0x0004e20000000800 */
[--C-:B------:R-:W-:Y:S01]  /*5bf0*/  FFMA R124, R124, UR10, -R3.reuse ;  /* 0x0000000a7c7c7c23 */ /* 0x100fe20008000803 */
[----:B------:R-:W-:Y:S01]  /*5c00*/  ULDC UR10, c[0x0][0x604] ;  /* 0x00018100000a7ab9 */ /* 0x000fe20000000800 */
[----:B-----5:R-:W-:Y:S01]  /*5c10*/  @!P3 FMUL R105, R105, R105 ;  /* 0x000000696969b220 */ /* 0x020fe20000400000 */
[----:B------:R-:W-:Y:S01]  /*5c20*/  @!P5 FMUL R112, R112, 0.5 ;  /* 0x3f0000007070d820 */ /* 0x000fe20000400000 */
[--C-:B------:R-:W-:Y:S01]  /*5c30*/  FFMA R120, R117, UR10, -R3.reuse ;  /* 0x0000000a75787c23 */ /* 0x100fe20008000803 */
[----:B------:R-:W-:Y:S01]  /*5c40*/  ULDC UR10, c[0x0][0x604] ;  /* 0x00018100000a7ab9 */ /* 0x000fe20000000800 */
[----:B------:R-:W-:Y:S01]  /*5c50*/  FSETP.GEU.AND P3, PT, R116, -126, PT ;  /* 0xc2fc00007400780b */ /* 0x000fe20003f6e000 */
[----:B------:R-:W4:Y:S01]  /*5c60*/  MUFU.EX2 R108, R108 ;  /* 0x0000006c006c7308 */ /* 0x000f220000000800 */
[--C-:B--2---:R-:W-:Y:S01]  /*5c70*/  FFMA R25, R125, UR10, -R3.reuse ;  /* 0x0000000a7d197c23 */ /* 0x104fe20008000803 */
[----:B-1----:R-:W-:Y:S01]  /*5c80*/  @!P2 FMUL R104, R104, R104 ;  /* 0x000000686868a220 */ /* 0x002fe20000400000 */
[----:B------:R-:W-:Y:S01]  /*5c90*/  FSETP.GEU.AND P2, PT, R167, -126, PT ;  /* 0xc2fc0000a700780b */ /* 0x000fe20003f4e000 */
[--C-:B------:R-:W-:Y:S01]  /*5ca0*/  FFMA R125, R128, UR11, -R3.reuse ;  /* 0x0000000b807d7c23 */ /* 0x100fe20008000803 */
[----:B------:R-:W-:Y:S01]  /*5cb0*/  ULDC UR11, c[0x0][0x604] ;  /* 0x00018100000b7ab9 */ /* 0x000fe20000000800 */
[----:B------:R-:W-:Y:S01]  /*5cc0*/  ULDC UR10, c[0x0][0x604] ;  /* 0x00018100000a7ab9 */ /* 0x000fe20000000800 */
[--C-:B------:R-:W-:Y:S01]  /*5cd0*/  FFMA R128, R137, UR11, -R3.reuse ;  /* 0x0000000b89807c23 */ /* 0x100fe20008000803 */
[----:B------:R-:W1:Y:S01]  /*5ce0*/  MUFU.EX2 R112, R112 ;  /* 0x0000007000707308 */ /* 0x000e620000000800 */
[----:B---3--:R-:W-:Y:S01]  /*5cf0*/  @!P4 FMUL R109, R109, R109 ;  /* 0x0000006d6d6dc220 */ /* 0x008fe20000400000 */
[----:B------:R-:W-:Y:S01]  /*5d00*/  FSETP.GEU.AND P4, PT, R4, -126, PT ;  /* 0xc2fc00000400780b */ /* 0x000fe20003f8e000 */
[----:B------:R-:W-:Y:S01]  /*5d10*/  FFMA R137, R144, UR14, -R3 ;  /* 0x0000000e90897c23 */ /* 0x000fe20008000803 */
[----:B------:R-:W-:Y:S01]  /*5d20*/  @!P3 FMUL R116, R116, 0.5 ;  /* 0x3f0000007474b820 */ /* 0x000fe20000400000 */
[----:B------:R-:W-:-:S03]  /*5d30*/  @!P6 FMUL R29, R29, 0.5 ;  /* 0x3f0000001d1de820 */ /* 0x000fc60000400000 */
[----:B------:R-:W-:Y:S01]  /*5d40*/  @!P2 FMUL R167, R167, 0.5 ;  /* 0x3f000000a7a7a820 */ /* 0x000fe20000400000 */
[----:B----4-:R-:W-:Y:S01]  /*5d50*/  @!P1 FMUL R108, R108, R108 ;  /* 0x0000006c6c6c9220 */ /* 0x010fe20000400000 */
[----:B------:R-:W-:Y:S01]  /*5d60*/  FSETP.GEU.AND P1, PT, R124, -126, PT ;  /* 0xc2fc00007c00780b */ /* 0x000fe20003f2e000 */
[----:B------:R-:W2:Y:S04]  /*5d70*/  MUFU.EX2 R121, R116 ;  /* 0x0000007400797308 */ /* 0x000ea80000000800 */
[----:B------:R-:W-:Y:S01]  /*5d80*/  @!P4 FMUL R4, R4, 0.5 ;  /* 0x3f0000000404c820 */ /* 0x000fe20000400000 */
[----:B-1----:R-:W-:Y:S01]  /*5d90*/  @!P5 FMUL R112, R112, R112 ;  /* 0x000000707070d220 */ /* 0x002fe20000400000 */
[----:B------:R-:W-:Y:S02]  /*5da0*/  FSETP.GEU.AND P5, PT, R25, -126, PT ;  /* 0xc2fc00001900780b */ /* 0x000fe40003fae000 */
[----:B------:R1:W3:Y:S04]  /*5db0*/  MUFU.EX2 R116, R4 ;  /* 0x0000000400747308 */ /* 0x0002e80000000800 */
[----:B------:R-:W-:-:S04]  /*5dc0*/  @!P1 FMUL R124, R124, 0.5 ;  /* 0x3f0000007c7c9820 */ /* 0x000fc80000400000 */
[----:B------:R-:W4:Y:S01]  /*5dd0*/  MUFU.EX2 R117, R124 ;  /* 0x0000007c00757308 */ /* 0x000f220000000800 */
[--C-:B-1----:R-:W-:Y:S01]  /*5de0*/  FFMA R4, R132, UR10, -R3.reuse ;  /* 0x0000000a84047c23 */ /* 0x102fe20008000803 */
[--C-:B------:R-:W-:Y:S01]  /*5df0*/  FFMA R132, R145, UR27, -R3.reuse ;  /* 0x0000001b91847c23 */ /* 0x100fe20008000803 */
[--C-:B------:R-:W-:Y:S01]  /*5e00*/  FFMA R145, R148, UR30, -R3.reuse ;  /* 0x0000001e94917c23 */ /* 0x100fe20008000803 */
[----:B------:R-:W-:Y:S01]  /*5e10*/  @!P5 FMUL R25, R25, 0.5 ;  /* 0x3f0000001919d820 */ /* 0x000fe20000400000 */
[----:B------:R-:W-:Y:S01]  /*5e20*/  FFMA R3, R149, UR18, -R3 ;  /* 0x0000001295037c23 */ /* 0x000fe20008000803 */
[----:B--2---:R-:W-:Y:S02]  /*5e30*/  @!P3 FMUL R121, R121, R121 ;  /* 0x000000797979b220 */ /* 0x004fe40000400000 */
[----:B------:R-:W1:Y:S01]  /*5e40*/  MUFU.EX2 R167, R167 ;  /* 0x000000a700a77308 */ /* 0x000e620000000800 */
[----:B---3--:R-:W-:Y:S01]  /*5e50*/  @!P4 FMUL R116, R116, R116 ;  /* 0x000000747474c220 */ /* 0x008fe20000400000 */
[----:B------:R-:W-:-:S03]  /*5e60*/  FSETP.GEU.AND P4, PT, R126, -126, PT ;  /* 0xc2fc00007e00780b */ /* 0x000fc60003f8e000 */
[----:B------:R-:W-:-:S03]  /*5e70*/  FADD R33, R151, R116 ;  /* 0x0000007497217221 */ /* 0x000fc60000000000 */
[----:B------:R2:W3:Y:S01]  /*5e80*/  MUFU.EX2 R124, R25 ;  /* 0x00000019007c7308 */ /* 0x0004e20000000800 */
[----:B----4-:R-:W-:Y:S01]  /*5e90*/  @!P1 FMUL R117, R117, R117 ;  /* 0x0000007575759220 */ /* 0x010fe20000400000 */
[----:B------:R-:W-:-:S05]  /*5ea0*/  FSETP.GEU.AND P1, PT, R129, -126, PT ;  /* 0xc2fc00008100780b */ /* 0x000fca0003f2e000 */
[----:B------:R-:W-:Y:S01]  /*5eb0*/  @!P4 FMUL R126, R126, 0.5 ;  /* 0x3f0000007e7ec820 */ /* 0x000fe20000400000 */
[----:B------:R4:W-:Y:S01]  /*5ec0*/  MUFU.EX2 R113, R29 ;  /* 0x0000001d00717308 */ /* 0x0009e20000000800 */
[----:B-1----:R-:W-:Y:S01]  /*5ed0*/  @!P2 FMUL R167, R167, R167 ;  /* 0x000000a7a7a7a220 */ /* 0x002fe20000400000 */
[----:B------:R-:W-:Y:S01]  /*5ee0*/  FSETP.GEU.AND P2, PT, R125, -126, PT ;  /* 0xc2fc00007d00780b */ /* 0x000fe20003f4e000 */
[----:B--2---:R-:W-:-:S04]  /*5ef0*/  FADD R25, R9, R66 ;  /* 0x0000004209197221 */ /* 0x004fc80000000000 */
[----:B------:R-:W-:Y:S01]  /*5f00*/  @!P1 FMUL R129, R129, 0.5 ;  /* 0x3f00000081819820 */ /* 0x000fe20000400000 */
[----:B------:R-:W1:Y:S01]  /*5f10*/  MUFU.EX2 R126, R126 ;  /* 0x0000007e007e7308 */ /* 0x000e620000000800 */
[----:B---3--:R-:W-:Y:S01]  /*5f20*/  @!P5 FMUL R124, R124, R124 ;  /* 0x0000007c7c7cd220 */ /* 0x008fe20000400000 */
[----:B------:R-:W-:Y:S01]  /*5f30*/  FSETP.GEU.AND P5, PT, R128, -126, PT ;  /* 0xc2fc00008000780b */ /* 0x000fe20003fae000 */
[----:B------:R-:W-:Y:S01]  /*5f40*/  FADD R61, R25, R136 ;  /* 0x00000088193d7221 */ /* 0x000fe20000000000 */
[----:B------:R-:W-:Y:S01]  /*5f50*/  FADD R25, R12, R59 ;  /* 0x0000003b0c197221 */ /* 0x000fe20000000000 */
[----:B------:R-:W-:Y:S01]  /*5f60*/  FADD R136, R34, R91 ;  /* 0x0000005b22887221 */ /* 0x000fe20000000000 */
[----:B----4-:R-:W-:Y:S01]  /*5f70*/  FADD R29, R13, R82 ;  /* 0x000000520d1d7221 */ /* 0x010fe20000000000 */
[----:B------:R-:W-:Y:S01]  /*5f80*/  @!P2 FMUL R125, R125, 0.5 ;  /* 0x3f0000007d7da820 */ /* 0x000fe20000400000 */
[----:B------:R-:W2:Y:S01]  /*5f90*/  MUFU.EX2 R129, R129 ;  /* 0x0000008100817308 */ /* 0x000ea20000000800 */
[----:B------:R-:W-:Y:S01]  /*5fa0*/  FADD R65, R25, R136 ;  /* 0x0000008819417221 */ /* 0x000fe20000000000 */
[----:B------:R-:W-:Y:S01]  /*5fb0*/  FADD R25, R27, R70 ;  /* 0x000000461b197221 */ /* 0x000fe20000000000 */
[----:B------:R-:W-:Y:S01]  /*5fc0*/  FADD R136, R43, R102 ;  /* 0x000000662b887221 */ /* 0x000fe20000000000 */
[----:B------:R-:W-:Y:S01]  /*5fd0*/  FADD R156, R29, R138 ;  /* 0x0000008a1d9c7221 */ /* 0x000fe20000000000 */
[----:B------:R-:W-:Y:S01]  /*5fe0*/  FADD R29, R20, R75 ;  /* 0x0000004b141d7221 */ /* 0x000fe20000000000 */
[----:B------:R-:W-:Y:S01]  /*5ff0*/  FADD R138, R50, R107 ;  /* 0x0000006b328a7221 */ /* 0x000fe20000000000 */
[----:B------:R-:W-:Y:S01]  /*6000*/  @!P5 FMUL R128, R128, 0.5 ;  /* 0x3f0000008080d820 */ /* 0x000fe20000400000 */
[----:B------:R-:W3:Y:S01]  /*6010*/  MUFU.EX2 R125, R125 ;  /* 0x0000007d007d7308 */ /* 0x000ee20000000800 */
[----:B-1----:R-:W-:Y:S01]  /*6020*/  @!P4 FMUL R126, R126, R126 ;  /* 0x0000007e7e7ec220 */ /* 0x002fe20000400000 */
[----:B------:R-:W-:Y:S01]  /*6030*/  FSETP.GEU.AND P4, PT, R130, -126, PT ;  /* 0xc2fc00008200780b */ /* 0x000fe20003f8e000 */
[----:B------:R-:W-:Y:S01]  /*6040*/  FADD R69, R25, R136 ;  /* 0x0000008819457221 */ /* 0x000fe20000000000 */
[----:B------:R-:W-:Y:S01]  /*6050*/  FADD R25, R14, R63 ;  /* 0x0000003f0e197221 */ /* 0x000fe20000000000 */
[----:B------:R-:W-:Y:S01]  /*6060*/  FADD R136, R38, R95 ;  /* 0x0000005f26887221 */ /* 0x000fe20000000000 */
[----:B------:R-:W-:Y:S01]  /*6070*/  @!P6 FMUL R113, R113, R113 ;  /* 0x000000717171e220 */ /* 0x000fe20000400000 */
[----:B------:R-:W-:Y:S01]  /*6080*/  FADD R158, R29, R138 ;  /* 0x0000008a1d9e7221 */ /* 0x000fe20000000000 */
[----:B------:R-:W1:Y:S01]  /*6090*/  MUFU.EX2 R128, R128 ;  /* 0x0000008000807308 */ /* 0x000e620000000800 */
[----:B--2---:R-:W-:Y:S01]  /*60a0*/  @!P1 FMUL R129, R129, R129 ;  /* 0x0000008181819220 */ /* 0x004fe20000400000 */
[----:B------:R-:W-:Y:S01]  /*60b0*/  FSETP.GEU.AND P1, PT, R137, -126, PT ;  /* 0xc2fc00008900780b */ /* 0x000fe20003f2e000 */
[----:B------:R-:W-:Y:S01]  /*60c0*/  FADD R73, R25, R136 ;  /* 0x0000008819497221 */ /* 0x000fe20000000000 */
[----:B------:R-:W-:Y:S01]  /*60d0*/  FADD R25, R11, R74 ;  /* 0x0000004a0b197221 */ /* 0x000fe20000000000 */
[----:B------:R-:W-:Y:S01]  /*60e0*/  FADD R136, R19, R106 ;  /* 0x0000006a13887221 */ /* 0x000fe20000000000 */
[----:B------:R-:W-:Y:S01]  /*60f0*/  FSETP.GEU.AND P6, PT, R120, -126, PT ;  /* 0xc2fc00007800780b */ /* 0x000fe20003fce000 */
[----:B------:R-:W-:Y:S01]  /*6100*/  @!P4 FMUL R130, R130, 0.5 ;  /* 0x3f0000008282c820 */ /* 0x000fe20000400000 */
[----:B------:R-:W-:Y:S01]  /*6110*/  FADD R29, R22, R79 ;  /* 0x0000004f161d7221 */ /* 0x000fe20000000000 */
[----:B---3--:R-:W-:Y:S01]  /*6120*/  @!P2 FMUL R125, R125, R125 ;  /* 0x0000007d7d7da220 */ /* 0x008fe20000400000 */
[----:B------:R-:W-:Y:S01]  /*6130*/  FSETP.GEU.AND P2, PT, R133, -126, PT ;  /* 0xc2fc00008500780b */ /* 0x000fe20003f4e000 */
[----:B------:R-:W-:Y:S01]  /*6140*/  FADD R77, R25, R136 ;  /* 0x00000088194d7221 */ /* 0x000fe20000000000 */
[----:B------:R-:W-:Y:S01]  /*6150*/  FADD R25, R31, R78 ;  /* 0x0000004e1f197221 */ /* 0x000fe20000000000 */
[----:B------:R-:W2:Y:S01]  /*6160*/  MUFU.EX2 R130, R130 ;  /* 0x0000008200827308 */ /* 0x000ea20000000800 */
[----:B------:R-:W-:Y:S01]  /*6170*/  FADD R136, R47, R110 ;  /* 0x0000006e2f887221 */ /* 0x000fe20000000000 */
[----:B------:R-:W-:Y:S01]  /*6180*/  @!P1 FMUL R137, R137, 0.5 ;  /* 0x3f00000089899820 */ /* 0x000fe20000400000 */
[----:B------:R-:W-:Y:S01]  /*6190*/  FADD R138, R54, R111 ;  /* 0x0000006f368a7221 */ /* 0x000fe20000000000 */
[----:B-1----:R-:W-:Y:S01]  /*61a0*/  @!P5 FMUL R128, R128, R128 ;  /* 0x000000808080d220 */ /* 0x002fe20000400000 */
[----:B------:R-:W-:Y:S01]  /*61b0*/  FSETP.GEU.AND P5, PT, R132, -126, PT ;  /* 0xc2fc00008400780b */ /* 0x000fe20003fae000 */
[----:B------:R-:W-:Y:S01]  /*61c0*/  FADD R85, R25, R136 ;  /* 0x0000008819557221 */ /* 0x000fe20000000000 */
[----:B------:R-:W-:Y:S01]  /*61d0*/  FADD R25, R18, R71 ;  /* 0x0000004712197221 */ /* 0x000fe20000000000 */
[----:B------:R-:W1:Y:S01]  /*61e0*/  MUFU.EX2 R137, R137 ;  /* 0x0000008900897308 */ /* 0x000e620000000800 */
[----:B------:R-:W-:Y:S01]  /*61f0*/  FADD R136, R46, R103 ;  /* 0x000000672e887221 */ /* 0x000fe20000000000 */
[----:B------:R-:W-:Y:S01]  /*6200*/  @!P2 FMUL R133, R133, 0.5 ;  /* 0x3f0000008585a820 */ /* 0x000fe20000400000 */
[----:B------:R-:W-:Y:S01]  /*6210*/  FADD R162, R29, R138 ;  /* 0x0000008a1da27221 */ /* 0x000fe20000000000 */
[----:B------:R-:W-:Y:S01]  /*6220*/  FADD R29, R16, R67 ;  /* 0x00000043101d7221 */ /* 0x000fe20000000000 */
[----:B------:R-:W-:Y:S01]  /*6230*/  FADD R149, R25, R136 ;  /* 0x0000008819957221 */ /* 0x000fe20000000000 */
[----:B------:R-:W-:Y:S01]  /*6240*/  FADD R25, R24, R165 ;  /* 0x000000a518197221 */ /* 0x000fe20000000000 */
[----:B------:R-:W-:Y:S01]  /*6250*/  FADD R136, R56, R167 ;  /* 0x000000a738887221 */ /* 0x000fe20000000000 */
[----:B------:R-:W3:Y:S01]  /*6260*/  MUFU.EX2 R133, R133 ;  /* 0x0000008500857308 */ /* 0x000ee20000000800 */
[----:B--2---:R-:W-:Y:S01]  /*6270*/  @!P4 FMUL R130, R130, R130 ;  /* 0x000000828282c220 */ /* 0x004fe20000400000 */
[----:B------:R-:W-:Y:S01]  /*6280*/  @!P5 FMUL R132, R132, 0.5 ;  /* 0x3f0000008484d820 */ /* 0x000fe20000400000 */
[----:B------:R-:W-:Y:S01]  /*6290*/  FSETP.GEU.AND P4, PT, R134, -126, PT ;  /* 0xc2fc00008600780b */ /* 0x000fe20003f8e000 */
[----:B------:R-:W-:Y:S01]  /*62a0*/  FADD R138, R42, R99 ;  /* 0x000000632a8a7221 */ /* 0x000fe20000000000 */
[----:B------:R-:W-:Y:S01]  /*62b0*/  FADD R41, R25, R136 ;  /* 0x0000008819297221 */ /* 0x000fe20000000000 */
[----:B------:R-:W-:Y:S01]  /*62c0*/  FADD R25, R28, R93 ;  /* 0x0000005d1c197221 */ /* 0x000fe20000000000 */
[----:B------:R-:W-:Y:S01]  /*62d0*/  FADD R136, R60, R117 ;  /* 0x000000753c887221 */ /* 0x000fe20000000000 */
[----:B------:R-:W2:Y:S01]  /*62e0*/  MUFU.EX2 R132, R132 ;  /* 0x0000008400847308 */ /* 0x000ea20000000800 */
[----:B-1----:R-:W-:Y:S01]  /*62f0*/  @!P1 FMUL R137, R137, R137 ;  /* 0x0000008989899220 */ /* 0x002fe20000400000 */
[----:B------:R-:W-:Y:S01]  /*6300*/  FSETP.GEU.AND P1, PT, R145, -126, PT ;  /* 0xc2fc00009100780b */ /* 0x000fe20003f2e000 */
[----:B------:R-:W-:Y:S01]  /*6310*/  FADD R81, R29, R138 ;  /* 0x0000008a1d517221 */ /* 0x000fe20000000000 */
[----:B------:R-:W-:Y:S01]  /*6320*/  FADD R29, R26, R83 ;  /* 0x000000531a1d7221 */ /* 0x000fe20000000000 */
[----:B------:R-:W-:Y:S01]  /*6330*/  FADD R138, R58, R115 ;  /* 0x000000733a8a7221 */ /* 0x000fe20000000000 */
[----:B------:R-:W-:Y:S01]  /*6340*/  FADD R49, R25, R136 ;  /* 0x0000008819317221 */ /* 0x000fe20000000000 */
[----:B------:R-:W-:Y:S01]  /*6350*/  @!P6 FMUL R120, R120, 0.5 ;  /* 0x3f0000007878e820 */ /* 0x000fe20000400000 */
[----:B------:R-:W-:Y:S01]  /*6360*/  @!P4 FMUL R134, R134, 0.5 ;  /* 0x3f0000008686c820 */ /* 0x000fe20000400000 */
[----:B---3--:R-:W-:Y:S01]  /*6370*/  @!P2 FMUL R133, R133, R133 ;  /* 0x000000858585a220 */ /* 0x008fe20000400000 */
[----:B------:R-:W-:Y:S01]  /*6380*/  FSETP.GEU.AND P2, PT, R4, -126, PT ;  /* 0xc2fc00000400780b */ /* 0x000fe20003f4e000 */
[----:B------:R-:W-:Y:S01]  /*6390*/  FADD R166, R29, R138 ;  /* 0x0000008a1da67221 */ /* 0x000fe20000000000 */
[----:B------:R-:W-:Y:S01]  /*63a0*/  FADD R25, R44, R109 ;  /* 0x0000006d2c197221 */ /* 0x000fe20000000000 */
[----:B------:R-:W-:Y:S01]  /*63b0*/  FADD R136, R76, R133 ;  /* 0x000000854c887221 */ /* 0x000fe20000000000 */
[----:B------:R-:W-:Y:S01]  /*63c0*/  FADD R29, R39, R94 ;  /* 0x0000005e271d7221 */ /* 0x000fe20000000000 */
[----:B------:R-:W-:Y:S01]  /*63d0*/  @!P1 FMUL R145, R145, 0.5 ;  /* 0x3f00000091919820 */ /* 0x000fe20000400000 */
[----:B------:R-:W-:Y:S01]  /*63e0*/  FADD R138, R55, R6 ;  /* 0x00000006378a7221 */ /* 0x000fe20000000000 */
[----:B--2---:R-:W-:Y:S01]  /*63f0*/  @!P5 FMUL R132, R132, R132 ;  /* 0x000000848484d220 */ /* 0x004fe20000400000 */
[----:B------:R-:W-:Y:S01]  /*6400*/  FSETP.GEU.AND P5, PT, R3, -126, PT ;  /* 0xc2fc00000300780b */ /* 0x000fe20003fae000 */
[----:B------:R-:W-:Y:S01]  /*6410*/  FADD R148, R25, R136 ;  /* 0x0000008819947221 */ /* 0x000fe20000000000 */
[----:B------:R-:W1:Y:S01]  /*6420*/  MUFU.EX2 R120, R120 ;  /* 0x0000007800787308 */ /* 0x000e620000000800 */
[----:B------:R-:W-:Y:S01]  /*6430*/  FADD R168, R29, R138 ;  /* 0x0000008a1da87221 */ /* 0x000fe20000000000 */
[----:B------:R-:W-:Y:S01]  /*6440*/  FADD R29, R40, R105 ;  /* 0x00000069281d7221 */ /* 0x000fe20000000000 */
[----:B------:R-:W-:Y:S01]  /*6450*/  @!P2 FMUL R4, R4, 0.5 ;  /* 0x3f0000000404a820 */ /* 0x000fe20000400000 */
[----:B------:R-:W-:Y:S01]  /*6460*/  FADD R138, R72, R129 ;  /* 0x00000081488a7221 */ /* 0x000fe20000000000 */
[----:B------:R-:W-:Y:S01]  /*6470*/  FADD R37, R64, R125 ;  /* 0x0000007d40257221 */ /* 0x000fe20000000000 */
[----:B------:R-:W-:Y:S01]  /*6480*/  FADD R140, R80, R137 ;  /* 0x00000089508c7221 */ /* 0x000fe20000000000 */
[----:B------:R-:W-:Y:S01]  /*6490*/  FADD R25, R127, R96 ;  /* 0x000000607f197221 */ /* 0x000fe20000000000 */
[----:B------:R2:W3:Y:S01]  /*64a0*/  MUFU.EX2 R141, R4 ;  /* 0x00000004008d7308 */ /* 0x0004e20000000800 */
[----:B------:R-:W-:Y:S01]  /*64b0*/  FADD R144, R29, R138 ;  /* 0x0000008a1d907221 */ /* 0x000fe20000000000 */
[----:B------:R-:W-:Y:S01]  /*64c0*/  FADD R29, R135, R104 ;  /* 0x00000068871d7221 */ /* 0x000fe20000000000 */
[----:B------:R-:W-:Y:S01]  /*64d0*/  @!P5 FMUL R3, R3, 0.5 ;  /* 0x3f0000000303d820 */ /* 0x000fe20000400000 */
[----:B------:R-:W-:Y:S01]  /*64e0*/  FADD R138, R159, R128 ;  /* 0x000000809f8a7221 */ /* 0x000fe20000000000 */
[----:B------:R-:W-:Y:S01]  /*64f0*/  FADD R142, R163, R132 ;  /* 0x00000084a38e7221 */ /* 0x000fe20000000000 */
[----:B------:R-:W-:Y:S01]  /*6500*/  FADD R41, R41, R144 ;  /* 0x0000009029297221 */ /* 0x000fe20000000000 */
[----:B------:R-:W-:Y:S01]  /*6510*/  FADD R49, R49, R148 ;  /* 0x0000009431317221 */ /* 0x000fe20000000000 */
[----:B------:R-:W4:Y:S01]  /*6520*/  MUFU.EX2 R134, R134 ;  /* 0x0000008600867308 */ /* 0x000f220000000800 */
[----:B--2---:R-:W-:Y:S01]  /*6530*/  FADD R4, R119, R88 ;  /* 0x0000005877047221 */ /* 0x004fe20000000000 */
[----:B------:R-:W-:Y:S01]  /*6540*/  FADD R146, R29, R138 ;  /* 0x0000008a1d927221 */ /* 0x000fe20000000000 */
[----:B------:R-:W-:Y:S01]  /*6550*/  FADD R29, R139, R108 ;  /* 0x0000006c8b1d7221 */ /* 0x000fe20000000000 */
[----:B------:R-:W-:Y:S01]  /*6560*/  FADD R138, R161, R130 ;  /* 0x00000082a18a7221 */ /* 0x000fe20000000000 */
[----:B------:R-:W-:Y:S01]  /*6570*/  FADD R45, R4, R33 ;  /* 0x00000021042d7221 */ /* 0x000fe20000000000 */
[----:B------:R-:W-:Y:S01]  /*6580*/  FADD R4, R123, R92 ;  /* 0x0000005c7b047221 */ /* 0x000fe20000000000 */
[----:B------:R-:W-:Y:S01]  /*6590*/  FADD R33, R153, R124 ;  /* 0x0000007c99217221 */ /* 0x000fe20000000000 */
[----:B------:R-:W2:Y:S01]  /*65a0*/  MUFU.EX2 R145, R145 ;  /* 0x0000009100917308 */ /* 0x000ea20000000800 */
[----:B------:R-:W-:Y:S01]  /*65b0*/  FADD R150, R29, R138 ;  /* 0x0000008a1d967221 */ /* 0x000fe20000000000 */
[----:B------:R-:W-:Y:S01]  /*65c0*/  FADD R29, R48, R113 ;  /* 0x00000071301d7221 */ /* 0x000fe20000000000 */
[----:B------:R-:W-:Y:S01]  /*65d0*/  FADD R53, R4, R33 ;  /* 0x0000002104357221 */ /* 0x000fe20000000000 */
[----:B------:R-:W-:Y:S01]  /*65e0*/  FADD R4, R32, R97 ;  /* 0x0000006120047221 */ /* 0x000fe20000000000 */
[----:B------:R-:W-:Y:S01]  /*65f0*/  FADD R138, R155, R126 ;  /* 0x0000007e9b8a7221 */ /* 0x000fe20000000000 */
[----:B------:R-:W-:Y:S01]  /*6600*/  FADD R33, R143, R112 ;  /* 0x000000708f217221 */ /* 0x000fe20000000000 */
[----:B-1----:R-:W-:Y:S01]  /*6610*/  @!P6 FMUL R120, R120, R120 ;  /* 0x000000787878e220 */ /* 0x002fe20000400000 */
[----:B------:R1:W5:Y:S01]  /*6620*/  MUFU.EX2 R136, R3 ;  /* 0x0000000300887308 */ /* 0x0003620000000800 */
[----:B---3--:R-:W-:Y:S01]  /*6630*/  @!P2 FMUL R141, R141, R141 ;  /* 0x0000008d8d8da220 */ /* 0x008fe20000400000 */
[----:B----4-:R-:W-:Y:S01]  /*6640*/  @!P4 FMUL R134, R134, R134 ;  /* 0x000000868686c220 */ /* 0x010fe20000400000 */
[----:B------:R-:W-:Y:S01]  /*6650*/  FADD R37, R4, R37 ;  /* 0x0000002504257221 */ /* 0x000fe20000000000 */
[----:B------:R-:W-:Y:S01]  /*6660*/  FADD R152, R29, R140 ;  /* 0x0000008c1d987221 */ /* 0x000fe20000000000 */
[----:B------:R-:W-:Y:S01]  /*6670*/  FADD R57, R25, R138 ;  /* 0x0000008a19397221 */ /* 0x000fe20000000000 */
[----:B------:R-:W-:Y:S01]  /*6680*/  FADD R154, R33, R142 ;  /* 0x0000008e219a7221 */ /* 0x000fe20000000000 */
[----:B------:R-:W-:Y:S01]  /*6690*/  FADD R138, R68, R141 ;  /* 0x0000008d448a7221 */ /* 0x000fe20000000000 */
[----:B------:R-:W-:Y:S01]  /*66a0*/  FADD R25, R52, R121 ;  /* 0x0000007934197221 */ /* 0x000fe20000000000 */
[----:B--2---:R-:W-:Y:S01]  /*66b0*/  @!P1 FMUL R145, R145, R145 ;  /* 0x0000009191919220 */ /* 0x004fe20000400000 */
[----:B-1----:R-:W-:Y:S01]  /*66c0*/  FADD R3, R36, R101 ;  /* 0x0000006524037221 */ /* 0x002fe20000000000 */
[----:B------:R-:W-:Y:S01]  /*66d0*/  FADD R4, R131, R100 ;  /* 0x0000006483047221 */ /* 0x000fe20000000000 */
[----:B------:R-:W-:Y:S01]  /*66e0*/  FADD R33, R157, R134 ;  /* 0x000000869d217221 */ /* 0x000fe20000000000 */
[----:B------:R-:W-:Y:S01]  /*66f0*/  FADD R140, R84, R145 ;  /* 0x00000091548c7221 */ /* 0x000fe20000000000 */
[----:B------:R-:W-:Y:S01]  /*6700*/  FADD R29, R147, R120 ;  /* 0x00000078931d7221 */ /* 0x000fe20000000000 */
[----:B------:R-:W-:Y:S01]  /*6710*/  FADD R3, R3, R138 ;  /* 0x0000008a03037221 */ /* 0x000fe20000000000 */
[----:B------:R-:W-:Y:S01]  /*6720*/  FADD R4, R4, R33 ;  /* 0x0000002104047221 */ /* 0x000fe20000000000 */
[----:B-----5:R-:W-:Y:S01]  /*6730*/  @!P5 FMUL R136, R136, R136 ;  /* 0x000000888888d220 */ /* 0x020fe20000400000 */
[----:B------:R-:W-:Y:S01]  /*6740*/  FADD R140, R25, R140 ;  /* 0x0000008c198c7221 */ /* 0x000fe20000000000 */
        /* <DEDUP_REMOVED lines=24> */
[----:B------:R-:W-:Y:S01]  /*68d0*/  MOV R3, UR22 ;  /* 0x0000001600037c02 */ /* 0x000fe20008000f00 */
[----:B------:R-:W-:Y:S01]  /*68e0*/  FADD R4, R45, R4 ;  /* 0x000000042d047221 */ /* 0x000fe20000000000 */
[----:B------:R-:W-:Y:S01]  /*68f0*/  FADD R41, R41, R140 ;  /* 0x0000008c29297221 */ /* 0x000fe20000000000 */
[----:B------:R-:W-:Y:S01]  /*6900*/  FADD R61, R61, R168 ;  /* 0x000000a83d3d7221 */ /* 0x000fe20000000000 */
[----:B------:R-:W-:Y:S01]  /*6910*/  FADD R170, R65, R170 ;  /* 0x000000aa41aa7221 */ /* 0x000fe20000000000 */
[----:B------:R-:W-:Y:S01]  /*6920*/  F2FP.F16.F32.PACK_AB R37, R26, R15 ;  /* 0x0000000f1a25723e */ /* 0x000fe200000000ff */
[----:B------:R1:W-:Y:S01]  /*6930*/  SYNCS.ARRIVE.TRANS64.A1T0 RZ, [R3+UR23], RZ ;  /* 0x000000ff03ff79a7 */ /* 0x0003e20008100017 */
[----:B------:R-:W-:Y:S01]  /*6940*/  FADD R4, R41, R4 ;  /* 0x0000000429047221 */ /* 0x000fe20000000000 */
[----:B------:R-:W-:-:S02]  /*6950*/  F2FP.F16.F32.PACK_AB R39, R30, R39 ;  /* 0x000000271e27723e */ /* 0x000fc400000000ff */
[----:B------:R-:W-:Y:S02]  /*6960*/  F2FP.F16.F32.PACK_AB R26, R123, R28 ;  /* 0x0000001c7b1a723e */ /* 0x000fe400000000ff */
[----:B------:R-:W-:Y:S01]  /*6970*/  F2FP.F16.F32.PACK_AB R41, R34, R17 ;  /* 0x000000112229723e */ /* 0x000fe200000000ff */
[----:B-1----:R-:W-:Y:S01]  /*6980*/  FADD R3, R61, R170 ;  /* 0x000000aa3d037221 */ /* 0x002fe20000000000 */
[----:B------:R-:W-:Y:S02]  /*6990*/  F2FP.F16.F32.PACK_AB R43, R38, R43 ;  /* 0x0000002b262b723e */ /* 0x000fe400000000ff */
[----:B------:R-:W-:Y:S02]  /*69a0*/  F2FP.F16.F32.PACK_AB R57, R59, R66 ;  /* 0x000000423b39723e */ /* 0x000fe400000000ff */
[----:B------:R-:W-:Y:S02]  /*69b0*/  F2FP.F16.F32.PACK_AB R28, R127, R32 ;  /* 0x000000207f1c723e */ /* 0x000fe400000000ff */
[----:B------:R-:W-:-:S02]  /*69c0*/  F2FP.F16.F32.PACK_AB R30, R131, R36 ;  /* 0x00000024831e723e */ /* 0x000fc400000000ff */
[----:B------:R-:W-:Y:S02]  /*69d0*/  F2FP.F16.F32.PACK_AB R45, R42, R19 ;  /* 0x000000132a2d723e */ /* 0x000fe400000000ff */
[----:B------:R-:W-:Y:S02]  /*69e0*/  F2FP.F16.F32.PACK_AB R47, R46, R47 ;  /* 0x0000002f2e2f723e */ /* 0x000fe400000000ff */
        /* <DEDUP_REMOVED lines=50> */
[----:B------:R-:W-:Y:S01]  /*6d10*/  F2FP.F16.F32.PACK_AB R86, R136, R145 ;  /* 0x000000918856723e */ /* 0x000fe200000000ff */
[----:B------:R-:W-:Y:S06]  /*6d20*/  @!P0 BRA `(.L_x_19) ;  /* 0x0000000000048947 */ /* 0x000fec0003800000 */
[----:B------:R-:W-:Y:S01]  /*6d30*/  BPT.TRAP 0x1 ;  /* 0x000000040000795c */ /* 0x000fe20000300000 */
.L_x_19:
[----:B------:R-:W1:Y:S02]  /*6d40*/  SYNCS.PHASECHK.TRANS64.TRYWAIT P1, [UR36+0x6e008], R2 ;  /* 0x06e00802ff0075a7 */ /* 0x000e640008020164 */
[----:B-1----:R-:W-:Y:S05]  /*6d50*/  @!P1 BRA `(.L_x_20) ;  /* 0x0000012c00449947 */ /* 0x002fea0003800000 */
.L_x_110:
[----:B------:R-:W-:Y:S01]  /*6d60*/  UIADD3 UR10, UR5, 0x1400, URZ ;  /* 0x00001400050a7890 */ /* 0x000fe2000fffe03f */
[----:B------:R-:W-:Y:S01]  /*6d70*/  WARPGROUP.ARRIVE ;  /* 0x00000000000079c5 */ /* 0x000fe20000000000 */
[----:B------:R-:W-:Y:S01]  /*6d80*/  UMOV UR11, 0x80000020 ;  /* 0x80000020000b7882 */ /* 0x000fe20000000000 */
[----:B------:R-:W-:Y:S01]  /*6d90*/  UIADD3 UR14, UR5, 0x1800, URZ ;  /* 0x00001800050e7890 */ /* 0x000fe2000fffe03f */
[----:B------:R-:W-:Y:S01]  /*6da0*/  F2FP.F16.F32.PACK_AB R87, R7, R6 ;  /* 0x000000060757723e */ /* 0x000fe200000000ff */
[----:B------:R-:W-:Y:S01]  /*6db0*/  UMOV UR15, 0x80000020 ;  /* 0x80000020000f7882 */ /* 0x000fe20000000000 */
[----:B------:R-:W-:Y:S01]  /*6dc0*/  UIADD3 UR18, UR5, 0x1c00, URZ ;  /* 0x00001c0005127890 */ /* 0x000fe2000fffe03f */
[----:B------:R-:W-:Y:S02]  /*6dd0*/  UMOV UR19, 0x80000020 ;  /* 0x8000002000137882 */ /* 0x000fe40000000000 */
[----:B------:R-:W-:Y:S01]  /*6de0*/  HGMMA.64x32x16.F32 R216, R24, gdesc[UR8].tnspB, RZ, !UPT, gsb0 ;  /* 0x4060000818d87df0 */ /* 0x000fe2000c0008ff */
[----:B------:R-:W-:Y:S01]  /*6df0*/  UIADD3 UR22, UR5, 0x2000, URZ ;  /* 0x0000200005167890 */ /* 0x000fe2000fffe03f */
[----:B------:R-:W-:Y:S01]  /*6e00*/  UMOV UR23, 0x80000020 ;  /* 0x8000002000177882 */ /* 0x000fe20000000000 */
[----:B------:R-:W-:Y:S01]  /*6e10*/  UIADD3 UR10, UR5, 0x2400, URZ ;  /* 0x00002400050a7890 */ /* 0x000fe2000fffe03f */
[----:B------:R-:W-:Y:S01]  /*6e20*/  UMOV UR11, 0x80000020 ;  /* 0x80000020000b7882 */ /* 0x000fe20000000000 */
[----:B------:R-:W-:-:S02]  /*6e30*/  WARPGROUP.DEPBAR.LE gsb0, 0x0 ;  /* 0x00008000000079c5 */ /* 0x000fc40000010000 */
[----:B------:R-:W-:-:S06]  /*6e40*/  WARPGROUP.ARRIVE ;  /* 0x00000000000079c5 */ /* 0x000fcc0000000000 */
[----:B------:R-:W-:Y:S01]  /*6e50*/  HGMMA.64x32x16.F32 R200, R24, gdesc[UR12].tnspB, RZ, !UPT, gsb0 ;  /* 0x4060000c18c87df0 */ /* 0x000fe2000c0008ff */
[----:B------:R-:W-:Y:S01]  /*6e60*/  UIADD3 UR14, UR5, 0x1840, URZ ;  /* 0x00001840050e7890 */ /* 0x000fe2000fffe03f */
[----:B------:R-:W-:Y:S01]  /*6e70*/  UMOV UR15, 0x80000020 ;  /* 0x80000020000f7882 */ /* 0x000fe20000000000 */
[----:B------:R-:W-:Y:S02]  /*6e80*/  WARPGROUP.DEPBAR.LE gsb0, 0x0 ;  /* 0x00008000000079c5 */ /* 0x000fe40000010000 */
        /* <DEDUP_REMOVED lines=16> */
[----:B------:R-:W-:Y:S01]  /*6f90*/  HGMMA.64x32x16.F32 R216, R28, gdesc[UR8].tnspB, R216, gsb0 ;  /* 0x406000081cd87df0 */ /* 0x000fe200080008d8 */
        /* <DEDUP_REMOVED lines=354> */
[----:B------:R-:W-:Y:S03]  /*85c0*/  HGMMA.64x32x16.F32 R200, R84, gdesc[UR12].tnspB, R200, gsb0 ;  /* 0x4060000c54c87df0 */ /* 0x000fe600080008c8 */
        /* <DEDUP_REMOVED lines=10> */
[----:B------:R-:W-:Y:S05]  /*8670*/  @!P0 BRA `(.L_x_21) ;  /* 0x0000000000048947 */ /* 0x000fea0003800000 */
[----:B------:R-:W-:Y:S01]  /*8680*/  BPT.TRAP 0x1 ;  /* 0x000000040000795c */ /* 0x000fe20000300000 */
.L_x_21:
[----:B------:R-:W-:Y:S01]  /*8690*/  UISETP.GT.U32.AND UP0, UPT, UR4, 0x1, UPT ;  /* 0x000000010400788c */ /* 0x000fe2000bf04070 */
[----:B-1----:R-:W-:Y:S01]  /*86a0*/  MOV R2, RZ ;  /* 0x000000ff00027202 */ /* 0x002fe20000000f00 */
[----:B------:R-:W-:-:S04]  /*86b0*/  UIADD3 UR10, UR36, 0x6e028, URZ ;  /* 0x0006e028240a7890 */ /* 0x000fc8000fffe03f */
[----:B------:R-:W-:Y:S01]  /*86c0*/  PLOP3.LUT P1, PT, PT, PT, UP0, 0x80, 0x0 ;  /* 0x000000000000781c */ /* 0x000fe20003f2f008 */
[----:B------:R-:W-:-:S09]  /*86d0*/  UPRMT UR10, URZ, 0x654, UR10 ;  /* 0x000006543f0a7896 */ /* 0x000fd2000800000a */
[----:B------:R-:W-:Y:S03]  /*86e0*/  SYNCS.ARRIVE.TRANS64.RED.A1T0 RZ, [UR10], RZ ;  /* 0x000000ffffff79a7 */ /* 0x000fe6000810040a */
[----:B------:R-:W-:Y:S05]  /*86f0*/  @P1 BRA `(.L_x_22) ;  /* 0x0000000000041947 */ /* 0x000fea0003800000 */
[----:B------:R-:W-:Y:S01]  /*8700*/  BPT.TRAP 0x1 ;  /* 0x000000040000795c */ /* 0x000fe20000300000 */
.L_x_22:
[C---:B------:R-:W-:Y:S01]  /*8710*/  ISETP.GE.AND P2, PT, R5.reuse, 0x201, PT ;  /* 0x000002010500780c */ /* 0x040fe20003f46270 */
[----:B------:R-:W-:Y:S01]  /*8720*/  UMOV UR38, 0x1 ;  /* 0x0000000100267882 */ /* 0x000fe20000000000 */
[----:B------:R-:W-:Y:S01]  /*8730*/  IADD3 R6, R5, 0xff, RZ ;  /* 0x000000ff05067810 */ /* 0x000fe20007ffe0ff */
[----:B------:R-:W-:Y:S01]  /*8740*/  UMOV UR4, 0x2 ;  /* 0x0000000200047882 */ /* 0x000fe20000000000 */
[----:B------:R-:W-:Y:S02]  /*8750*/  IADD3 R0, R0, 0x100, RZ ;  /* 0x0000010000007810 */ /* 0x000fe40007ffe0ff */
[----:B------:R-:W-:-:S04]  /*8760*/  SHF.R.S32.HI R7, RZ, 0x1f, R6 ;  /* 0x0000001fff077819 */ /* 0x000fc80000011406 */
[----:B------:R-:W-:-:S04]  /*8770*/  LEA.HI R7, R7, R6, RZ, 0x8 ;  /* 0x0000000607077211 */ /* 0x000fc800078f40ff */
[----:B------:R-:W-:Y:S01]  /*8780*/  LEA.HI.SX32 R5, R7, 0xffffffff, 0x18 ;  /* 0xffffffff07057811 */ /* 0x000fe200078fc2ff */
[----:B------:R-:W-:Y:S06]  /*8790*/  @!P2 BRA `(.L_x_23) ;  /* 0x0000006000c4a947 */ /* 0x000fec0003800000 */
[----:B------:R-:W-:Y:S01]  /*87a0*/  MOV R7, R8 ;  /* 0x0000000800077202 */ /* 0x000fe20000000f00 */
[----:B------:R-:W-:Y:S01]  /*87b0*/  UMOV UR4, 0x2 ;  /* 0x0000000200047882 */ /* 0x000fe20000000000 */
[----:B------:R-:W-:Y:S01]  /*87c0*/  MOV R6, R10 ;  /* 0x0000000a00067202 */ /* 0x000fe20000000f00 */
[----:B------:R-:W-:Y:S01]  /*87d0*/  UMOV UR38, 0x1 ;  /* 0x0000000100267882 */ /* 0x000fe20000000000 */
[----:B------:R-:W-:Y:S01]  /*87e0*/  MOV R2, RZ ;  /* 0x000000ff00027202 */ /* 0x000fe20000000f00 */
[----:B------:R-:W-:-:S06]  /*87f0*/  ULDC UR39, c[0x0][0x604] ;  /* 0x0001810000277ab9 */ /* 0x000fcc0000000800 */
.L_x_34:
[----:B------:R-:W-:-:S13]  /*8800*/  PLOP3.LUT P3, PT, PT, PT, UP1, 0x80, 0x0 ;  /* 0x000000000000781c */ /* 0x000fda0003f6f018 */
[----:B------:R-:W-:Y:S05]  /*8810*/  @!P3 BRA `(.L_x_24) ;  /* 0x000000000004b947 */ /* 0x000fea0003800000 */
[----:B------:R-:W-:Y:S01]  /*8820*/  BPT.TRAP 0x1 ;  /* 0x000000040000795c */ /* 0x000fe20000300000 */
.L_x_24:
[----:B------:R-:W-:Y:S01]  /*8830*/  ULEA UR10, UR4, UR36, 0x3 ;  /* 0x00000024040a7291 */ /* 0x000fe2000f8e183f */
[----:B------:R-:W-:-:S08]  /*8840*/  SHF.L.U32 R8, R2, 0x1f, RZ ;  /* 0x0000001f02087819 */ /* 0x000fd000000006ff */
[----:B------:R-:W1:Y:S02]  /*8850*/  SYNCS.PHASECHK.TRANS64.TRYWAIT P2, [UR10+0x6e000], R8 ;  /* 0x06e00008ff0075a7 */ /* 0x000e64000804014a */
[----:B-1----:R-:W-:Y:S05]  /*8860*/  @!P2 BRA `(.L_x_25) ;  /* 0x000001100098a947 */ /* 0x002fea0003800000 */
.L_x_111:
[----:B------:R-:W-:Y:S01]  /*8870*/  UIMAD UR46, UR4, 0x1400, UR6 ;  /* 0x00001400042e78a4 */ /* 0x000fe2000f8e0206 */
[----:B------:R-:W-:Y:S01]  /*8880*/  WARPGROUP.ARRIVE ;  /* 0x00000000000079c5 */ /* 0x000fe20000000000 */
[----:B------:R-:W-:Y:S01]  /*8890*/  UMOV UR47, 0x80000020 ;  /* 0x80000020002f7882 */ /* 0x000fe20000000000 */
[----:B------:R-:W-:Y:S01]  /*88a0*/  UMOV UR43, 0x80000020 ;  /* 0x80000020002b7882 */ /* 0x000fe20000000000 */
[----:B------:R-:W-:Y:S02]  /*88b0*/  UIADD3 UR42, UR46, 0x2, URZ ;  /* 0x000000022e2a7890 */ /* 0x000fe4000fffe03f */
[----:B------:R-:W-:Y:S01]  /*88c0*/  UIADD3 UR34, UR46, 0x400, URZ ;  /* 0x000004002e227890 */ /* 0x000fe2000fffe03f */
[----:B------:R-:W-:Y:S02]  /*88d0*/  UMOV UR35, 0x80000020 ;  /* 0x8000002000237882 */ /* 0x000fe40000000000 */
[----:B------:R-:W-:Y:S01]  /*88e0*/  HGMMA.64x256x16.F32 R24, gdesc[UR44], RZ, !UPT, gsb0 ;  /* 0x03e000002c1879f0 */ /* 0x000fe2000c0008ff */
[----:B------:R-:W-:Y:S01]  /*88f0*/  UIADD3 UR30, UR46, 0x402, URZ ;  /* 0x000004022e1e7890 */ /* 0x000fe2000fffe03f */
[----:B------:R-:W-:Y:S01]  /*8900*/  UMOV UR31, 0x80000020 ;  /* 0x80000020001f7882 */ /* 0x000fe20000000000 */
        /* <DEDUP_REMOVED lines=12> */
[----:B------:R-:W-:-:S04]  /*89d0*/  UIADD3 UR4, UR4, 0x1, URZ ;  /* 0x0000000104047890 */ /* 0x000fc8000fffe03f */
[----:B------:R-:W-:-:S04]  /*89e0*/  UISETP.NE.AND UP0, UPT, UR4, 0x5, UPT ;  /* 0x000000050400788c */ /* 0x000fc8000bf05270 */
[----:B------:R-:W-:Y:S01]  /*89f0*/  USEL UR4, UR4, URZ, UP0 ;  /* 0x0000003f04047287 */ /* 0x000fe20008000000 */
        /* <DEDUP_REMOVED lines=31> */
[----:B------:R-:W-:-:S06]  /*8bf0*/  USEL UR10, URZ, 0x1, UP0 ;  /* 0x000000013f0a7887 */ /* 0x000fcc0008000000 */
[----:B-1----:R-:W-:Y:S01]  /*8c00*/  LOP3.LUT R9, R2, UR10, RZ, 0x3c, !PT ;  /* 0x0000000a02097c12 */ /* 0x002fe2000f8e3cff */
[----:B------:R-:W-:Y:S02]  /*8c10*/  WARPGROUP.DEPBAR.LE gsb0, 0x0 ;  /* 0x00008000000079c5 */ /* 0x000fe40000010000 */
[----:B------:R-:W-:-:S15]  /*8c20*/  WARPGROUP.ARRIVE ;  /* 0x00000000000079c5 */ /* 0x000fde0000000000 */
[----:B------:R-:W-:-:S03]  /*8c30*/  NOP ;  /* 0x0000000000007918 */ /* 0x000fc60000000000 */
[----:B------:R-:W-:Y:S03]  /*8c40*/  HGMMA.64x256x16.F32 R24, gdesc[UR48], R24, gsb0 ;  /* 0x03e00000301879f0 */ /* 0x000fe60008000818 */
[----:B------:R-:W-:Y:S02]  /*8c50*/  WARPGROUP.DEPBAR.LE gsb0, 0x0 ;  /* 0x00008000000079c5 */ /* 0x000fe40000010000 */
[----:B------:R-:W-:Y:S05]  /*8c60*/  @!P3 BRA `(.L_x_26) ;  /* 0x000000000004b947 */ /* 0x000fea0003800000 */
[----:B------:R-:W-:Y:S01]  /*8c70*/  BPT.TRAP 0x1 ;  /* 0x000000040000795c */ /* 0x000fe20000300000 */
.L_x_26:
[----:B------:R-:W-:Y:S01]  /*8c80*/  FMNMX R2, R24, R7, !PT ;  /* 0x0000000718027209 */ /* 0x000fe20007800000 */
[----:B------:R-:W-:-:S03]  /*8c90*/  ULEA UR10, UR4, UR36, 0x3 ;  /* 0x00000024040a7291 */ /* 0x000fc6000f8e183f */
[----:B------:R-:W-:-:S04]  /*8ca0*/  FMNMX R11, R25, R2, !PT ;  /* 0x00000002190b7209 */ /* 0x000fc80007800000 */
        /* <DEDUP_REMOVED lines=61> */
[----:B------:R-:W-:-:S05]  /*9080*/  FMNMX R10, R149, R2, !PT ;  /* 0x00000002950a7209 */ /* 0x000fca0007800000 */
[----:B------:R-:W1:Y:S02]  /*9090*/  SHFL.BFLY PT, R11, R10, 0x1, 0x1f ;  /* 0x0c201f000a0b7f89 */ /* 0x000e6400000e0000 */
[----:B-1----:R-:W-:Y:S02]  /*90a0*/  FMNMX R12, R10, R11, !PT ;  /* 0x0000000b0a0c7209 */ /* 0x002fe40007800000 */
[----:B------:R-:W-:-:S03]  /*90b0*/  FMNMX R10, R26, R6, !PT ;  /* 0x000000061a0a7209 */ /* 0x000fc60007800000 */
[----:B------:R-:W1:Y:S02]  /*90c0*/  SHFL.BFLY PT, R11, R12, 0x2, 0x1f ;  /* 0x0c401f000c0b7f89 */ /* 0x000e6400000e0000 */
[----:B-1----:R-:W-:-:S04]  /*90d0*/  FMNMX R8, R12, R11, !PT ;  /* 0x0000000b0c087209 */ /* 0x002fc80007800000 */
[----:B------:R-:W-:-:S04]  /*90e0*/  FSETP.NEU.AND P2, PT, R8, -INF , PT ;  /* 0xff8000000800780b */ /* 0x000fc80003f4d000 */
[----:B------:R-:W-:-:S05]  /*90f0*/  FSEL R11, R8, RZ, P2 ;  /* 0x000000ff080b7208 */ /* 0x000fca0001000000 */
[C---:B------:R-:W-:Y:S01]  /*9100*/  FMUL R2, R11.reuse, UR39 ;  /* 0x000000270b027c20 */ /* 0x040fe20008400000 */
[----:B------:R-:W-:-:S03]  /*9110*/  FADD R11, -R11, R7 ;  /* 0x000000070b0b7221 */ /* 0x000fc60000000100 */
[--C-:B------:R-:W-:Y:S01]  /*9120*/  FFMA R24, R24, UR39, -R2.reuse ;  /* 0x0000002718187c23 */ /* 0x100fe20008000802 */
[--C-:B------:R-:W-:Y:S01]  /*9130*/  FFMA R13, R25, UR39, -R2.reuse ;  /* 0x00000027190d7c23 */ /* 0x100fe20008000802 */
[--C-:B------:R-:W-:Y:S01]  /*9140*/  FFMA R14, R28, UR39, -R2.reuse ;  /* 0x000000271c0e7c23 */ /* 0x100fe20008000802 */
[--C-:B------:R-:W-:Y:S01]  /*9150*/  FFMA R17, R33, UR39, -R2.reuse ;  /* 0x0000002721117c23 */ /* 0x100fe20008000802 */
[--C-:B------:R-:W-:Y:S01]  /*9160*/  FFMA R15, R29, UR39, -R2.reuse ;  /* 0x000000271d0f7c23 */ /* 0x100fe20008000802 */
[----:B------:R-:W-:Y:S01]  /*9170*/  FSETP.GEU.AND P6, PT, R24, -126, PT ;  /* 0xc2fc00001800780b */ /* 0x000fe20003fce000 */
        /* <DEDUP_REMOVED lines=9> */
[--C-:B------:R-:W-:Y:S01]  /*9210*/  FFMA R21, R41, UR39, -R2.reuse ;  /* 0x0000002729157c23 */ /* 0x100fe20008000802 */
[--C-:B------:R-:W-:Y:S01]  /*9220*/  FFMA R23, R45, UR39, -R2.reuse ;  /* 0x000000272d177c23 */ /* 0x100fe20008000802 */
[--C-:B------:R-:W-:Y:S01]  /*9230*/  FFMA R29, R53, UR39, -R2.reuse ;  /* 0x00000027351d7c23 */ /* 0x100fe20008000802 */
[----:B------:R-:W-:Y:S01]  /*9240*/  @!P6 FMUL R24, R24, 0.5 ;  /* 0x3f0000001818e820 */ /* 0x000fe20000400000 */
[--C-:B------:R-:W-:Y:S01]  /*9250*/  FFMA R25, R49, UR39, -R2.reuse ;  /* 0x0000002731197c23 */ /* 0x100fe20008000802 */
[----:B------:R-:W-:Y:S01]  /*9260*/  @!P2 FMUL R13, R13, 0.5 ;  /* 0x3f0000000d0da820 */ /* 0x000fe20000400000 */
[--C-:B------:R-:W-:Y:S01]  /*9270*/  FFMA R28, R52, UR39, -R2.reuse ;  /* 0x00000027341c7c23 */ /* 0x100fe20008000802 */
[----:B------:R1:W2:Y:S01]  /*9280*/  MUFU.EX2 R12, R24 ;  /* 0x00000018000c7308 */ /* 0x0002a20000000800 */
[----:B------:R-:W-:Y:S01]  /*9290*/  @!P4 FMUL R14, R14, 0.5 ;  /* 0x3f0000000e0ec820 */ /* 0x000fe20000400000 */
[----:B------:R-:W-:Y:S01]  /*92a0*/  @!P3 FMUL R15, R15, 0.5 ;  /* 0x3f0000000f0fb820 */ /* 0x000fe20000400000 */
[--C-:B------:R-:W-:Y:S01]  /*92b0*/  FFMA R32, R56, UR39, -R2.reuse ;  /* 0x0000002738207c23 */ /* 0x100fe20008000802 */
[----:B------:R-:W-:Y:S01]  /*92c0*/  @!P5 FMUL R16, R16, 0.5 ;  /* 0x3f0000001010d820 */ /* 0x000fe20000400000 */
[--C-:B------:R-:W-:Y:S01]  /*92d0*/  FFMA R33, R57, UR39, -R2.reuse ;  /* 0x0000002739217c23 */ /* 0x100fe20008000802 */
[--C-:B------:R-:W-:Y:S01]  /*92e0*/  FFMA R40, R64, UR39, -R2.reuse ;  /* 0x0000002740287c23 */ /* 0x100fe20008000802 */
[--C-:B------:R-:W-:Y:S01]  /*92f0*/  FFMA R36, R60, UR39, -R2.reuse ;  /* 0x000000273c247c23 */ /* 0x100fe20008000802 */
[----:B------:R-:W3:Y:S01]  /*9300*/  MUFU.EX2 R13, R13 ;  /* 0x0000000d000d7308 */ /* 0x000ee20000000800 */
[--C-:B-1----:R-:W-:Y:S01]  /*9310*/  FFMA R24, R48, UR39, -R2.reuse ;  /* 0x0000002730187c23 */ /* 0x102fe20008000802 */
[--C-:B------:R-:W-:Y:S01]  /*9320*/  FFMA R37, R61, UR39, -R2.reuse ;  /* 0x000000273d257c23 */ /* 0x100fe20008000802 */
[----:B------:R-:W-:Y:S01]  /*9330*/  FMNMX R45, R27, R10, !PT ;  /* 0x0000000a1b2d7209 */ /* 0x000fe20007800000 */
[--C-:B------:R-:W-:Y:S01]  /*9340*/  FFMA R41, R65, UR39, -R2.reuse ;  /* 0x0000002741297c23 */ /* 0x100fe20008000802 */
[--C-:B------:R-:W-:Y:S01]  /*9350*/  FFMA R44, R68, UR39, -R2.reuse ;  /* 0x00000027442c7c23 */ /* 0x100fe20008000802 */
[--C-:B------:R-:W-:Y:S01]  /*9360*/  FFMA R48, R72, UR39, -R2.reuse ;  /* 0x0000002748307c23 */ /* 0x100fe20008000802 */
[----:B------:R-:W-:Y:S01]  /*9370*/  FMNMX R10, R30, R45, !PT ;  /* 0x0000002d1e0a7209 */ /* 0x000fe20007800000 */
[----:B------:R-:W1:Y:S01]  /*9380*/  MUFU.EX2 R14, R14 ;  /* 0x0000000e000e7308 */ /* 0x000e620000000800 */
[----:B--2---:R-:W-:Y:S01]  /*9390*/  @!P6 FMUL R12, R12, R12 ;  /* 0x0000000c0c0ce220 */ /* 0x004fe20000400000 */
[----:B------:R-:W-:Y:S01]  /*93a0*/  FSETP.GEU.AND P6, PT, R17, -126, PT ;  /* 0xc2fc00001100780b */ /* 0x000fe20003fce000 */
[--C-:B------:R-:W-:Y:S01]  /*93b0*/  FFMA R45, R69, UR39, -R2.reuse ;  /* 0x00000027452d7c23 */ /* 0x100fe20008000802 */
[----:B------:R-:W-:Y:S01]  /*93c0*/  FMNMX R49, R31, R10, !PT ;  /* 0x0000000a1f317209 */ /* 0x000fe20007800000 */
[--C-:B------:R-:W-:Y:S01]  /*93d0*/  FFMA R56, R76, UR39, -R2.reuse ;  /* 0x000000274c387c23 */ /* 0x100fe20008000802 */
[--C-:B------:R-:W-:Y:S01]  /*93e0*/  FFMA R57, R77, UR39, -R2.reuse ;  /* 0x000000274d397c23 */ /* 0x100fe20008000802 */
[--C-:B------:R-:W-:Y:S01]  /*93f0*/  FFMA R68, R84, UR39, -R2.reuse ;  /* 0x0000002754447c23 */ /* 0x100fe20008000802 */
[----:B------:R-:W2:Y:S01]  /*9400*/  MUFU.EX2 R15, R15 ;  /* 0x0000000f000f7308 */ /* 0x000ea20000000800 */
[----:B---3--:R-:W-:Y:S01]  /*9410*/  @!P2 FMUL R13, R13, R13 ;  /* 0x0000000d0d0da220 */ /* 0x008fe20000400000 */
[----:B------:R-:W-:Y:S01]  /*9420*/  FSETP.GEU.AND P2, PT, R18, -126, PT ;  /* 0xc2fc00001200780b */ /* 0x000fe20003f4e000 */
[--C-:B------:R-:W-:Y:S01]  /*9430*/  FFMA R60, R80, UR39, -R2.reuse ;  /* 0x00000027503c7c23 */ /* 0x100fe20008000802 */
[----:B------:R-:W-:Y:S01]  /*9440*/  FMNMX R10, R34, R49, !PT ;  /* 0x00000031220a7209 */ /* 0x000fe20007800000 */
[--C-:B------:R-:W-:Y:S01]  /*9450*/  FFMA R61, R81, UR39, -R2.reuse ;  /* 0x00000027513d7c23 */ /* 0x100fe20008000802 */
[--C-:B------:R-:W-:Y:S01]  /*9460*/  FFMA R69, R85, UR39, -R2.reuse ;  /* 0x0000002755457c23 */ /* 0x100fe20008000802 */
[----:B------:R-:W-:Y:S01]  /*9470*/  @!P6 FMUL R17, R17, 0.5 ;  /* 0x3f0000001111e820 */ /* 0x000fe20000400000 */
[----:B------:R-:W3:Y:S01]  /*9480*/  MUFU.EX2 R16, R16 ;  /* 0x0000001000107308 */ /* 0x000ee20000000800 */
[----:B-1----:R-:W-:Y:S01]  /*9490*/  @!P4 FMUL R14, R14, R14 ;  /* 0x0000000e0e0ec220 */ /* 0x002fe20000400000 */
[----:B------:R-:W-:Y:S01]  /*94a0*/  FSETP.GEU.AND P4, PT, R19, -126, PT ;  /* 0xc2fc00001300780b */ /* 0x000fe20003f8e000 */
[--C-:B------:R-:W-:Y:S01]  /*94b0*/  FFMA R76, R88, UR39, -R2.reuse ;  /* 0x00000027584c7c23 */ /* 0x100fe20008000802 */
[----:B------:R-:W-:Y:S01]  /*94c0*/  FMNMX R49, R35, R10, !PT ;  /* 0x0000000a23317209 */ /* 0x000fe20007800000 */
[--C-:B------:R-:W-:Y:S01]  /*94d0*/  FFMA R81, R93, UR39, -R2.reuse ;  /* 0x000000275d517c23 */ /* 0x100fe20008000802 */
[--C-:B------:R-:W-:Y:S01]  /*94e0*/  FFMA R77, R89, UR39, -R2.reuse ;  /* 0x00000027594d7c23 */ /* 0x100fe20008000802 */
[----:B------:R-:W-:Y:S01]  /*94f0*/  @!P2 FMUL R18, R18, 0.5 ;  /* 0x3f0000001212a820 */ /* 0x000fe20000400000 */
[----:B------:R-:W1:Y:S01]  /*9500*/  MUFU.EX2 R17, R17 ;  /* 0x0000001100117308 */ /* 0x000e620000000800 */
[----:B--2---:R-:W-:Y:S01]  /*9510*/  @!P3 FMUL R15, R15, R15 ;  /* 0x0000000f0f0fb220 */ /* 0x004fe20000400000 */
[----:B------:R-:W-:Y:S01]  /*9520*/  FSETP.GEU.AND P3, PT, R20, -126, PT ;  /* 0xc2fc00001400780b */ /* 0x000fe20003f6e000 */
[--C-:B------:R-:W-:Y:S01]  /*9530*/  FFMA R80, R92, UR39, -R2.reuse ;  /* 0x000000275c507c23 */ /* 0x100fe20008000802 */
[----:B------:R-:W-:Y:S01]  /*9540*/  FMNMX R10, R38, R49, !PT ;  /* 0x00000031260a7209 */ /* 0x000fe20007800000 */
[--C-:B------:R-:W-:Y:S01]  /*9550*/  FFMA R49, R73, UR39, -R2.reuse ;  /* 0x0000002749317c23 */ /* 0x100fe20008000802 */
[--C-:B------:R-:W-:Y:S01]  /*9560*/  FFMA R84, R96, UR39, -R2.reuse ;  /* 0x0000002760547c23 */ /* 0x100fe20008000802 */
[----:B------:R-:W-:Y:S01]  /*9570*/  @!P4 FMUL R19, R19, 0.5 ;  /* 0x3f0000001313c820 */ /* 0x000fe20000400000 */
        /* <DEDUP_REMOVED lines=70> */
[----:B------:R-:W-:Y:S01]  /*99e0*/  FFMA R148, R148, UR39, -R2 ;  /* 0x0000002794947c23 */ /* 0x000fe20008000802 */
[----:B------:R-:W-:Y:S01]  /*99f0*/  @!P2 FMUL R32, R32, 0.5 ;  /* 0x3f0000002020a820 */ /* 0x000fe20000400000 */
[----:B------:R-:W2:Y:S01]  /*9a00*/  MUFU.EX2 R29, R29 ;  /* 0x0000001d001d7308 */ /* 0x000ea20000000800 */
[----:B---3--:R-:W-:Y:S01]  /*9a10*/  @!P3 FMUL R25, R25, R25 ;  /* 0x000000191919b220 */ /* 0x008fe20000400000 */
[----:B------:R-:W-:Y:S01]  /*9a20*/  FSETP.GEU.AND P3, PT, R36, -126, PT ;  /* 0xc2fc00002400780b */ /* 0x000fe20003f6e000 */
[----:B------:R-:W-:Y:S01]  /*9a30*/  FMUL R11, R11, UR39 ;  /* 0x000000270b0b7c20 */ /* 0x000fe20008400000 */
[----:B------:R-:W-:-:S03]  /*9a40*/  FMNMX R10, R58, R53, !PT ;  /* 0x000000353a0a7209 */ /* 0x000fc60007800000 */
[----:B------:R-:W-:Y:S01]  /*9a50*/  @!P4 FMUL R33, R33, 0.5 ;  /* 0x3f0000002121c820 */ /* 0x000fe20000400000 */
[----:B------:R-:W3:Y:S01]  /*9a60*/  MUFU.EX2 R32, R32 ;  /* 0x0000002000207308 */ /* 0x000ee20000000800 */
[----:B-1----:R-:W-:Y:S01]  /*9a70*/  @!P5 FMUL R28, R28, R28 ;  /* 0x0000001c1c1cd220 */ /* 0x002fe20000400000 */
[----:B------:R-:W-:Y:S02]  /*9a80*/  FSETP.GEU.AND P5, PT, R37, -126, PT ;  /* 0xc2fc00002500780b */ /* 0x000fe40003fae000 */
[----:B------:R-:W-:-:S03]  /*9a90*/  FMNMX R53, R59, R10, !PT ;  /* 0x0000000a3b357209 */ /* 0x000fc60007800000 */
[----:B------:R-:W-:Y:S01]  /*9aa0*/  @!P3 FMUL R36, R36, 0.5 ;  /* 0x3f0000002424b820 */ /* 0x000fe20000400000 */
[----:B------:R-:W1:Y:S01]  /*9ab0*/  MUFU.EX2 R33, R33 ;  /* 0x0000002100217308 */ /* 0x000e620000000800 */
[----:B--2---:R-:W-:Y:S01]  /*9ac0*/  @!P6 FMUL R29, R29, R29 ;  /* 0x0000001d1d1de220 */ /* 0x004fe20000400000 */
[----:B------:R-:W-:Y:S02]  /*9ad0*/  FSETP.GEU.AND P6, PT, R40, -126, PT ;  /* 0xc2fc00002800780b */ /* 0x000fe40003fce000 */
[----:B------:R-:W-:-:S03]  /*9ae0*/  FMNMX R10, R62, R53, !PT ;  /* 0x000000353e0a7209 */ /* 0x000fc60007800000 */
[----:B------:R-:W-:Y:S01]  /*9af0*/  @!P5 FMUL R37, R37, 0.5 ;  /* 0x3f0000002525d820 */ /* 0x000fe20000400000 */
[----:B------:R-:W2:Y:S01]  /*9b00*/  MUFU.EX2 R36, R36 ;  /* 0x0000002400247308 */ /* 0x000ea20000000800 */
[----:B---3--:R-:W-:Y:S01]  /*9b10*/  @!P2 FMUL R32, R32, R32 ;  /* 0x000000202020a220 */ /* 0x008fe20000400000 */
[----:B------:R-:W-:Y:S02]  /*9b20*/  FSETP.GEU.AND P2, PT, R41, -126, PT ;  /* 0xc2fc00002900780b */ /* 0x000fe40003f4e000 */
        /* <DEDUP_REMOVED lines=83> */
[----:B------:R-:W-:Y:S01]  /*a060*/  FMNMX R10, R98, R53, !PT ;  /* 0x00000035620a7209 */ /* 0x000fe20007800000 */
[----:B--2---:R-:W-:Y:S01]  /*a070*/  @!P3 FMUL R77, R77, R77 ;  /* 0x0000004d4d4db220 */ /* 0x004fe20000400000 */
[----:B------:R-:W-:Y:S02]  /*a080*/  FSETP.GEU.AND P3, PT, R88, -126, PT ;  /* 0xc2fc00005800780b */ /* 0x000fe40003f6e000 */
[----:B------:R-:W-:Y:S02]  /*a090*/  FMNMX R53, R99, R10, !PT ;  /* 0x0000000a63357209 */ /* 0x000fe40007800000 */
[----:B------:R-:W-:Y:S01]  /*a0a0*/  @!P4 FMUL R85, R85, 0.5 ;  /* 0x3f0000005555c820 */ /* 0x000fe20000400000 */
[----:B------:R-:W2:Y:S01]  /*a0b0*/  MUFU.EX2 R84, R84 ;  /* 0x0000005400547308 */ /* 0x000ea20000000800 */
[----:B------:R-:W-:Y:S01]  /*a0c0*/  FMNMX R10, R102, R53, !PT ;  /* 0x00000035660a7209 */ /* 0x000fe20007800000 */
[----:B---3--:R-:W-:Y:S01]  /*a0d0*/  @!P5 FMUL R80, R80, R80 ;  /* 0x000000505050d220 */ /* 0x008fe20000400000 */
[----:B------:R-:W-:-:S02]  /*a0e0*/  FSETP.GEU.AND P5, PT, R89, -126, PT ;  /* 0xc2fc00005900780b */ /* 0x000fc40003fae000 */
[----:B------:R-:W-:-:S03]  /*a0f0*/  FMNMX R53, R103, R10, !PT ;  /* 0x0000000a67357209 */ /* 0x000fc60007800000 */
[----:B------:R-:W3:Y:S01]  /*a100*/  MUFU.EX2 R85, R85 ;  /* 0x0000005500557308 */ /* 0x000ee20000000800 */
[----:B-1----:R-:W-:Y:S01]  /*a110*/  @!P6 FMUL R81, R81, R81 ;  /* 0x000000515151e220 */ /* 0x002fe20000400000 */
[----:B------:R-:W-:Y:S01]  /*a120*/  FSETP.GEU.AND P6, PT, R92, -126, PT ;  /* 0xc2fc00005c00780b */ /* 0x000fe20003fce000 */
[----:B------:R-:W-:Y:S01]  /*a130*/  @!P3 FMUL R88, R88, 0.5 ;  /* 0x3f0000005858b820 */ /* 0x000fe20000400000 */
[----:B------:R-:W-:-:S04]  /*a140*/  FMNMX R10, R106, R53, !PT ;  /* 0x000000356a0a7209 */ /* 0x000fc80007800000 */
[----:B------:R-:W-:Y:S01]  /*a150*/  FMNMX R53, R107, R10, !PT ;  /* 0x0000000a6b357209 */ /* 0x000fe20007800000 */
[----:B--2---:R-:W-:Y:S01]  /*a160*/  @!P2 FMUL R84, R84, R84 ;  /* 0x000000545454a220 */ /* 0x004fe20000400000 */
[----:B------:R-:W-:Y:S01]  /*a170*/  FSETP.GEU.AND P2, PT, R93, -126, PT ;  /* 0xc2fc00005d00780b */ /* 0x000fe20003f4e000 */
[----:B------:R-:W-:Y:S01]  /*a180*/  @!P5 FMUL R89, R89, 0.5 ;  /* 0x3f0000005959d820 */ /* 0x000fe20000400000 */
[----:B------:R-:W1:Y:S01]  /*a190*/  MUFU.EX2 R88, R88 ;  /* 0x0000005800587308 */ /* 0x000e620000000800 */
[----:B------:R-:W-:Y:S02]  /*a1a0*/  FMNMX R10, R110, R53, !PT ;  /* 0x000000356e0a7209 */ /* 0x000fe40007800000 */
[----:B------:R-:W-:Y:S01]  /*a1b0*/  @!P6 FMUL R92, R92, 0.5 ;  /* 0x3f0000005c5ce820 */ /* 0x000fe20000400000 */
[----:B---3--:R-:W-:Y:S01]  /*a1c0*/  @!P4 FMUL R85, R85, R85 ;  /* 0x000000555555c220 */ /* 0x008fe20000400000 */
[----:B------:R-:W-:Y:S02]  /*a1d0*/  FSETP.GEU.AND P4, PT, R96, -126, PT ;  /* 0xc2fc00006000780b */ /* 0x000fe40003f8e000 */
[----:B------:R-:W-:-:S02]  /*a1e0*/  FMNMX R53, R111, R10, !PT ;  /* 0x0000000a6f357209 */ /* 0x000fc40007800000 */
[----:B------:R-:W2:Y:S02]  /*a1f0*/  MUFU.EX2 R92, R92 ;  /* 0x0000005c005c7308 */ /* 0x000ea40000000800 */
[----:B------:R-:W-:Y:S01]  /*a200*/  @!P2 FMUL R93, R93, 0.5 ;  /* 0x3f0000005d5da820 */ /* 0x000fe20000400000 */
[----:B------:R-:W-:-:S04]  /*a210*/  FMNMX R10, R114, R53, !PT ;  /* 0x00000035720a7209 */ /* 0x000fc80007800000 */
[----:B------:R-:W-:Y:S01]  /*a220*/  FMNMX R53, R115, R10, !PT ;  /* 0x0000000a73357209 */ /* 0x000fe20007800000 */
[----:B------:R-:W3:Y:S01]  /*a230*/  MUFU.EX2 R89, R89 ;  /* 0x0000005900597308 */ /* 0x000ee20000000800 */
[----:B-1----:R-:W-:Y:S01]  /*a240*/  @!P3 FMUL R88, R88, R88 ;  /* 0x000000585858b220 */ /* 0x002fe20000400000 */
[----:B------:R-:W-:Y:S01]  /*a250*/  @!P4 FMUL R96, R96, 0.5 ;  /* 0x3f0000006060c820 */ /* 0x000fe20000400000 */
[----:B------:R-:W-:Y:S02]  /*a260*/  FMNMX R10, R118, R53, !PT ;  /* 0x00000035760a7209 */ /* 0x000fe40007800000 */
[----:B------:R-:W-:Y:S02]  /*a270*/  FSETP.GEU.AND P3, PT, R97, -126, PT ;  /* 0xc2fc00006100780b */ /* 0x000fe40003f6e000 */
[----:B------:R-:W-:Y:S01]  /*a280*/  FMNMX R53, R119, R10, !PT ;  /* 0x0000000a77357209 */ /* 0x000fe20007800000 */
[----:B------:R-:W1:Y:S01]  /*a290*/  MUFU.EX2 R93, R93 ;  /* 0x0000005d005d7308 */ /* 0x000e620000000800 */
[----:B--2---:R-:W-:Y:S01]  /*a2a0*/  @!P6 FMUL R92, R92, R92 ;  /* 0x0000005c5c5ce220 */ /* 0x004fe20000400000 */
[----:B------:R-:W-:-:S02]  /*a2b0*/  FSETP.GEU.AND P6, PT, R101, -126, PT ;  /* 0xc2fc00006500780b */ /* 0x000fc40003fce000 */
[----:B------:R-:W-:-:S04]  /*a2c0*/  FMNMX R10, R122, R53, !PT ;  /* 0x000000357a0a7209 */ /* 0x000fc80007800000 */
[----:B------:R-:W2:Y:S01]  /*a2d0*/  MUFU.EX2 R96, R96 ;  /* 0x0000006000607308 */ /* 0x000ea20000000800 */
[----:B---3--:R-:W-:Y:S01]  /*a2e0*/  @!P5 FMUL R89, R89, R89 ;  /* 0x000000595959d220 */ /* 0x008fe20000400000 */
[----:B------:R-:W-:Y:S01]  /*a2f0*/  FSETP.GEU.AND P5, PT, R100, -126, PT ;  /* 0xc2fc00006400780b */ /* 0x000fe20003fae000 */
[----:B------:R-:W-:Y:S01]  /*a300*/  @!P3 FMUL R97, R97, 0.5 ;  /* 0x3f0000006161b820 */ /* 0x000fe20000400000 */
[----:B------:R-:W-:-:S03]  /*a310*/  FMNMX R53, R123, R10, !PT ;  /* 0x0000000a7b357209 */ /* 0x000fc60007800000 */
[----:B------:R-:W-:Y:S01]  /*a320*/  @!P6 FMUL R101, R101, 0.5 ;  /* 0x3f0000006565e820 */ /* 0x000fe20000400000 */
[----:B------:R-:W-:Y:S01]  /*a330*/  FMNMX R10, R126, R53, !PT ;  /* 0x000000357e0a7209 */ /* 0x000fe20007800000 */
[----:B-1----:R-:W-:Y:S01]  /*a340*/  @!P2 FMUL R93, R93, R93 ;  /* 0x0000005d5d5da220 */ /* 0x002fe20000400000 */
[----:B------:R-:W-:Y:S01]  /*a350*/  FSETP.GEU.AND P2, PT, R104, -126, PT ;  /* 0xc2fc00006800780b */ /* 0x000fe20003f4e000 */
[----:B------:R-:W1:Y:S01]  /*a360*/  MUFU.EX2 R97, R97 ;  /* 0x0000006100617308 */ /* 0x000e620000000800 */
[----:B------:R-:W-:-:S03]  /*a370*/  FMNMX R53, R127, R10, !PT ;  /* 0x0000000a7f357209 */ /* 0x000fc60007800000 */
[----:B------:R-:W-:Y:S01]  /*a380*/  @!P5 FMUL R100, R100, 0.5 ;  /* 0x3f0000006464d820 */ /* 0x000fe20000400000 */
[----:B------:R-:W-:Y:S01]  /*a390*/  FMNMX R10, R130, R53, !PT ;  /* 0x00000035820a7209 */ /* 0x000fe20007800000 */
[----:B--2---:R-:W-:Y:S01]  /*a3a0*/  @!P4 FMUL R96, R96, R96 ;  /* 0x000000606060c220 */ /* 0x004fe20000400000 */
[----:B------:R-:W-:Y:S01]  /*a3b0*/  FSETP.GEU.AND P4, PT, R105, -126, PT ;  /* 0xc2fc00006900780b */ /* 0x000fe20003f8e000 */
[----:B------:R-:W2:Y:S01]  /*a3c0*/  MUFU.EX2 R101, R101 ;  /* 0x0000006500657308 */ /* 0x000ea20000000800 */
[----:B------:R-:W-:-:S03]  /*a3d0*/  FMNMX R53, R131, R10, !PT ;  /* 0x0000000a83357209 */ /* 0x000fc60007800000 */
[----:B------:R-:W-:Y:S01]  /*a3e0*/  @!P2 FMUL R104, R104, 0.5 ;  /* 0x3f0000006868a820 */ /* 0x000fe20000400000 */
[----:B------:R-:W-:-:S03]  /*a3f0*/  FMNMX R10, R134, R53, !PT ;  /* 0x00000035860a7209 */ /* 0x000fc60007800000 */
[----:B------:R-:W3:Y:S01]  /*a400*/  MUFU.EX2 R100, R100 ;  /* 0x0000006400647308 */ /* 0x000ee20000000800 */
[----:B------:R-:W-:Y:S01]  /*a410*/  FMNMX R53, R135, R10, !PT ;  /* 0x0000000a87357209 */ /* 0x000fe20007800000 */
[----:B-1----:R-:W-:Y:S01]  /*a420*/  @!P3 FMUL R97, R97, R97 ;  /* 0x000000616161b220 */ /* 0x002fe20000400000 */
[----:B------:R-:W-:Y:S01]  /*a430*/  FSETP.GEU.AND P3, PT, R108, -126, PT ;  /* 0xc2fc00006c00780b */ /* 0x000fe20003f6e000 */
[----:B------:R-:W-:Y:S01]  /*a440*/  @!P4 FMUL R105, R105, 0.5 ;  /* 0x3f0000006969c820 */ /* 0x000fe20000400000 */
[----:B------:R-:W-:-:S03]  /*a450*/  FMNMX R10, R138, R53, !PT ;  /* 0x000000358a0a7209 */ /* 0x000fc60007800000 */
[----:B------:R-:W1:Y:S01]  /*a460*/  MUFU.EX2 R104, R104 ;  /* 0x0000006800687308 */ /* 0x000e620000000800 */
[----:B--2---:R-:W-:Y:S01]  /*a470*/  @!P6 FMUL R101, R101, R101 ;  /* 0x000000656565e220 */ /* 0x004fe20000400000 */
[----:B------:R-:W-:Y:S02]  /*a480*/  FSETP.GEU.AND P6, PT, R112, -126, PT ;  /* 0xc2fc00007000780b */ /* 0x000fe40003fce000 */
        /* <DEDUP_REMOVED lines=21> */
[----:B-1----:R-:W-:Y:S01]  /*a5e0*/  @!P3 FMUL R108, R108, R108 ;  /* 0x0000006c6c6cb220 */ /* 0x002fe20000400000 */
[----:B------:R-:W1:Y:S01]  /*a5f0*/  SHFL.BFLY PT, R53, R10, 0x1, 0x1f ;  /* 0x0c201f000a357f89 */ /* 0x000e6200000e0000 */
[----:B------:R-:W-:Y:S01]  /*a600*/  FSETP.GEU.AND P3, PT, R117, -126, PT ;  /* 0xc2fc00007500780b */ /* 0x000fe20003f6e000 */
[----:B------:R-:W-:-:S04]  /*a610*/  @!P4 FMUL R113, R113, 0.5 ;  /* 0x3f0000007171c820 */ /* 0x000fc80000400000 */
[----:B------:R-:W4:Y:S01]  /*a620*/  MUFU.EX2 R116, R116 ;  /* 0x0000007400747308 */ /* 0x000f220000000800 */
[----:B--2---:R-:W-:Y:S01]  /*a630*/  @!P6 FMUL R112, R112, R112 ;  /* 0x000000707070e220 */ /* 0x004fe20000400000 */
[----:B------:R-:W-:-:S06]  /*a640*/  FSETP.GEU.AND P6, PT, R124, -126, PT ;  /* 0xc2fc00007c00780b */ /* 0x000fcc0003fce000 */
[----:B------:R-:W2:Y:S01]  /*a650*/  MUFU.EX2 R113, R113 ;  /* 0x0000007100717308 */ /* 0x000ea20000000800 */
[----:B---3--:R-:W-:Y:S01]  /*a660*/  @!P5 FMUL R109, R109, R109 ;  /* 0x0000006d6d6dd220 */ /* 0x008fe20000400000 */
[----:B------:R-:W-:Y:S01]  /*a670*/  FSETP.GEU.AND P5, PT, R120, -126, PT ;  /* 0xc2fc00007800780b */ /* 0x000fe20003fae000 */
[----:B------:R-:W-:-:S04]  /*a680*/  @!P3 FMUL R117, R117, 0.5 ;  /* 0x3f0000007575b820 */ /* 0x000fc80000400000 */
[----:B------:R-:W-:Y:S01]  /*a690*/  @!P6 FMUL R124, R124, 0.5 ;  /* 0x3f0000007c7ce820 */ /* 0x000fe20000400000 */
[----:B----4-:R-:W-:Y:S01]  /*a6a0*/  @!P2 FMUL R116, R116, R116 ;  /* 0x000000747474a220 */ /* 0x010fe20000400000 */
[----:B------:R-:W-:Y:S01]  /*a6b0*/  FSETP.GEU.AND P2, PT, R121, -126, PT ;  /* 0xc2fc00007900780b */ /* 0x000fe20003f4e000 */
[----:B------:R-:W3:Y:S01]  /*a6c0*/  MUFU.EX2 R117, R117 ;  /* 0x0000007500757308 */ /* 0x000ee20000000800 */
[----:B-1----:R-:W-:-:S04]  /*a6d0*/  FMNMX R10, R10, R53, !PT ;  /* 0x000000350a0a7209 */ /* 0x002fc80007800000 */
[----:B------:R-:W-:Y:S01]  /*a6e0*/  @!P5 FMUL R120, R120, 0.5 ;  /* 0x3f0000007878d820 */ /* 0x000fe20000400000 */
[----:B--2---:R-:W-:Y:S01]  /*a6f0*/  @!P4 FMUL R113, R113, R113 ;  /* 0x000000717171c220 */ /* 0x004fe20000400000 */
[----:B------:R-:W-:Y:S01]  /*a700*/  FSETP.GEU.AND P4, PT, R128, -126, PT ;  /* 0xc2fc00008000780b */ /* 0x000fe20003f8e000 */
[----:B------:R-:W1:Y:S01]  /*a710*/  MUFU.EX2 R124, R124 ;  /* 0x0000007c007c7308 */ /* 0x000e620000000800 */
[----:B------:R-:W2:Y:S03]  /*a720*/  SHFL.BFLY PT, R53, R10, 0x2, 0x1f ;  /* 0x0c401f000a357f89 */ /* 0x000ea600000e0000 */
[----:B------:R-:W-:-:S04]  /*a730*/  @!P2 FMUL R121, R121, 0.5 ;  /* 0x3f0000007979a820 */ /* 0x000fc80000400000 */
[----:B------:R-:W4:Y:S01]  /*a740*/  MUFU.EX2 R120, R120 ;  /* 0x0000007800787308 */ /* 0x000f220000000800 */
[----:B---3--:R-:W-:Y:S01]  /*a750*/  @!P3 FMUL R117, R117, R117 ;  /* 0x000000757575b220 */ /* 0x008fe20000400000 */
[----:B------:R-:W-:Y:S02]  /*a760*/  FSETP.GEU.AND P3, PT, R125, -126, PT ;  /* 0xc2fc00007d00780b */ /* 0x000fe40003f6e000 */
[----:B------:R-:W-:-:S04]  /*a770*/  @!P4 FMUL R128, R128, 0.5 ;  /* 0x3f0000008080c820 */ /* 0x000fc80000400000 */
[----:B------:R-:W3:Y:S01]  /*a780*/  MUFU.EX2 R121, R121 ;  /* 0x0000007900797308 */ /* 0x000ee20000000800 */
[----:B-1----:R-:W-:Y:S01]  /*a790*/  @!P6 FMUL R124, R124, R124 ;  /* 0x0000007c7c7ce220 */ /* 0x002fe20000400000 */
[----:B------:R-:W-:-:S05]  /*a7a0*/  FSETP.GEU.AND P6, PT, R129, -126, PT ;  /* 0xc2fc00008100780b */ /* 0x000fca0003fce000 */
[----:B------:R-:W-:Y:S01]  /*a7b0*/  @!P3 FMUL R125, R125, 0.5 ;  /* 0x3f0000007d7db820 */ /* 0x000fe20000400000 */
[----:B------:R-:W1:Y:S01]  /*a7c0*/  MUFU.EX2 R128, R128 ;  /* 0x0000008000807308 */ /* 0x000e620000000800 */
[----:B----4-:R-:W-:Y:S01]  /*a7d0*/  @!P5 FMUL R120, R120, R120 ;  /* 0x000000787878d220 */ /* 0x010fe20000400000 */
[----:B------:R-:W-:Y:S02]  /*a7e0*/  FSETP.GEU.AND P5, PT, R132, -126, PT ;  /* 0xc2fc00008400780b */ /* 0x000fe40003fae000 */
[----:B--2---:R-:W-:-:S03]  /*a7f0*/  FMNMX R10, R10, R53, !PT ;  /* 0x000000350a0a7209 */ /* 0x004fc60007800000 */
[----:B------:R-:W-:Y:S01]  /*a800*/  @!P6 FMUL R129, R129, 0.5 ;  /* 0x3f0000008181e820 */ /* 0x000fe20000400000 */
[----:B------:R-:W2:Y:S01]  /*a810*/  MUFU.EX2 R125, R125 ;  /* 0x0000007d007d7308 */ /* 0x000ea20000000800 */
[----:B---3--:R-:W-:Y:S01]  /*a820*/  @!P2 FMUL R121, R121, R121 ;  /* 0x000000797979a220 */ /* 0x008fe20000400000 */
[----:B------:R-:W-:-:S05]  /*a830*/  FSETP.GEU.AND P2, PT, R145, -126, PT ;  /* 0xc2fc00009100780b */ /* 0x000fca0003f4e000 */
[----:B------:R-:W-:Y:S01]  /*a840*/  @!P5 FMUL R132, R132, 0.5 ;  /* 0x3f0000008484d820 */ /* 0x000fe20000400000 */
[----:B------:R-:W3:Y:S01]  /*a850*/  MUFU.EX2 R129, R129 ;  /* 0x0000008100817308 */ /* 0x000ee20000000800 */
[----:B-1----:R-:W-:Y:S01]  /*a860*/  @!P4 FMUL R128, R128, R128 ;  /* 0x000000808080c220 */ /* 0x002fe20000400000 */
[----:B------:R-:W-:-:S04]  /*a870*/  FSETP.NEU.AND P4, PT, R10, -INF , PT ;  /* 0xff8000000a00780b */ /* 0x000fc80003f8d000 */
[----:B------:R-:W-:Y:S01]  /*a880*/  FSEL R53, R10, RZ, P4 ;  /* 0x000000ff0a357208 */ /* 0x000fe20002000000 */
[----:B------:R-:W-:Y:S01]  /*a890*/  @!P2 FMUL R145, R145, 0.5 ;  /* 0x3f0000009191a820 */ /* 0x000fe20000400000 */
[----:B------:R-:W1:Y:S01]  /*a8a0*/  MUFU.EX2 R132, R132 ;  /* 0x0000008400847308 */ /* 0x000e620000000800 */
[----:B------:R-:W-:Y:S01]  /*a8b0*/  FSETP.GEU.AND P4, PT, R149, -126, PT ;  /* 0xc2fc00009500780b */ /* 0x000fe20003f8e000 */
[----:B--2---:R-:W-:Y:S01]  /*a8c0*/  @!P3 FMUL R125, R125, R125 ;  /* 0x0000007d7d7db220 */ /* 0x004fe20000400000 */
[----:B------:R-:W-:Y:S01]  /*a8d0*/  FMUL R52, R53, UR39 ;  /* 0x0000002735347c20 */ /* 0x000fe20008400000 */
[----:B------:R-:W-:-:S03]  /*a8e0*/  FSETP.GEU.AND P3, PT, R148, -126, PT ;  /* 0xc2fc00009400780b */ /* 0x000fc60003f6e000 */
[--C-:B------:R-:W-:Y:S01]  /*a8f0*/  FFMA R27, R27, UR39, -R52.reuse ;  /* 0x000000271b1b7c23 */ /* 0x100fe20008000834 */
[----:B------:R-:W2:Y:S01]  /*a900*/  MUFU.EX2 R2, R145 ;  /* 0x0000009100027308 */ /* 0x000ea20000000800 */
[----:B---3--:R-:W-:Y:S01]  /*a910*/  @!P6 FMUL R129, R129, R129 ;  /* 0x000000818181e220 */ /* 0x008fe20000400000 */
[--C-:B------:R-:W-:Y:S01]  /*a920*/  FFMA R64, R26, UR39, -R52.reuse ;  /* 0x000000271a407c23 */ /* 0x100fe20008000834 */
[----:B------:R-:W-:Y:S01]  /*a930*/  FFMA R136, R30, UR39, -R52 ;  /* 0x000000271e887c23 */ /* 0x000fe20008000834 */
[----:B------:R-:W-:Y:S01]  /*a940*/  FSETP.GEU.AND P6, PT, R27, -126, PT ;  /* 0xc2fc00001b00780b */ /* 0x000fe20003fce000 */
[----:B------:R-:W-:Y:S01]  /*a950*/  FADD R26, -R53, R6 ;  /* 0x00000006351a7221 */ /* 0x000fe20000000100 */
[----:B------:R-:W-:Y:S01]  /*a960*/  @!P4 FMUL R149, R149, 0.5 ;  /* 0x3f0000009595c820 */ /* 0x000fe20000400000 */
[--C-:B------:R-:W-:Y:S01]  /*a970*/  FFMA R65, R34, UR39, -R52.reuse ;  /* 0x0000002722417c23 */ /* 0x100fe20008000834 */
[--C-:B------:R-:W-:Y:S01]  /*a980*/  FFMA R144, R31, UR39, -R52.reuse ;  /* 0x000000271f907c23 */ /* 0x100fe20008000834 */
[----:B-1----:R-:W-:Y:S01]  /*a990*/  @!P5 FMUL R132, R132, R132 ;  /* 0x000000848484d220 */ /* 0x002fe20000400000 */
[----:B------:R-:W-:Y:S01]  /*a9a0*/  FSETP.GEU.AND P5, PT, R64, -126, PT ;  /* 0xc2fc00004000780b */ /* 0x000fe20003fae000 */
[----:B------:R-:W1:Y:S01]  /*a9b0*/  MUFU.EX2 R6, R149 ;  /* 0x0000009500067308 */ /* 0x000e620000000800 */
[----:B------:R-:W-:Y:S01]  /*a9c0*/  @!P3 FMUL R148, R148, 0.5 ;  /* 0x3f0000009494b820 */ /* 0x000fe20000400000 */
[--C-:B------:R-:W-:Y:S01]  /*a9d0*/  FFMA R31, R38, UR39, -R52.reuse ;  /* 0x00000027261f7c23 */ /* 0x100fe20008000834 */
[--C-:B------:R-:W-:Y:S01]  /*a9e0*/  FFMA R140, R35, UR39, -R52.reuse ;  /* 0x00000027238c7c23 */ /* 0x100fe20008000834 */
[--C-:B------:R-:W-:Y:S01]  /*a9f0*/  FFMA R30, R39, UR39, -R52.reuse ;  /* 0x00000027271e7c23 */ /* 0x100fe20008000834 */
[--C-:B------:R-:W-:Y:S01]  /*aa00*/  FFMA R35, R55, UR39, -R52.reuse ;  /* 0x0000002737237c23 */ /* 0x100fe20008000834 */
[----:B--2---:R-:W-:Y:S01]  /*aa10*/  @!P2 FMUL R2, R2, R2 ;  /* 0x000000020202a220 */ /* 0x004fe20000400000 */
[----:B------:R-:W-:Y:S01]  /*aa20*/  FSETP.GEU.AND P2, PT, R136, -126, PT ;  /* 0xc2fc00008800780b */ /* 0x000fe20003f4e000 */
[----:B------:R-:W-:Y:S01]  /*aa30*/  @!P6 FMUL R27, R27, 0.5 ;  /* 0x3f0000001b1be820 */ /* 0x000fe20000400000 */
[----:B------:R-:W2:Y:S01]  /*aa40*/  MUFU.EX2 R7, R148 ;  /* 0x0000009400077308 */ /* 0x000ea20000000800 */
[--C-:B------:R-:W-:Y:S01]  /*aa50*/  FFMA R137, R43, UR39, -R52.reuse ;  /* 0x000000272b897c23 */ /* 0x100fe20008000834 */
[--C-:B------:R-:W-:Y:S01]  /*aa60*/  FFMA R73, R42, UR39, -R52.reuse ;  /* 0x000000272a497c23 */ /* 0x100fe20008000834 */
[----:B------:R-:W-:Y:S01]  /*aa70*/  @!P5 FMUL R64, R64, 0.5 ;  /* 0x3f0000004040d820 */ /* 0x000fe20000400000 */
[--C-:B------:R-:W-:Y:S01]  /*aa80*/  FFMA R133, R47, UR39, -R52.reuse ;  /* 0x000000272f857c23 */ /* 0x100fe20008000834 */
[--C-:B------:R-:W-:Y:S01]  /*aa90*/  FFMA R38, R46, UR39, -R52.reuse ;  /* 0x000000272e267c23 */ /* 0x100fe20008000834 */
[--C-:B------:R-:W-:Y:S01]  /*aaa0*/  FFMA R39, R50, UR39, -R52.reuse ;  /* 0x0000002732277c23 */ /* 0x100fe20008000834 */
[--C-:B------:R-:W-:Y:S01]  /*aab0*/  FFMA R54, R54, UR39, -R52.reuse ;  /* 0x0000002736367c23 */ /* 0x100fe20008000834 */
[----:B------:R-:W3:Y:S01]  /*aac0*/  MUFU.EX2 R27, R27 ;  /* 0x0000001b001b7308 */ /* 0x000ee20000000800 */
[----:B-1----:R-:W-:Y:S01]  /*aad0*/  @!P4 FMUL R6, R6, R6 ;  /* 0x000000060606c220 */ /* 0x002fe20000400000 */
[----:B------:R-:W-:Y:S01]  /*aae0*/  FSETP.GEU.AND P4, PT, R65, -126, PT ;  /* 0xc2fc00004100780b */ /* 0x000fe20003f8e000 */
[----:B------:R-:W-:Y:S01]  /*aaf0*/  @!P2 FMUL R136, R136, 0.5 ;  /* 0x3f0000008888a820 */ /* 0x000fe20000400000 */
[--C-:B------:R-:W-:Y:S01]  /*ab00*/  FFMA R141, R58, UR39, -R52.reuse ;  /* 0x000000273a8d7c23 */ /* 0x100fe20008000834 */
[--C-:B------:R-:W-:Y:S01]  /*ab10*/  FFMA R58, R75, UR39, -R52.reuse ;  /* 0x000000274b3a7c23 */ /* 0x100fe20008000834 */
[--C-:B------:R-:W-:Y:S01]  /*ab20*/  FFMA R51, R51, UR39, -R52.reuse ;  /* 0x0000002733337c23 */ /* 0x100fe20008000834 */
[--C-:B------:R-:W-:Y:S01]  /*ab30*/  FFMA R72, R59, UR39, -R52.reuse ;  /* 0x000000273b487c23 */ /* 0x100fe20008000834 */
[----:B------:R1:W4:Y:S01]  /*ab40*/  MUFU.EX2 R53, R64 ;  /* 0x0000004000357308 */ /* 0x0003220000000800 */
[----:B--2---:R-:W-:Y:S01]  /*ab50*/  @!P3 FMUL R7, R7, R7 ;  /* 0x000000070707b220 */ /* 0x004fe20000400000 */
[----:B------:R-:W-:Y:S01]  /*ab60*/  FSETP.GEU.AND P3, PT, R144, -126, PT ;  /* 0xc2fc00009000780b */ /* 0x000fe20003f6e000 */
[--C-:B------:R-:W-:Y:S01]  /*ab70*/  FFMA R232, R142, UR39, -R52.reuse ;  /* 0x000000278ee87c23 */ /* 0x100fe20008000834 */
[--C-:B------:R-:W-:Y:S01]  /*ab80*/  FFMA R66, R66, UR39, -R52.reuse ;  /* 0x0000002742427c23 */ /* 0x100fe20008000834 */
[--C-:B------:R-:W-:Y:S01]  /*ab90*/  FFMA R47, R87, UR39, -R52.reuse ;  /* 0x00000027572f7c23 */ /* 0x100fe20008000834 */
[--C-:B------:R-:W-:Y:S01]  /*aba0*/  FFMA R87, R102, UR39, -R52.reuse ;  /* 0x0000002766577c23 */ /* 0x100fe20008000834 */
[----:B------:R-:W-:Y:S01]  /*abb0*/  @!P4 FMUL R65, R65, 0.5 ;  /* 0x3f0000004141c820 */ /* 0x000fe20000400000 */
[----:B------:R2:W5:Y:S01]  /*abc0*/  MUFU.EX2 R34, R136 ;  /* 0x0000008800227308 */ /* 0x0005620000000800 */
[----:B---3--:R-:W-:Y:S01]  /*abd0*/  @!P6 FMUL R27, R27, R27 ;  /* 0x0000001b1b1be220 */ /* 0x008fe20000400000 */
[----:B------:R-:W-:Y:S01]  /*abe0*/  FSETP.GEU.AND P6, PT, R31, -126, PT ;  /* 0xc2fc00001f00780b */ /* 0x000fe20003fce000 */
[--C-:B-1----:R-:W-:Y:S01]  /*abf0*/  FFMA R64, R62, UR39, -R52.reuse ;  /* 0x000000273e407c23 */ /* 0x102fe20008000834 */
[--C-:B------:R-:W-:Y:S01]  /*ac00*/  FFMA R102, R114, UR39, -R52.reuse ;  /* 0x0000002772667c23 */ /* 0x100fe20008000834 */
[--C-:B------:R-:W-:Y:S01]  /*ac10*/  FFMA R114, R138, UR39, -R52.reuse ;  /* 0x000000278a727c23 */ /* 0x100fe20008000834 */
[--C-:B------:R-:W-:Y:S01]  /*ac20*/  FFMA R59, R63, UR39, -R52.reuse ;  /* 0x000000273f3b7c23 */ /* 0x100fe20008000834 */
[----:B------:R-:W-:Y:S01]  /*ac30*/  @!P3 FMUL R144, R144, 0.5 ;  /* 0x3f0000009090b820 */ /* 0x000fe20000400000 */
[----:B------:R-:W1:Y:S01]  /*ac40*/  MUFU.EX2 R65, R65 ;  /* 0x0000004100417308 */ /* 0x000e620000000800 */
[----:B----4-:R-:W-:Y:S01]  /*ac50*/  @!P5 FMUL R53, R53, R53 ;  /* 0x000000353535d220 */ /* 0x010fe20000400000 */
[----:B------:R-:W-:Y:S01]  /*ac60*/  FSETP.GEU.AND P5, PT, R140, -126, PT ;  /* 0xc2fc00008c00780b */ /* 0x000fe20003fae000 */
[--C-:B--2---:R-:W-:Y:S01]  /*ac70*/  FFMA R136, R67, UR39, -R52.reuse ;  /* 0x0000002743887c23 */ /* 0x104fe20008000834 */
[--C-:B------:R-:W-:Y:S01]  /*ac80*/  FFMA R70, R70, UR39, -R52.reuse ;  /* 0x0000002746467c23 */ /* 0x100fe20008000834 */
[--C-:B------:R-:W-:Y:S01]  /*ac90*/  FFMA R71, R71, UR39, -R52.reuse ;  /* 0x0000002747477c23 */ /* 0x100fe20008000834 */
[--C-:B------:R-:W-:Y:S01]  /*aca0*/  FFMA R62, R82, UR39, -R52.reuse ;  /* 0x00000027523e7c23 */ /* 0x100fe20008000834 */
[----:B------:R-:W-:Y:S01]  /*acb0*/  @!P6 FMUL R31, R31, 0.5 ;  /* 0x3f0000001f1fe820 */ /* 0x000fe20000400000 */
[----:B------:R-:W2:Y:S01]  /*acc0*/  MUFU.EX2 R55, R144 ;  /* 0x0000009000377308 */ /* 0x000ea20000000800 */
[----:B-----5:R-:W-:Y:S01]  /*acd0*/  @!P2 FMUL R34, R34, R34 ;  /* 0x000000222222a220 */ /* 0x020fe20000400000 */
[----:B------:R-:W-:Y:S01]  /*ace0*/  FSETP.GEU.AND P2, PT, R30, -126, PT ;  /* 0xc2fc00001e00780b */ /* 0x000fe20003f4e000 */
[--C-:B------:R-:W-:Y:S01]  /*acf0*/  FFMA R82, R135, UR39, -R52.reuse ;  /* 0x0000002787527c23 */ /* 0x100fe20008000834 */
[--C-:B------:R-:W-:Y:S01]  /*ad00*/  FFMA R46, R83, UR39, -R52.reuse ;  /* 0x00000027532e7c23 */ /* 0x100fe20008000834 */
[--C-:B------:R-:W-:Y:S01]  /*ad10*/  FFMA R83, R131, UR39, -R52.reuse ;  /* 0x0000002783537c23 */ /* 0x100fe20008000834 */
[--C-:B------:R-:W-:Y:S01]  /*ad20*/  FFMA R233, R139, UR39, -R52.reuse ;  /* 0x000000278be97c23 */ /* 0x100fe20008000834 */
[----:B------:R-:W-:Y:S01]  /*ad30*/  @!P5 FMUL R140, R140, 0.5 ;  /* 0x3f0000008c8cd820 */ /* 0x000fe20000400000 */
[----:B------:R-:W3:Y:S01]  /*ad40*/  MUFU.EX2 R67, R31 ;  /* 0x0000001f00437308 */ /* 0x000ee20000000800 */
[----:B-1----:R-:W-:Y:S01]  /*ad50*/  @!P4 FMUL R65, R65, R65 ;  /* 0x000000414141c220 */ /* 0x002fe20000400000 */
[----:B------:R-:W-:Y:S01]  /*ad60*/  FSETP.GEU.AND P4, PT, R137, -126, PT ;  /* 0xc2fc00008900780b */ /* 0x000fe20003f8e000 */
[--C-:B------:R-:W-:Y:S01]  /*ad70*/  FFMA R74, R74, UR39, -R52.reuse ;  /* 0x000000274a4a7c23 */ /* 0x100fe20008000834 */
[--C-:B------:R-:W-:Y:S01]  /*ad80*/  FFMA R79, R79, UR39, -R52.reuse ;  /* 0x000000274f4f7c23 */ /* 0x100fe20008000834 */
[--C-:B------:R-:W-:Y:S01]  /*ad90*/  FFMA R149, R127, UR39, -R52.reuse ;  /* 0x000000277f957c23 */ /* 0x100fe20008000834 */
[--C-:B------:R-:W-:Y:S01]  /*ada0*/  FFMA R145, R91, UR39, -R52.reuse ;  /* 0x000000275b917c23 */ /* 0x100fe20008000834 */
[----:B------:R-:W-:Y:S01]  /*adb0*/  @!P2 FMUL R30, R30, 0.5 ;  /* 0x3f0000001e1ea820 */ /* 0x000fe20000400000 */
[----:B------:R-:W1:Y:S01]  /*adc0*/  MUFU.EX2 R42, R140 ;  /* 0x0000008c002a7308 */ /* 0x000e620000000800 */
[----:B--2---:R-:W-:Y:S01]  /*add0*/  @!P3 FMUL R55, R55, R55 ;  /* 0x000000373737b220 */ /* 0x004fe20000400000 */
[----:B------:R-:W-:Y:S01]  /*ade0*/  FSETP.GEU.AND P3, PT, R73, -126, PT ;  /* 0xc2fc00004900780b */ /* 0x000fe20003f6e000 */
[--C-:B------:R-:W-:Y:S01]  /*adf0*/  FFMA R144, R94, UR39, -R52.reuse ;  /* 0x000000275e907c23 */ /* 0x100fe20008000834 */
[--C-:B------:R-:W-:Y:S01]  /*ae00*/  FFMA R91, R95, UR39, -R52.reuse ;  /* 0x000000275f5b7c23 */ /* 0x100fe20008000834 */
[--C-:B------:R-:W-:Y:S01]  /*ae10*/  FFMA R94, R106, UR39, -R52.reuse ;  /* 0x000000276a5e7c23 */ /* 0x100fe20008000834 */
[--C-:B------:R-:W-:Y:S01]  /*ae20*/  FFMA R95, R110, UR39, -R52.reuse ;  /* 0x000000276e5f7c23 */ /* 0x100fe20008000834 */
[----:B------:R-:W-:Y:S01]  /*ae30*/  @!P4 FMUL R137, R137, 0.5 ;  /* 0x3f0000008989c820 */ /* 0x000fe20000400000 */
[----:B------:R2:W4:Y:S01]  /*ae40*/  MUFU.EX2 R43, R30 ;  /* 0x0000001e002b7308 */ /* 0x0005220000000800 */
[----:B---3--:R-:W-:Y:S01]  /*ae50*/  @!P6 FMUL R67, R67, R67 ;  /* 0x000000434343e220 */ /* 0x008fe20000400000 */
[----:B------:R-:W-:Y:S01]  /*ae60*/  FSETP.GEU.AND P6, PT, R133, -126, PT ;  /* 0xc2fc00008500780b */ /* 0x000fe20003fce000 */
[--C-:B------:R-:W-:Y:S01]  /*ae70*/  FFMA R106, R115, UR39, -R52.reuse ;  /* 0x00000027736a7c23 */ /* 0x100fe20008000834 */
[----:B------:R-:W-:Y:S01]  /*ae80*/  FFMA R110, R122, UR39, -R52 ;  /* 0x000000277a6e7c23 */ /* 0x000fe20008000834 */
[----:B------:R-:W-:Y:S01]  /*ae90*/  FADD R115, R12, R76 ;  /* 0x0000004c0c737221 */ /* 0x000fe20000000000 */
[--C-:B------:R-:W-:Y:S01]  /*aea0*/  FFMA R63, R86, UR39, -R52.reuse ;  /* 0x00000027563f7c23 */ /* 0x100fe20008000834 */
[----:B------:R-:W-:Y:S01]  /*aeb0*/  @!P3 FMUL R73, R73, 0.5 ;  /* 0x3f0000004949b820 */ /* 0x000fe20000400000 */
[----:B------:R-:W3:Y:S01]  /*aec0*/  MUFU.EX2 R50, R137 ;  /* 0x0000008900327308 */ /* 0x000ee20000000800 */
[----:B-1----:R-:W-:Y:S01]  /*aed0*/  @!P5 FMUL R42, R42, R42 ;  /* 0x0000002a2a2ad220 */ /* 0x002fe20000400000 */
[----:B------:R-:W-:Y:S01]  /*aee0*/  FSETP.GEU.AND P5, PT, R38, -126, PT ;  /* 0xc2fc00002600780b */ /* 0x000fe20003fae000 */
[--C-:B--2---:R-:W-:Y:S01]  /*aef0*/  FFMA R30, R103, UR39, -R52.reuse ;  /* 0x00000027671e7c23 */ /* 0x104fe20008000834 */
[----:B------:R-:W-:Y:S01]  /*af00*/  FFMA R103, R118, UR39, -R52 ;  /* 0x0000002776677c23 */ /* 0x000fe20008000834 */
[----:B------:R-:W-:Y:S01]  /*af10*/  FADD R118, R32, R108 ;  /* 0x0000006c20767221 */ /* 0x000fe20000000000 */
[----:B------:R-:W-:Y:S01]  /*af20*/  FFMA R31, R107, UR39, -R52 ;  /* 0x000000276b1f7c23 */ /* 0x000fe20008000834 */
[----:B------:R-:W-:Y:S01]  /*af30*/  @!P6 FMUL R133, R133, 0.5 ;  /* 0x3f0000008585e820 */ /* 0x000fe20000400000 */
[----:B------:R-:W1:Y:S01]  /*af40*/  MUFU.EX2 R73, R73 ;  /* 0x0000004900497308 */ /* 0x000e620000000800 */
[----:B----4-:R-:W-:Y:S01]  /*af50*/  @!P2 FMUL R43, R43, R43 ;  /* 0x0000002b2b2ba220 */ /* 0x010fe20000400000 */
[----:B------:R-:W-:Y:S01]  /*af60*/  FSETP.GEU.AND P2, PT, R39, -126, PT ;  /* 0xc2fc00002700780b */ /* 0x000fe20003f4e000 */
[----:B------:R-:W-:Y:S01]  /*af70*/  FADD R115, R115, R118 ;  /* 0x0000007673737221 */ /* 0x000fe20000000000 */
[--C-:B------:R-:W-:Y:S01]  /*af80*/  FFMA R86, R98, UR39, -R52.reuse ;  /* 0x0000002762567c23 */ /* 0x100fe20008000834 */
[--C-:B------:R-:W-:Y:S01]  /*af90*/  FFMA R107, R111, UR39, -R52.reuse ;  /* 0x000000276f6b7c23 */ /* 0x100fe20008000834 */
[--C-:B------:R-:W-:Y:S01]  /*afa0*/  FFMA R98, R123, UR39, -R52.reuse ;  /* 0x000000277b627c23 */ /* 0x100fe20008000834 */
[----:B------:R-:W-:Y:S01]  /*afb0*/  @!P5 FMUL R38, R38, 0.5 ;  /* 0x3f0000002626d820 */ /* 0x000fe20000400000 */
[----:B------:R-:W2:Y:S01]  /*afc0*/  MUFU.EX2 R133, R133 ;  /* 0x0000008500857308 */ /* 0x000ea20000000800 */
[----:B---3--:R-:W-:Y:S01]  /*afd0*/  @!P4 FMUL R50, R50, R50 ;  /* 0x000000323232c220 */ /* 0x008fe20000400000 */
[----:B------:R-:W-:Y:S01]  /*afe0*/  FSETP.GEU.AND P4, PT, R54, -126, PT ;  /* 0xc2fc00003600780b */ /* 0x000fe20003f8e000 */
[--C-:B------:R-:W-:Y:S01]  /*aff0*/  FFMA R111, R126, UR39, -R52.reuse ;  /* 0x000000277e6f7c23 */ /* 0x100fe20008000834 */
[--C-:B------:R-:W-:Y:S01]  /*b000*/  FFMA R78, R78, UR39, -R52.reuse ;  /* 0x000000274e4e7c23 */ /* 0x100fe20008000834 */
[--C-:B------:R-:W-:Y:S01]  /*b010*/  FFMA R148, R90, UR39, -R52.reuse ;  /* 0x000000275a947c23 */ /* 0x100fe20008000834 */
[--C-:B------:R-:W-:Y:S01]  /*b020*/  FFMA R90, R99, UR39, -R52.reuse ;  /* 0x00000027635a7c23 */ /* 0x100fe20008000834 */
[----:B------:R-:W-:Y:S01]  /*b030*/  @!P2 FMUL R39, R39, 0.5 ;  /* 0x3f0000002727a820 */ /* 0x000fe20000400000 */
[----:B------:R3:W4:Y:S01]  /*b040*/  MUFU.EX2 R75, R38 ;  /* 0x00000026004b7308 */ /* 0x0007220000000800 */
[----:B-1----:R-:W-:Y:S01]  /*b050*/  @!P3 FMUL R73, R73, R73 ;  /* 0x000000494949b220 */ /* 0x002fe20000400000 */
[----:B------:R-:W-:Y:S01]  /*b060*/  FSETP.GEU.AND P3, PT, R51, -126, PT ;  /* 0xc2fc00003300780b */ /* 0x000fe20003f6e000 */
[--C-:B------:R-:W-:Y:S01]  /*b070*/  FFMA R99, R119, UR39, -R52.reuse ;  /* 0x0000002777637c23 */ /* 0x100fe20008000834 */
[--C-:B------:R-:W-:Y:S01]  /*b080*/  FFMA R143, R143, UR39, -R52.reuse ;  /* 0x000000278f8f7c23 */ /* 0x100fe20008000834 */
[--C-:B------:R-:W-:Y:S01]  /*b090*/  FFMA R146, R146, UR39, -R52.reuse ;  /* 0x0000002792927c23 */ /* 0x100fe20008000834 */
[--C-:B------:R-:W-:Y:S01]  /*b0a0*/  FFMA R147, R147, UR39, -R52.reuse ;  /* 0x0000002793937c23 */ /* 0x100fe20008000834 */
[----:B------:R-:W-:Y:S01]  /*b0b0*/  @!P4 FMUL R54, R54, 0.5 ;  /* 0x3f0000003636c820 */ /* 0x000fe20000400000 */
[--C-:B------:R-:W-:Y:S01]  /*b0c0*/  FFMA R150, R150, UR39, -R52.reuse ;  /* 0x0000002796967c23 */ /* 0x100fe20008000834 */
[--C-:B---3--:R-:W-:Y:S01]  /*b0d0*/  FFMA R38, R130, UR39, -R52.reuse ;  /* 0x0000002782267c23 */ /* 0x108fe20008000834 */
[----:B--2---:R-:W-:Y:S01]  /*b0e0*/  @!P6 FMUL R133, R133, R133 ;  /* 0x000000858585e220 */ /* 0x004fe20000400000 */
[----:B------:R1:W2:Y:S01]  /*b0f0*/  MUFU.EX2 R130, R39 ;  /* 0x0000002700827308 */ /* 0x0002a20000000800 */
[----:B------:R-:W-:Y:S01]  /*b100*/  FSETP.GEU.AND P6, PT, R72, -126, PT ;  /* 0xc2fc00004800780b */ /* 0x000fe20003fce000 */
[----:B------:R-:W-:Y:S01]  /*b110*/  FMUL R26, R26, UR39 ;  /* 0x000000271a1a7c20 */ /* 0x000fe20008400000 */
[----:B------:R-:W-:Y:S01]  /*b120*/  F2FP.F16.F32.PACK_AB R76, R77, R76 ;  /* 0x0000004c4d4c723e */ /* 0x000fe200000000ff */
[----:B------:R-:W-:Y:S01]  /*b130*/  @!P3 FMUL R51, R51, 0.5 ;  /* 0x3f0000003333b820 */ /* 0x000fe20000400000 */
[----:B------:R-:W-:Y:S01]  /*b140*/  F2FP.F16.F32.PACK_AB R32, R33, R32 ;  /* 0x000000202120723e */ /* 0x000fe200000000ff */
[----:B----4-:R-:W-:Y:S01]  /*b150*/  @!P5 FMUL R75, R75, R75 ;  /* 0x0000004b4b4bd220 */ /* 0x010fe20000400000 */
[----:B------:R-:W-:Y:S01]  /*b160*/  FSETP.GEU.AND P5, PT, R141, -126, PT ;  /* 0xc2fc00008d00780b */ /* 0x000fe20003fae000 */
[----:B------:R3:W4:Y:S01]  /*b170*/  MUFU.EX2 R140, R54 ;  /* 0x00000036008c7308 */ /* 0x0007220000000800 */
[--C-:B-1----:R-:W-:Y:S01]  /*b180*/  FFMA R39, R134, UR39, -R52.reuse ;  /* 0x0000002786277c23 */ /* 0x102fe20008000834 */
[----:B------:R-:W-:Y:S01]  /*b190*/  FFMA R52, R151, UR39, -R52 ;  /* 0x0000002797347c23 */ /* 0x000fe20008000834 */
[----:B------:R-:W-:-:S03]  /*b1a0*/  F2FP.F16.F32.PACK_AB R108, R109, R108 ;  /* 0x0000006c6d6c723e */ /* 0x000fc600000000ff */
[----:B------:R-:W-:Y:S02]  /*b1b0*/  @!P6 FMUL R72, R72, 0.5 ;  /* 0x3f0000004848e820 */ /* 0x000fe40000400000 */
[----:B------:R1:W5:Y:S01]  /*b1c0*/  MUFU.EX2 R137, R51 ;  /* 0x0000003300897308 */ /* 0x0003620000000800 */
[----:B--2---:R-:W-:Y:S01]  /*b1d0*/  @!P2 FMUL R130, R130, R130 ;  /* 0x000000828282a220 */ /* 0x004fe20000400000 */
[----:B------:R-:W-:Y:S01]  /*b1e0*/  FSETP.GEU.AND P2, PT, R64, -126, PT ;  /* 0xc2fc00004000780b */ /* 0x000fe20003f4e000 */
[----:B---3--:R-:W-:Y:S01]  /*b1f0*/  FADD R54, R48, R121 ;  /* 0x0000007930367221 */ /* 0x008fe20000000000 */
[----:B------:R-:W-:Y:S01]  /*b200*/  @!P5 FMUL R141, R141, 0.5 ;  /* 0x3f0000008d8dd820 */ /* 0x000fe20000400000 */
[----:B------:R-:W-:-:S03]  /*b210*/  F2FP.F16.F32.PACK_AB R48, R49, R48 ;  /* 0x000000303130723e */ /* 0x000fc600000000ff */
[----:B------:R2:W3:Y:S01]  /*b220*/  MUFU.EX2 R142, R72 ;  /* 0x00000048008e7308 */ /* 0x0004e20000000800 */
[----:B----4-:R-:W-:Y:S01]  /*b230*/  @!P4 FMUL R140, R140, R140 ;  /* 0x0000008c8c8cc220 */ /* 0x010fe20000400000 */
[----:B------:R-:W-:Y:S01]  /*b240*/  FSETP.GEU.AND P4, PT, R66, -126, PT ;  /* 0xc2fc00004200780b */ /* 0x000fe20003f8e000 */
[----:B-1----:R-:W-:Y:S01]  /*b250*/  FADD R51, R20, R92 ;  /* 0x0000005c14337221 */ /* 0x002fe20000000000 */
[----:B------:R-:W-:-:S03]  /*b260*/  F2FP.F16.F32.PACK_AB R92, R93, R92 ;  /* 0x0000005c5d5c723e */ /* 0x000fc600000000ff */
[----:B------:R-:W-:Y:S01]  /*b270*/  @!P2 FMUL R64, R64, 0.5 ;  /* 0x3f0000004040a820 */ /* 0x000fe20000400000 */
[----:B------:R-:W1:Y:S01]  /*b280*/  MUFU.EX2 R141, R141 ;  /* 0x0000008d008d7308 */ /* 0x000e620000000800 */
[----:B-----5:R-:W-:Y:S01]  /*b290*/  @!P3 FMUL R137, R137, R137 ;  /* 0x000000898989b220 */ /* 0x020fe20000400000 */
[----:B------:R-:W-:Y:S01]  /*b2a0*/  FSETP.GEU.AND P3, PT, R59, -126, PT ;  /* 0xc2fc00003b00780b */ /* 0x000fe20003f6e000 */
[----:B------:R-:W-:Y:S01]  /*b2b0*/  FADD R122, R51, R54 ;  /* 0x00000036337a7221 */ /* 0x000fe20000000000 */
[----:B------:R-:W-:Y:S01]  /*b2c0*/  FADD R51, R13, R77 ;  /* 0x0000004d0d337221 */ /* 0x000fe20000000000 */
[----:B------:R-:W-:Y:S01]  /*b2d0*/  FADD R54, R33, R109 ;  /* 0x0000006d21367221 */ /* 0x000fe20000000000 */
[----:B--2---:R-:W-:Y:S01]  /*b2e0*/  FADD R72, R36, R112 ;  /* 0x0000007024487221 */ /* 0x004fe20000000000 */
        /* <DEDUP_REMOVED lines=8> */
[----:B------:R3:W4:Y:S01]  /*b370*/  MUFU.EX2 R135, R66 ;  /* 0x0000004200877308 */ /* 0x0007220000000800 */
[----:B-1----:R-:W-:Y:S01]  /*b380*/  @!P5 FMUL R141, R141, R141 ;  /* 0x0000008d8d8dd220 */ /* 0x002fe20000400000 */
[----:B------:R-:W-:Y:S01]  /*b390*/  FSETP.GEU.AND P5, PT, R136, -126, PT ;  /* 0xc2fc00008800780b */ /* 0x000fe20003fae000 */
[----:B------:R-:W-:Y:S01]  /*b3a0*/  FADD R51, R51, R54 ;  /* 0x0000003633337221 */ /* 0x000fe20000000000 */
[----:B------:R-:W-:Y:S02]  /*b3b0*/  FADD R54, R115, R122 ;  /* 0x0000007a73367221 */ /* 0x000fe40000000000 */
[----:B------:R-:W-:Y:S01]  /*b3c0*/  F2FP.F16.F32.PACK_AB R33, R142, R141 ;  /* 0x0000008d8e21723e */ /* 0x000fe200000000ff */
[----:B------:R-:W-:Y:S01]  /*b3d0*/  @!P6 FMUL R70, R70, 0.5 ;  /* 0x3f0000004646e820 */ /* 0x000fe20000400000 */
[----:B------:R1:W5:Y:S01]  /*b3e0*/  MUFU.EX2 R139, R59 ;  /* 0x0000003b008b7308 */ /* 0x0003620000000800 */
[----:B--2---:R-:W-:Y:S01]  /*b3f0*/  @!P2 FMUL R138, R138, R138 ;  /* 0x0000008a8a8aa220 */ /* 0x004fe20000400000 */
[----:B------:R-:W-:Y:S01]  /*b400*/  FSETP.GEU.AND P2, PT, R71, -126, PT ;  /* 0xc2fc00004700780b */ /* 0x000fe20003f4e000 */
[----:B------:R-:W-:Y:S01]  /*b410*/  FADD R64, R118, R51 ;  /* 0x0000003376407221 */ /* 0x000fe20000000000 */
[----:B------:R-:W-:Y:S01]  /*b420*/  FADD R51, R14, R80 ;  /* 0x000000500e337221 */ /* 0x000fe20000000000 */
[----:B---3--:R-:W-:-:S02]  /*b430*/  FADD R66, R56, R125 ;  /* 0x0000007d38427221 */ /* 0x008fc40000000000 */
[----:B------:R-:W-:Y:S01]  /*b440*/  @!P5 FMUL R136, R136, 0.5 ;  /* 0x3f0000008888d820 */ /* 0x000fe20000400000 */
[----:B------:R2:W3:Y:S01]  /*b450*/  MUFU.EX2 R131, R70 ;  /* 0x0000004600837308 */ /* 0x0004e20000000800 */
[----:B----4-:R-:W-:Y:S01]  /*b460*/  @!P4 FMUL R135, R135, R135 ;  /* 0x000000878787c220 */ /* 0x010fe20000400000 */
[----:B------:R-:W-:Y:S01]  /*b470*/  FSETP.GEU.AND P4, PT, R58, -126, PT ;  /* 0xc2fc00003a00780b */ /* 0x000fe20003f8e000 */
[----:B------:R-:W-:Y:S01]  /*b480*/  FADD R72, R51, R72 ;  /* 0x0000004833487221 */ /* 0x000fe20000000000 */
[----:B------:R-:W-:Y:S01]  /*b490*/  FADD R51, R22, R96 ;  /* 0x0000006016337221 */ /* 0x000fe20000000000 */
[----:B-1----:R-:W-:Y:S02]  /*b4a0*/  FADD R59, R23, R97 ;  /* 0x00000061173b7221 */ /* 0x002fe40000000000 */
[----:B------:R-:W-:Y:S01]  /*b4b0*/  @!P2 FMUL R71, R71, 0.5 ;  /* 0x3f0000004747a820 */ /* 0x000fe20000400000 */
[----:B------:R-:W1:Y:S01]  /*b4c0*/  MUFU.EX2 R136, R136 ;  /* 0x0000008800887308 */ /* 0x000e620000000800 */
[----:B-----5:R-:W-:Y:S01]  /*b4d0*/  @!P3 FMUL R139, R139, R139 ;  /* 0x0000008b8b8bb220 */ /* 0x020fe20000400000 */
[----:B------:R-:W-:Y:S01]  /*b4e0*/  FSETP.GEU.AND P3, PT, R74, -126, PT ;  /* 0xc2fc00004a00780b */ /* 0x000fe20003f6e000 */
[----:B------:R-:W-:Y:S01]  /*b4f0*/  FADD R51, R51, R66 ;  /* 0x0000004233337221 */ /* 0x000fe20000000000 */
[----:B--2---:R-:W-:-:S03]  /*b500*/  FADD R70, R37, R116 ;  /* 0x0000007425467221 */ /* 0x004fc60000000000 */
[----:B------:R-:W-:Y:S01]  /*b510*/  @!P4 FMUL R58, R58, 0.5 ;  /* 0x3f0000003a3ac820 */ /* 0x000fe20000400000 */
[----:B------:R-:W2:Y:S01]  /*b520*/  MUFU.EX2 R134, R71 ;  /* 0x0000004700867308 */ /* 0x000ea20000000800 */
[----:B---3--:R-:W-:Y:S01]  /*b530*/  @!P6 FMUL R131, R131, R131 ;  /* 0x000000838383e220 */ /* 0x008fe20000400000 */
[----:B------:R-:W-:Y:S01]  /*b540*/  FSETP.GEU.AND P6, PT, R79, -126, PT ;  /* 0xc2fc00004f00780b */ /* 0x000fe20003fce000 */
[----:B------:R-:W-:Y:S01]  /*b550*/  FADD R66, R72, R51 ;  /* 0x0000003348427221 */ /* 0x000fe20000000000 */
[----:B------:R-:W-:-:S03]  /*b560*/  FADD R51, R15, R81 ;  /* 0x000000510f337221 */ /* 0x000fc60000000000 */
[----:B------:R-:W-:Y:S01]  /*b570*/  @!P3 FMUL R74, R74, 0.5 ;  /* 0x3f0000004a4ab820 */ /* 0x000fe20000400000 */
[----:B------:R3:W4:Y:S01]  /*b580*/  MUFU.EX2 R127, R58 ;  /* 0x0000003a007f7308 */ /* 0x0007220000000800 */
[----:B-1----:R-:W-:Y:S01]  /*b590*/  @!P5 FMUL R136, R136, R136 ;  /* 0x000000888888d220 */ /* 0x002fe20000400000 */
[----:B------:R-:W-:Y:S01]  /*b5a0*/  FSETP.GEU.AND P5, PT, R78, -126, PT ;  /* 0xc2fc00004e00780b */ /* 0x000fe20003fae000 */
[----:B------:R-:W-:-:S04]  /*b5b0*/  FADD R70, R51, R70 ;  /* 0x0000004633467221 */ /* 0x000fc80000000000 */
[----:B------:R-:W-:Y:S01]  /*b5c0*/  @!P6 FMUL R79, R79, 0.5 ;  /* 0x3f0000004f4fe820 */ /* 0x000fe20000400000 */
[----:B------:R-:W1:Y:S01]  /*b5d0*/  MUFU.EX2 R126, R74 ;  /* 0x0000004a007e7308 */ /* 0x000e620000000800 */
[----:B--2---:R-:W-:Y:S01]  /*b5e0*/  @!P2 FMUL R134, R134, R134 ;  /* 0x000000868686a220 */ /* 0x004fe20000400000 */
[----:B------:R-:W-:Y:S01]  /*b5f0*/  FSETP.GEU.AND P2, PT, R62, -126, PT ;  /* 0xc2fc00003e00780b */ /* 0x000fe20003f4e000 */
[----:B---3--:R-:W-:-:S04]  /*b600*/  FADD R58, R57, R132 ;  /* 0x00000084393a7221 */ /* 0x008fc80000000000 */
[----:B------:R-:W-:Y:S01]  /*b610*/  @!P5 FMUL R78, R78, 0.5 ;  /* 0x3f0000004e4ed820 */ /* 0x000fe20000400000 */
[----:B------:R-:W2:Y:S01]  /*b620*/  MUFU.EX2 R123, R79 ;  /* 0x0000004f007b7308 */ /* 0x000ea20000000800 */
[----:B----4-:R-:W-:Y:S01]  /*b630*/  @!P4 FMUL R127, R127, R127 ;  /* 0x0000007f7f7fc220 */ /* 0x010fe20000400000 */
[----:B------:R-:W-:Y:S01]  /*b640*/  FSETP.GEU.AND P4, PT, R63, -126, PT ;  /* 0xc2fc00003f00780b */ /* 0x000fe20003f8e000 */
[----:B------:R-:W-:Y:S01]  /*b650*/  FADD R71, R59, R58 ;  /* 0x0000003a3b477221 */ /* 0x000fe20000000000 */
[----:B------:R-:W-:Y:S01]  /*b660*/  FADD R58, R16, R84 ;  /* 0x00000054103a7221 */ /* 0x000fe20000000000 */
[----:B------:R-:W-:Y:S01]  /*b670*/  FADD R59, R40, R113 ;  /* 0x00000071283b7221 */ /* 0x000fe20000000000 */
[----:B------:R-:W-:Y:S01]  /*b680*/  F2FP.F16.F32.PACK_AB R84, R85, R84 ;  /* 0x000000545554723e */ /* 0x000fe200000000ff */
[----:B------:R-:W-:Y:S01]  /*b690*/  @!P2 FMUL R62, R62, 0.5 ;  /* 0x3f0000003e3ea820 */ /* 0x000fe20000400000 */
[----:B------:R-:W3:Y:S01]  /*b6a0*/  MUFU.EX2 R51, R78 ;  /* 0x0000004e00337308 */ /* 0x000ee20000000800 */
[----:B-1----:R-:W-:Y:S01]  /*b6b0*/  @!P3 FMUL R126, R126, R126 ;  /* 0x0000007e7e7eb220 */ /* 0x002fe20000400000 */
[----:B------:R-:W-:Y:S01]  /*b6c0*/  FSETP.GEU.AND P3, PT, R46, -126, PT ;  /* 0xc2fc00002e00780b */ /* 0x000fe20003f6e000 */
[----:B------:R-:W-:Y:S01]  /*b6d0*/  FADD R72, R70, R71 ;  /* 0x0000004746487221 */ /* 0x000fe20000000000 */
[----:B------:R-:W-:Y:S01]  /*b6e0*/  FADD R74, R58, R59 ;  /* 0x0000003b3a4a7221 */ /* 0x000fe20000000000 */
[----:B------:R-:W-:Y:S01]  /*b6f0*/  FADD R58, R24, R100 ;  /* 0x00000064183a7221 */ /* 0x000fe20000000000 */
[----:B------:R-:W-:Y:S01]  /*b700*/  FADD R59, R60, R129 ;  /* 0x000000813c3b7221 */ /* 0x000fe20000000000 */
[----:B------:R-:W-:Y:S01]  /*b710*/  @!P4 FMUL R63, R63, 0.5 ;  /* 0x3f0000003f3fc820 */ /* 0x000fe20000400000 */
[----:B------:R-:W1:Y:S01]  /*b720*/  MUFU.EX2 R62, R62 ;  /* 0x0000003e003e7308 */ /* 0x000e620000000800 */
[----:B--2---:R-:W-:Y:S01]  /*b730*/  @!P6 FMUL R123, R123, R123 ;  /* 0x0000007b7b7be220 */ /* 0x004fe20000400000 */
[----:B------:R-:W-:Y:S01]  /*b740*/  FSETP.GEU.AND P6, PT, R145, -126, PT ;  /* 0xc2fc00009100780b */ /* 0x000fe20003fce000 */
[----:B------:R-:W-:Y:S01]  /*b750*/  FADD R59, R58, R59 ;  /* 0x0000003b3a3b7221 */ /* 0x000fe20000000000 */
[----:B------:R-:W-:-:S02]  /*b760*/  F2FP.F16.F32.PACK_AB R60, R61, R60 ;  /* 0x0000003c3d3c723e */ /* 0x000fc400000000ff */
[----:B------:R-:W-:Y:S01]  /*b770*/  F2FP.F16.F32.PACK_AB R100, R101, R100 ;  /* 0x000000646564723e */ /* 0x000fe200000000ff */
[----:B------:R-:W-:Y:S01]  /*b780*/  @!P3 FMUL R46, R46, 0.5 ;  /* 0x3f0000002e2eb820 */ /* 0x000fe20000400000 */
[----:B------:R-:W2:Y:S01]  /*b790*/  MUFU.EX2 R63, R63 ;  /* 0x0000003f003f7308 */ /* 0x000ea20000000800 */
[----:B---3--:R-:W-:Y:S01]  /*b7a0*/  @!P5 FMUL R51, R51, R51 ;  /* 0x000000333333d220 */ /* 0x008fe20000400000 */
[----:B------:R-:W-:Y:S01]  /*b7b0*/  FSETP.GEU.AND P5, PT, R148, -126, PT ;  /* 0xc2fc00009400780b */ /* 0x000fe20003fae000 */
[----:B------:R-:W-:Y:S01]  /*b7c0*/  FADD R74, R74, R59 ;  /* 0x0000003b4a4a7221 */ /* 0x000fe20000000000 */
[----:B------:R-:W-:Y:S01]  /*b7d0*/  FADD R59, R41, R117 ;  /* 0x00000075293b7221 */ /* 0x000fe20000000000 */
[----:B------:R-:W-:Y:S02]  /*b7e0*/  F2FP.F16.F32.PACK_AB R24, R25, R24 ;  /* 0x000000181918723e */ /* 0x000fe400000000ff */
[----:B------:R-:W-:Y:S01]  /*b7f0*/  @!P6 FMUL R145, R145, 0.5 ;  /* 0x3f0000009191e820 */ /* 0x000fe20000400000 */
[----:B------:R3:W4:Y:S01]  /*b800*/  MUFU.EX2 R122, R46 ;  /* 0x0000002e007a7308 */ /* 0x0007220000000800 */
[----:B-1----:R-:W-:Y:S01]  /*b810*/  @!P2 FMUL R62, R62, R62 ;  /* 0x0000003e3e3ea220 */ /* 0x002fe20000400000 */
[----:B------:R-:W-:Y:S01]  /*b820*/  FSETP.GEU.AND P2, PT, R144, -126, PT ;  /* 0xc2fc00009000780b */ /* 0x000fe20003f4e000 */
[----:B------:R-:W-:Y:S01]  /*b830*/  FADD R54, R54, R74 ;  /* 0x0000004a36367221 */ /* 0x000fe20000000000 */
[----:B------:R-:W-:-:S02]  /*b840*/  F2FP.F16.F32.PACK_AB R40, R41, R40 ;  /* 0x000000282928723e */ /* 0x000fc400000000ff */
[----:B------:R-:W-:Y:S01]  /*b850*/  F2FP.F16.F32.PACK_AB R74, R23, R22 ;  /* 0x00000016174a723e */ /* 0x000fe200000000ff */
[----:B------:R-:W-:Y:S01]  /*b860*/  @!P5 FMUL R148, R148, 0.5 ;  /* 0x3f0000009494d820 */ /* 0x000fe20000400000 */
[----:B------:R-:W1:Y:S01]  /*b870*/  MUFU.EX2 R119, R145 ;  /* 0x0000009100777308 */ /* 0x000e620000000800 */
[----:B--2---:R-:W-:Y:S01]  /*b880*/  @!P4 FMUL R63, R63, R63 ;  /* 0x0000003f3f3fc220 */ /* 0x004fe20000400000 */
[----:B------:R-:W-:Y:S01]  /*b890*/  FSETP.GEU.AND P4, PT, R86, -126, PT ;  /* 0xc2fc00005600780b */ /* 0x000fe20003f8e000 */
[----:B---3--:R-:W-:Y:S01]  /*b8a0*/  FADD R46, R17, R85 ;  /* 0x00000055112e7221 */ /* 0x008fe20000000000 */
[----:B------:R-:W-:Y:S02]  /*b8b0*/  F2FP.F16.F32.PACK_AB R41, R136, R135 ;  /* 0x000000878829723e */ /* 0x000fe400000000ff */
[----:B------:R-:W-:Y:S01]  /*b8c0*/  F2FP.F16.F32.PACK_AB R49, R127, R126 ;  /* 0x0000007e7f31723e */ /* 0x000fe200000000ff */
        /* <DEDUP_REMOVED lines=9> */
[----:B------:R3:W4:Y:S01]  /*b960*/  MUFU.EX2 R79, R144 ;  /* 0x00000090004f7308 */ /* 0x0007220000000800 */
[----:B-1----:R-:W-:Y:S01]  /*b970*/  @!P6 FMUL R119, R119, R119 ;  /* 0x000000777777e220 */ /* 0x002fe20000400000 */
[----:B------:R-:W-:Y:S01]  /*b980*/  FSETP.GEU.AND P6, PT, R87, -126, PT ;  /* 0xc2fc00005700780b */ /* 0x000fe20003fce000 */
[----:B------:R-:W-:Y:S01]  /*b990*/  FADD R59, R46, R59 ;  /* 0x0000003b2e3b7221 */ /* 0x000fe20000000000 */
[----:B------:R-:W-:Y:S01]  /*b9a0*/  FADD R46, R18, R88 ;  /* 0x00000058122e7221 */ /* 0x000fe20000000000 */
[----:B------:R-:W-:-:S02]  /*b9b0*/  F2FP.F16.F32.PACK_AB R25, R137, R130 ;  /* 0x000000828919723e */ /* 0x000fc400000000ff */
[----:B------:R-:W-:Y:S01]  /*b9c0*/  @!P3 FMUL R91, R91, 0.5 ;  /* 0x3f0000005b5bb820 */ /* 0x000fe20000400000 */
[----:B------:R-:W1:Y:S01]  /*b9d0*/  MUFU.EX2 R86, R86 ;  /* 0x0000005600567308 */ /* 0x000e620000000800 */
[----:B--2---:R-:W-:Y:S01]  /*b9e0*/  @!P5 FMUL R78, R78, R78 ;  /* 0x0000004e4e4ed220 */ /* 0x004fe20000400000 */
[----:B------:R-:W-:Y:S01]  /*b9f0*/  FSETP.GEU.AND P5, PT, R90, -126, PT ;  /* 0xc2fc00005a00780b */ /* 0x000fe20003fae000 */
[----:B---3--:R-:W-:Y:S01]  /*ba00*/  FADD R144, R58, R59 ;  /* 0x0000003b3a907221 */ /* 0x008fe20000000000 */
[----:B------:R-:W-:Y:S02]  /*ba10*/  FADD R59, R44, R120 ;  /* 0x000000782c3b7221 */ /* 0x000fe40000000000 */
        /* <DEDUP_REMOVED lines=15> */
[----:B------:R-:W-:-:S02]  /*bb10*/  FADD R59, R45, R124 ;  /* 0x0000007c2d3b7221 */ /* 0x000fc40000000000 */
[----:B------:R-:W-:Y:S01]  /*bb20*/  @!P2 FMUL R110, R110, 0.5 ;  /* 0x3f0000006e6ea820 */ /* 0x000fe20000400000 */
[----:B------:R-:W1:Y:S01]  /*bb30*/  MUFU.EX2 R115, R90 ;  /* 0x0000005a00737308 */ /* 0x000e620000000800 */
[----:B--2---:R-:W-:Y:S01]  /*bb40*/  @!P3 FMUL R118, R118, R118 ;  /* 0x000000767676b220 */ /* 0x004fe20000400000 */
[----:B------:R-:W-:Y:S01]  /*bb50*/  FSETP.GEU.AND P3, PT, R94, -126, PT ;  /* 0xc2fc00005e00780b */ /* 0x000fe20003f6e000 */
[----:B------:R-:W-:Y:S01]  /*bb60*/  FADD R148, R46, R59 ;  /* 0x0000003b2e947221 */ /* 0x000fe20000000000 */
[----:B------:R-:W-:Y:S01]  /*bb70*/  FADD R46, R29, R105 ;  /* 0x000000691d2e7221 */ /* 0x000fe20000000000 */
[----:B------:R-:W-:Y:S01]  /*bb80*/  FADD R59, R69, R6 ;  /* 0x00000006453b7221 */ /* 0x000fe20000000000 */
[----:B------:R-:W-:Y:S01]  /*bb90*/  FADD R145, R145, R58 ;  /* 0x0000003a91917221 */ /* 0x000fe20000000000 */
[----:B------:R-:W-:Y:S01]  /*bba0*/  @!P4 FMUL R114, R114, 0.5 ;  /* 0x3f0000007272c820 */ /* 0x000fe20000400000 */
[----:B------:R-:W2:Y:S01]  /*bbb0*/  MUFU.EX2 R91, R110 ;  /* 0x0000006e005b7308 */ /* 0x000ea20000000800 */
[----:B---3--:R-:W-:Y:S01]  /*bbc0*/  @!P6 FMUL R87, R87, R87 ;  /* 0x000000575757e220 */ /* 0x008fe20000400000 */
        /* <DEDUP_REMOVED lines=15> */
[----:B------:R-:W-:Y:S02]  /*bcc0*/  FSETP.GEU.AND P2, PT, R98, -126, PT ;  /* 0xc2fc00006200780b */ /* 0x000fe40003f4e000 */
[----:B------:R-:W-:Y:S01]  /*bcd0*/  F2FP.F16.F32.PACK_AB R85, R115, R86 ;  /* 0x000000567355723e */ /* 0x000fe200000000ff */
[----:B------:R-:W-:Y:S01]  /*bce0*/  FADD R59, R141, R91 ;  /* 0x0000005b8d3b7221 */ /* 0x000fe20000000000 */
[----:B------:R-:W-:Y:S01]  /*bcf0*/  F2FP.F16.F32.PACK_AB R78, R81, R80 ;  /* 0x00000050514e723e */ /* 0x000fe200000000ff */
[----:B------:R-:W-:Y:S01]  /*bd00*/  @!P5 FMUL R30, R30, 0.5 ;  /* 0x3f0000001e1ed820 */ /* 0x000fe20000400000 */
[----:B------:R-:W2:Y:S01]  /*bd10*/  MUFU.EX2 R110, R31 ;  /* 0x0000001f006e7308 */ /* 0x000ea20000000800 */
[----:B---3--:R-:W-:Y:S01]  /*bd20*/  @!P4 FMUL R71, R71, R71 ;  /* 0x000000474747c220 */ /* 0x008fe20000400000 */
[----:B------:R-:W-:Y:S01]  /*bd30*/  FSETP.GEU.AND P4, PT, R111, -126, PT ;  /* 0xc2fc00006f00780b */ /* 0x000fe20003f8e000 */
[----:B------:R-:W-:-:S02]  /*bd40*/  FADD R46, R46, R59 ;  /* 0x0000003b2e2e7221 */ /* 0x000fc40000000000 */
[----:B------:R-:W-:Y:S02]  /*bd50*/  FADD R59, R126, R71 ;  /* 0x000000477e3b7221 */ /* 0x000fe40000000000 */
[----:B------:R-:W-:Y:S01]  /*bd60*/  @!P2 FMUL R98, R98, 0.5 ;  /* 0x3f0000006262a820 */ /* 0x000fe20000400000 */
[----:B------:R3:W4:Y:S01]  /*bd70*/  MUFU.EX2 R114, R30 ;  /* 0x0000001e00727308 */ /* 0x0007220000000800 */
[----:B-1----:R-:W-:Y:S01]  /*bd80*/  @!P3 FMUL R94, R94, R94 ;  /* 0x0000005e5e5eb220 */ /* 0x002fe20000400000 */
[----:B------:R-:W-:-:S05]  /*bd90*/  FSETP.GEU.AND P3, PT, R233, -126, PT ;  /* 0xc2fc0000e900780b */ /* 0x000fca0003f6e000 */
        /* <DEDUP_REMOVED lines=13> */
[----:B------:R-:W-:-:S02]  /*be70*/  F2FP.F16.F32.PACK_AB R94, R97, R96 ;  /* 0x00000060615e723e */ /* 0x000fc400000000ff */
[----:B------:R-:W-:Y:S01]  /*be80*/  @!P6 FMUL R95, R95, 0.5 ;  /* 0x3f0000005f5fe820 */ /* 0x000fe20000400000 */
[----:B------:R-:W3:Y:S01]  /*be90*/  MUFU.EX2 R58, R233 ;  /* 0x000000e9003a7308 */ /* 0x000ee20000000800 */
[----:B-1----:R-:W-:Y:S01]  /*bea0*/  @!P2 FMUL R98, R98, R98 ;  /* 0x000000626262a220 */ /* 0x002fe20000400000 */
[----:B------:R-:W-:Y:S01]  /*beb0*/  FSETP.GEU.AND P2, PT, R232, -126, PT ;  /* 0xc2fc0000e800780b */ /* 0x000fe20003f4e000 */
[----:B------:R-:W-:Y:S02]  /*bec0*/  FADD R151, R46, R59 ;  /* 0x0000003b2e977221 */ /* 0x000fe40000000000 */
[----:B------:R-:W-:Y:S01]  /*bed0*/  FADD R31, R142, R98 ;  /* 0x000000628e1f7221 */ /* 0x000fe20000000000 */
[----:B------:R-:W-:Y:S01]  /*bee0*/  F2FP.F16.F32.PACK_AB R109, R98, R91 ;  /* 0x0000005b626d723e */ /* 0x000fe200000000ff */
[----:B------:R-:W-:Y:S01]  /*bef0*/  @!P5 FMUL R149, R149, 0.5 ;  /* 0x3f0000009595d820 */ /* 0x000fe20000400000 */
[----:B------:R-:W1:Y:S01]  /*bf00*/  MUFU.EX2 R95, R95 ;  /* 0x0000005f005f7308 */ /* 0x000e620000000800 */
[----:B--2---:R-:W-:Y:S01]  /*bf10*/  @!P4 FMUL R111, R111, R111 ;  /* 0x0000006f6f6fc220 */ /* 0x004fe20000400000 */
[----:B------:R-:W-:Y:S01]  /*bf20*/  FSETP.GEU.AND P4, PT, R102, -126, PT ;  /* 0xc2fc00006600780b */ /* 0x000fe20003f8e000 */
[----:B------:R-:W-:Y:S01]  /*bf30*/  FADD R30, R30, R31 ;  /* 0x0000001f1e1e7221 */ /* 0x000fe20000000000 */
[----:B------:R-:W-:Y:S01]  /*bf40*/  FADD R31, R50, R110 ;  /* 0x0000006e321f7221 */ /* 0x000fe20000000000 */
[----:B------:R-:W-:Y:S01]  /*bf50*/  FADD R59, R138, R111 ;  /* 0x0000006f8a3b7221 */ /* 0x000fe20000000000 */
[----:B------:R-:W-:Y:S01]  /*bf60*/  F2FP.F16.F32.PACK_AB R50, R57, R56 ;  /* 0x000000383932723e */ /* 0x000fe200000000ff */
[----:B------:R-:W-:Y:S01]  /*bf70*/  @!P2 FMUL R232, R232, 0.5 ;  /* 0x3f000000e8e8a820 */ /* 0x000fe20000400000 */
[----:B------:R-:W2:Y:S01]  /*bf80*/  MUFU.EX2 R90, R149 ;  /* 0x00000095005a7308 */ /* 0x000ea20000000800 */
[----:B---3--:R-:W-:Y:S01]  /*bf90*/  @!P3 FMUL R58, R58, R58 ;  /* 0x0000003a3a3ab220 */ /* 0x008fe20000400000 */
[----:B------:R-:W-:-:S02]  /*bfa0*/  FSETP.GEU.AND P3, PT, R107, -126, PT ;  /* 0xc2fc00006b00780b */ /* 0x000fc40003f6e000 */
[----:B------:R-:W-:Y:S01]  /*bfb0*/  F2FP.F16.F32.PACK_AB R110, R116, R112 ;  /* 0x00000070746e723e */ /* 0x000fe200000000ff */
        /* <DEDUP_REMOVED lines=8> */
[----:B------:R-:W-:Y:S02]  /*c040*/  F2FP.F16.F32.PACK_AB R79, R118, R79 ;  /* 0x0000004f764f723e */ /* 0x000fe400000000ff */
[----:B------:R-:W-:Y:S01]  /*c050*/  @!P3 FMUL R107, R107, 0.5 ;  /* 0x3f0000006b6bb820 */ /* 0x000fe20000400000 */
[----:B------:R-:W1:Y:S01]  /*c060*/  MUFU.EX2 R102, R102 ;  /* 0x0000006600667308 */ /* 0x000e620000000800 */
[----:B------:R-:W-:Y:S01]  /*c070*/  FADD R233, R46, R59 ;  /* 0x0000003b2ee97221 */ /* 0x000fe20000000000 */
[----:B------:R-:W-:Y:S01]  /*c080*/  FADD R46, R75, R95 ;  /* 0x0000005f4b2e7221 */ /* 0x000fe20000000000 */
[----:B--2---:R-:W-:Y:S01]  /*c090*/  @!P5 FMUL R90, R90, R90 ;  /* 0x0000005a5a5ad220 */ /* 0x004fe20000400000 */
[----:B------:R-:W-:Y:S01]  /*c0a0*/  FSETP.GEU.AND P5, PT, R38, -126, PT ;  /* 0xc2fc00002600780b */ /* 0x000fe20003fae000 */
[----:B------:R-:W-:Y:S01]  /*c0b0*/  FADD R149, R30, R31 ;  /* 0x0000001f1e957221 */ /* 0x000fe20000000000 */
[----:B------:R-:W-:Y:S01]  /*c0c0*/  FADD R30, R55, R118 ;  /* 0x00000076371e7221 */ /* 0x000fe20000000000 */
[----:B------:R-:W-:Y:S01]  /*c0d0*/  @!P6 FMUL R143, R143, 0.5 ;  /* 0x3f0000008f8fe820 */ /* 0x000fe20000400000 */
[----:B------:R-:W2:Y:S01]  /*c0e0*/  MUFU.EX2 R107, R107 ;  /* 0x0000006b006b7308 */ /* 0x000ea20000000800 */
[----:B---3--:R-:W-:Y:S01]  /*c0f0*/  @!P2 FMUL R70, R70, R70 ;  /* 0x000000464646a220 */ /* 0x008fe20000400000 */
[----:B------:R-:W-:Y:S01]  /*c100*/  FSETP.GEU.AND P2, PT, R106, -126, PT ;  /* 0xc2fc00006a00780b */ /* 0x000fe20003f4e000 */
[----:B------:R-:W-:Y:S01]  /*c110*/  FADD R31, R139, R90 ;  /* 0x0000005a8b1f7221 */ /* 0x000fe20000000000 */
[----:B------:R-:W-:Y:S01]  /*c120*/  F2FP.F16.F32.PACK_AB R55, R55, R34 ;  /* 0x000000223737723e */ /* 0x000fe200000000ff */
[----:B------:R-:W-:Y:S01]  /*c130*/  FADD R59, R51, R70 ;  /* 0x00000046333b7221 */ /* 0x000fe20000000000 */
[----:B------:R-:W-:-:S02]  /*c140*/  F2FP.F16.F32.PACK_AB R34, R37, R36 ;  /* 0x000000242522723e */ /* 0x000fc400000000ff */
[----:B------:R-:W-:Y:S01]  /*c150*/  F2FP.F16.F32.PACK_AB R75, R133, R75 ;  /* 0x0000004b854b723e */ /* 0x000fe200000000ff */
[----:B------:R-:W-:Y:S01]  /*c160*/  FADD R46, R46, R59 ;  /* 0x0000003b2e2e7221 */ /* 0x000fe20000000000 */
[----:B-1----:R-:W-:Y:S01]  /*c170*/  @!P4 FMUL R102, R102, R102 ;  /* 0x000000666666c220 */ /* 0x002fe20000400000 */
[----:B------:R-:W1:Y:S01]  /*c180*/  MUFU.EX2 R59, R143 ;  /* 0x0000008f003b7308 */ /* 0x000e620000000800 */
[----:B------:R-:W-:Y:S01]  /*c190*/  FSETP.GEU.AND P4, PT, R146, -126, PT ;  /* 0xc2fc00009200780b */ /* 0x000fe20003f8e000 */
[----:B------:R-:W-:Y:S01]  /*c1a0*/  FADD R232, R233, R46 ;  /* 0x0000002ee9e87221 */ /* 0x000fe20000000000 */
[----:B------:R-:W-:Y:S01]  /*c1b0*/  @!P5 FMUL R38, R38, 0.5 ;  /* 0x3f0000002626d820 */ /* 0x000fe20000400000 */
[----:B------:R-:W-:Y:S01]  /*c1c0*/  @!P2 FMUL R106, R106, 0.5 ;  /* 0x3f0000006a6aa820 */ /* 0x000fe20000400000 */
[----:B------:R-:W-:Y:S01]  /*c1d0*/  FADD R233, R30, R31 ;  /* 0x0000001f1ee97221 */ /* 0x000fe20000000000 */
[----:B--2---:R-:W-:Y:S01]  /*c1e0*/  @!P3 FMUL R107, R107, R107 ;  /* 0x0000006b6b6bb220 */ /* 0x004fe20000400000 */
[----:B------:R-:W-:-:S02]  /*c1f0*/  FSETP.GEU.AND P3, PT, R103, -126, PT ;  /* 0xc2fc00006700780b */ /* 0x000fc40003f6e000 */
[----:B------:R-:W2:Y:S01]  /*c200*/  MUFU.EX2 R38, R38 ;  /* 0x0000002600267308 */ /* 0x000ea20000000800 */
[----:B------:R-:W-:Y:S01]  /*c210*/  FADD R30, R133, R107 ;  /* 0x0000006b851e7221 */ /* 0x000fe20000000000 */
[----:B------:R-:W-:Y:S02]  /*c220*/  F2FP.F16.F32.PACK_AB R51, R123, R51 ;  /* 0x000000337b33723e */ /* 0x000fe400000000ff */
[----:B------:R-:W-:Y:S01]  /*c230*/  F2FP.F16.F32.PACK_AB R95, R107, R95 ;  /* 0x0000005f6b5f723e */ /* 0x000fe200000000ff */
[----:B------:R-:W-:Y:S01]  /*c240*/  @!P4 FMUL R146, R146, 0.5 ;  /* 0x3f0000009292c820 */ /* 0x000fe20000400000 */
[----:B------:R-:W-:Y:S02]  /*c250*/  F2FP.F16.F32.PACK_AB R111, R90, R111 ;  /* 0x0000006f5a6f723e */ /* 0x000fe400000000ff */
[----:B------:R-:W3:Y:S01]  /*c260*/  MUFU.EX2 R106, R106 ;  /* 0x0000006a006a7308 */ /* 0x000ee20000000800 */
[----:B-1----:R-:W-:Y:S01]  /*c270*/  @!P6 FMUL R59, R59, R59 ;  /* 0x0000003b3b3be220 */ /* 0x002fe20000400000 */
[----:B------:R-:W-:Y:S01]  /*c280*/  FSETP.GEU.AND P6, PT, R83, -126, PT ;  /* 0xc2fc00005300780b */ /* 0x000fe20003fce000 */
[----:B------:R-:W-:Y:S01]  /*c290*/  @!P3 FMUL R103, R103, 0.5 ;  /* 0x3f0000006767b820 */ /* 0x000fe20000400000 */
[----:B------:R-:W-:Y:S01]  /*c2a0*/  F2FP.F16.F32.PACK_AB R36, R117, R113 ;  /* 0x000000717524723e */ /* 0x000fe200000000ff */
[----:B------:R-:W-:Y:S01]  /*c2b0*/  FADD R31, R123, R59 ;  /* 0x0000003b7b1f7221 */ /* 0x000fe20000000000 */
[----:B------:R-:W-:-:S02]  /*c2c0*/  F2FP.F16.F32.PACK_AB R56, R128, R121 ;  /* 0x000000798038723e */ /* 0x000fc400000000ff */
[----:B------:R-:W-:Y:S01]  /*c2d0*/  F2FP.F16.F32.PACK_AB R58, R132, R125 ;  /* 0x0000007d843a723e */ /* 0x000fe200000000ff */
[----:B------:R-:W-:Y:S01]  /*c2e0*/  FADD R30, R30, R31 ;  /* 0x0000001f1e1e7221 */ /* 0x000fe20000000000 */
[----:B--2---:R-:W-:Y:S01]  /*c2f0*/  @!P5 FMUL R38, R38, R38 ;  /* 0x000000262626d220 */ /* 0x004fe20000400000 */
[----:B------:R-:W1:Y:S01]  /*c300*/  MUFU.EX2 R31, R146 ;  /* 0x00000092001f7308 */ /* 0x000e620000000800 */
[----:B------:R-:W-:Y:S01]  /*c310*/  FSETP.GEU.AND P5, PT, R147, -126, PT ;  /* 0xc2fc00009300780b */ /* 0x000fe20003fae000 */
[----:B------:R-:W-:Y:S01]  /*c320*/  FADD R233, R233, R30 ;  /* 0x0000001ee9e97221 */ /* 0x000fe20000000000 */
[----:B------:R-:W-:Y:S01]  /*c330*/  FADD R30, R65, R86 ;  /* 0x00000056411e7221 */ /* 0x000fe20000000000 */
[----:B------:R-:W-:Y:S01]  /*c340*/  @!P6 FMUL R83, R83, 0.5 ;  /* 0x3f0000005353e820 */ /* 0x000fe20000400000 */
[----:B------:R-:W-:Y:S01]  /*c350*/  FADD R143, R135, R38 ;  /* 0x00000026878f7221 */ /* 0x000fe20000000000 */
[----:B---3--:R-:W-:Y:S01]  /*c360*/  @!P2 FMUL R106, R106, R106 ;  /* 0x0000006a6a6aa220 */ /* 0x008fe20000400000 */
[----:B------:R-:W-:Y:S01]  /*c370*/  FSETP.GEU.AND P2, PT, R39, -126, PT ;  /* 0xc2fc00002700780b */ /* 0x000fe20003f4e000 */
[----:B------:R-:W2:Y:S01]  /*c380*/  MUFU.EX2 R103, R103 ;  /* 0x0000006700677308 */ /* 0x000ea20000000800 */
[----:B------:R-:W-:Y:S01]  /*c390*/  FADD R234, R30, R143 ;  /* 0x0000008f1eea7221 */ /* 0x000fe20000000000 */
[----:B------:R-:W-:Y:S01]  /*c3a0*/  FADD R30, R130, R102 ;  /* 0x00000066821e7221 */ /* 0x000fe20000000000 */
[----:B------:R-:W-:-:S02]  /*c3b0*/  F2FP.F16.F32.PACK_AB R65, R42, R65 ;  /* 0x000000412a41723e */ /* 0x000fc400000000ff */
[----:B------:R-:W-:Y:S01]  /*c3c0*/  F2FP.F16.F32.PACK_AB R101, R106, R102 ;  /* 0x000000666a65723e */ /* 0x000fe200000000ff */
[----:B------:R-:W-:Y:S01]  /*c3d0*/  @!P5 FMUL R147, R147, 0.5 ;  /* 0x3f0000009393d820 */ /* 0x000fe20000400000 */
[----:B------:R-:W-:Y:S01]  /*c3e0*/  F2FP.F16.F32.PACK_AB R86, R89, R88 ;  /* 0x000000585956723e */ /* 0x000fe200000000ff */
[----:B------:R-:W3:Y:S01]  /*c3f0*/  MUFU.EX2 R83, R83 ;  /* 0x0000005300537308 */ /* 0x000ee20000000800 */
[----:B-1----:R-:W-:Y:S01]  /*c400*/  @!P4 FMUL R31, R31, R31 ;  /* 0x0000001f1f1fc220 */ /* 0x002fe20000400000 */
[----:B------:R-:W-:Y:S02]  /*c410*/  FSETP.GEU.AND P4, PT, R150, -126, PT ;  /* 0xc2fc00009600780b */ /* 0x000fe40003f8e000 */
[----:B------:R-:W-:Y:S01]  /*c420*/  @!P2 FMUL R39, R39, 0.5 ;  /* 0x3f0000002727a820 */ /* 0x000fe20000400000 */
[----:B------:R-:W-:Y:S01]  /*c430*/  FADD R143, R62, R31 ;  /* 0x0000001f3e8f7221 */ /* 0x000fe20000000000 */
[----:B------:R-:W-:Y:S02]  /*c440*/  F2FP.F16.F32.PACK_AB R62, R69, R68 ;  /* 0x00000044453e723e */ /* 0x000fe400000000ff */
[----:B------:R1:W4:Y:S01]  /*c450*/  MUFU.EX2 R46, R147 ;  /* 0x00000093002e7308 */ /* 0x0003220000000800 */
[----:B------:R-:W-:Y:S01]  /*c460*/  FADD R143, R30, R143 ;  /* 0x0000008f1e8f7221 */ /* 0x000fe20000000000 */
[----:B--2---:R-:W-:Y:S01]  /*c470*/  @!P3 FMUL R103, R103, R103 ;  /* 0x000000676767b220 */ /* 0x004fe20000400000 */
[----:B------:R-:W-:-:S02]  /*c480*/  FSETP.GEU.AND P3, PT, R35, -126, PT ;  /* 0xc2fc00002300780b */ /* 0x000fc40003f6e000 */
[----:B------:R-:W-:Y:S01]  /*c490*/  FADD R146, R234, R143 ;  /* 0x0000008fea927221 */ /* 0x000fe20000000000 */
[----:B------:R-:W-:Y:S01]  /*c4a0*/  FADD R143, R42, R115 ;  /* 0x000000732a8f7221 */ /* 0x000fe20000000000 */
[----:B------:R-:W-:Y:S01]  /*c4b0*/  @!P4 FMUL R150, R150, 0.5 ;  /* 0x3f0000009696c820 */ /* 0x000fe20000400000 */
[----:B------:R-:W2:Y:S01]  /*c4c0*/  MUFU.EX2 R39, R39 ;  /* 0x0000002700277308 */ /* 0x000ea20000000800 */
[----:B---3--:R-:W-:Y:S01]  /*c4d0*/  @!P6 FMUL R83, R83, R83 ;  /* 0x000000535353e220 */ /* 0x008fe20000400000 */
[----:B------:R-:W-:Y:S01]  /*c4e0*/  FSETP.GEU.AND P6, PT, R47, -126, PT ;  /* 0xc2fc00002f00780b */ /* 0x000fe20003fce000 */
[----:B-1----:R-:W-:Y:S01]  /*c4f0*/  FADD R147, R67, R87 ;  /* 0x0000005743937221 */ /* 0x002fe20000000000 */
[----:B------:R-:W-:Y:S01]  /*c500*/  FADD R146, R151, R146 ;  /* 0x0000009297927221 */ /* 0x000fe20000000000 */
[----:B------:R-:W-:Y:S01]  /*c510*/  FADD R234, R136, R83 ;  /* 0x0000005388ea7221 */ /* 0x000fe20000000000 */
[----:B------:R-:W-:Y:S02]  /*c520*/  F2FP.F16.F32.PACK_AB R42, R45, R44 ;  /* 0x0000002c2d2a723e */ /* 0x000fe400000000ff */
[----:B------:R1:W3:Y:S01]  /*c530*/  MUFU.EX2 R30, R150 ;  /* 0x00000096001e7308 */ /* 0x0002e20000000800 */
[----:B----4-:R-:W-:Y:S01]  /*c540*/  @!P5 FMUL R46, R46, R46 ;  /* 0x0000002e2e2ed220 */ /* 0x010fe20000400000 */
[----:B------:R-:W-:Y:S01]  /*c550*/  FSETP.GEU.AND P5, PT, R99, -126, PT ;  /* 0xc2fc00006300780b */ /* 0x000fe20003fae000 */
[----:B------:R-:W-:Y:S01]  /*c560*/  FADD R235, R143, R234 ;  /* 0x000000ea8feb7221 */ /* 0x000fe20000000000 */
[----:B------:R-:W-:Y:S01]  /*c570*/  @!P3 FMUL R35, R35, 0.5 ;  /* 0x3f0000002323b820 */ /* 0x000fe20000400000 */
[----:B------:R-:W-:Y:S01]  /*c580*/  FADD R143, R137, R106 ;  /* 0x0000006a898f7221 */ /* 0x000fe20000000000 */
[----:B------:R-:W-:Y:S01]  /*c590*/  FADD R234, R122, R46 ;  /* 0x0000002e7aea7221 */ /* 0x000fe20000000000 */
[----:B------:R-:W-:Y:S01]  /*c5a0*/  @!P6 FMUL R47, R47, 0.5 ;  /* 0x3f0000002f2fe820 */ /* 0x000fe20000400000 */
[----:B------:R-:W-:Y:S01]  /*c5b0*/  F2FP.F16.F32.PACK_AB R67, R43, R67 ;  /* 0x000000432b43723e */ /* 0x000fe200000000ff */
[----:B--2---:R-:W-:Y:S01]  /*c5c0*/  @!P2 FMUL R39, R39, R39 ;  /* 0x000000272727a220 */ /* 0x004fe20000400000 */
[----:B------:R-:W-:Y:S01]  /*c5d0*/  FSETP.GEU.AND P2, PT, R82, -126, PT ;  /* 0xc2fc00005200780b */ /* 0x000fe20003f4e000 */
[----:B-1----:R-:W-:Y:S01]  /*c5e0*/  FADD R150, R143, R234 ;  /* 0x000000ea8f967221 */ /* 0x002fe20000000000 */
[----:B------:R-:W1:Y:S01]  /*c5f0*/  MUFU.EX2 R35, R35 ;  /* 0x0000002300237308 */ /* 0x000e620000000800 */
[----:B------:R-:W-:Y:S01]  /*c600*/  FADD R234, R131, R39 ;  /* 0x0000002783ea7221 */ /* 0x000fe20000000000 */
[----:B------:R-:W-:Y:S01]  /*c610*/  F2FP.F16.F32.PACK_AB R37, R83, R38 ;  /* 0x000000265325723e */ /* 0x000fe200000000ff */
[----:B------:R-:W-:Y:S01]  /*c620*/  @!P5 FMUL R99, R99, 0.5 ;  /* 0x3f0000006363d820 */ /* 0x000fe20000400000 */
[----:B------:R-:W-:Y:S01]  /*c630*/  FADD R150, R235, R150 ;  /* 0x00000096eb967221 */ /* 0x000fe20000000000 */
[----:B---3--:R-:W-:Y:S01]  /*c640*/  @!P4 FMUL R30, R30, R30 ;  /* 0x0000001e1e1ec220 */ /* 0x008fe20000400000 */
[----:B------:R-:W-:Y:S01]  /*c650*/  FSETP.GEU.AND P4, PT, R52, -126, PT ;  /* 0xc2fc00003400780b */ /* 0x000fe20003f8e000 */
[----:B------:R-:W-:Y:S01]  /*c660*/  FADD R147, R147, R234 ;  /* 0x000000ea93937221 */ /* 0x000fe20000000000 */
[----:B------:R2:W3:Y:S01]  /*c670*/  MUFU.EX2 R143, R47 ;  /* 0x0000002f008f7308 */ /* 0x0004e20000000800 */
[----:B------:R-:W-:Y:S01]  /*c680*/  FADD R234, R63, R30 ;  /* 0x0000001e3fea7221 */ /* 0x000fe20000000000 */
[----:B------:R-:W-:Y:S01]  /*c690*/  FADD R149, R149, R150 ;  /* 0x0000009695957221 */ /* 0x000fe20000000000 */
[----:B------:R-:W-:Y:S01]  /*c6a0*/  @!P2 FMUL R82, R82, 0.5 ;  /* 0x3f0000005252a820 */ /* 0x000fe20000400000 */
[----:B------:R-:W-:-:S02]  /*c6b0*/  F2FP.F16.F32.PACK_AB R45, R46, R31 ;  /* 0x0000001f2e2d723e */ /* 0x000fc400000000ff */
[----:B------:R-:W-:Y:S02]  /*c6c0*/  F2FP.F16.F32.PACK_AB R87, R114, R87 ;  /* 0x000000577257723e */ /* 0x000fe400000000ff */
[----:B------:R-:W4:Y:S01]  /*c6d0*/  MUFU.EX2 R99, R99 ;  /* 0x0000006300637308 */ /* 0x000f220000000800 */
[----:B--2---:R-:W-:Y:S01]  /*c6e0*/  FADD R47, R140, R103 ;  /* 0x000000678c2f7221 */ /* 0x004fe20000000000 */
[----:B-1----:R-:W-:Y:S01]  /*c6f0*/  @!P3 FMUL R35, R35, R35 ;  /* 0x000000232323b220 */ /* 0x002fe20000400000 */
[----:B------:R-:W-:Y:S01]  /*c700*/  @!P4 FMUL R52, R52, 0.5 ;  /* 0x3f0000003434c820 */ /* 0x000fe20000400000 */
[----:B------:R-:W-:Y:S01]  /*c710*/  FSETP.GEU.AND P3, PT, R26, -126, PT ;  /* 0xc2fc00001a00780b */ /* 0x000fe20003f6e000 */
[----:B------:R-:W-:Y:S01]  /*c720*/  FADD R234, R47, R234 ;  /* 0x000000ea2fea7221 */ /* 0x000fe20000000000 */
[----:B------:R-:W-:Y:S02]  /*c730*/  F2FP.F16.F32.PACK_AB R102, R105, R104 ;  /* 0x000000686966723e */ /* 0x000fe400000000ff */
[----:B------:R-:W1:Y:S01]  /*c740*/  MUFU.EX2 R82, R82 ;  /* 0x0000005200527308 */ /* 0x000e620000000800 */
[----:B------:R-:W-:Y:S01]  /*c750*/  FADD R147, R147, R234 ;  /* 0x000000ea93937221 */ /* 0x000fe20000000000 */
[----:B------:R-:W-:Y:S01]  /*c760*/  FADD R234, R43, R114 ;  /* 0x000000722bea7221 */ /* 0x000fe20000000000 */
[----:B---3--:R-:W-:Y:S01]  /*c770*/  @!P6 FMUL R143, R143, R143 ;  /* 0x0000008f8f8fe220 */ /* 0x008fe20000400000 */
[----:B------:R-:W-:Y:S01]  /*c780*/  F2FP.F16.F32.PACK_AB R27, R35, R140 ;  /* 0x0000008c231b723e */ /* 0x000fe200000000ff */
[----:B------:R-:W-:Y:S01]  /*c790*/  FADD R147, R232, R147 ;  /* 0x00000093e8937221 */ /* 0x000fe20000000000 */
[----:B------:R-:W-:-:S02]  /*c7a0*/  F2FP.F16.F32.PACK_AB R43, R134, R131 ;  /* 0x00000083862b723e */ /* 0x000fc400000000ff */
[----:B------:R2:W3:Y:S01]  /*c7b0*/  MUFU.EX2 R47, R52 ;  /* 0x00000034002f7308 */ /* 0x0004e20000000800 */
[----:B----4-:R-:W-:Y:S01]  /*c7c0*/  @!P5 FMUL R99, R99, R99 ;  /* 0x000000636363d220 */ /* 0x010fe20000400000 */
[----:B------:R-:W-:Y:S01]  /*c7d0*/  @!P3 FMUL R26, R26, 0.5 ;  /* 0x3f0000001a1ab820 */ /* 0x000fe20000400000 */
[----:B------:R-:W-:Y:S01]  /*c7e0*/  FADD R146, R146, R147 ;  /* 0x0000009392927221 */ /* 0x000fe20000000000 */
[----:B------:R-:W-:Y:S02]  /*c7f0*/  F2FP.F16.F32.PACK_AB R63, R143, R63 ;  /* 0x0000003f8f3f723e */ /* 0x000fe400000000ff */
[----:B------:R-:W-:Y:S02]  /*c800*/  F2FP.F16.F32.PACK_AB R103, R99, R103 ;  /* 0x000000676367723e */ /* 0x000fe400000000ff */
[----:B------:R-:W4:Y:S01]  /*c810*/  MUFU.EX2 R26, R26 ;  /* 0x0000001a001a7308 */ /* 0x000f220000000800 */
[----:B-1----:R-:W-:Y:S01]  /*c820*/  @!P2 FMUL R82, R82, R82 ;  /* 0x000000525252a220 */ /* 0x002fe20000400000 */
[----:B------:R-:W-:Y:S01]  /*c830*/  FSETP.GEU.AND P2, PT, R11, -126, PT ;  /* 0xc2fc00000b00780b */ /* 0x000fe20003f4e000 */
[----:B--2---:R-:W-:Y:S01]  /*c840*/  FADD R52, R35, R99 ;  /* 0x0000006323347221 */ /* 0x004fe20000000000 */
[----:B------:R-:W-:Y:S01]  /*c850*/  F2FP.F16.F32.PACK_AB R35, R139, R138 ;  /* 0x0000008a8b23723e */ /* 0x000fe200000000ff */
[----:B------:R-:W-:Y:S01]  /*c860*/  FADD R235, R134, R82 ;  /* 0x0000005286eb7221 */ /* 0x000fe20000000000 */
[----:B------:R-:W-:-:S02]  /*c870*/  F2FP.F16.F32.PACK_AB R38, R124, R120 ;  /* 0x000000787c26723e */ /* 0x000fc400000000ff */
[----:B------:R-:W-:Y:S01]  /*c880*/  F2FP.F16.F32.PACK_AB R39, R82, R39 ;  /* 0x000000275227723e */ /* 0x000fe200000000ff */
[----:B---3--:R-:W-:Y:S01]  /*c890*/  @!P4 FMUL R47, R47, R47 ;  /* 0x0000002f2f2fc220 */ /* 0x008fe20000400000 */
[----:B------:R-:W-:Y:S01]  /*c8a0*/  FADD R234, R234, R235 ;  /* 0x000000ebeaea7221 */ /* 0x000fe20000000000 */
[----:B------:R-:W-:Y:S02]  /*c8b0*/  F2FP.F16.F32.PACK_AB R59, R59, R70 ;  /* 0x000000463b3b723e */ /* 0x000fe400000000ff */
[----:B------:R-:W-:Y:S01]  /*c8c0*/  FADD R235, R143, R47 ;  /* 0x0000002f8feb7221 */ /* 0x000fe20000000000 */
[----:B------:R-:W-:Y:S01]  /*c8d0*/  F2FP.F16.F32.PACK_AB R44, R2, R129 ;  /* 0x00000081022c723e */ /* 0x000fe200000000ff */
[----:B------:R-:W-:Y:S01]  /*c8e0*/  @!P2 FMUL R11, R11, 0.5 ;  /* 0x3f0000000b0ba820 */ /* 0x000fe20000400000 */
[----:B------:R-:W-:Y:S01]  /*c8f0*/  F2FP.F16.F32.PACK_AB R46, R6, R7 ;  /* 0x00000007062e723e */ /* 0x000fe200000000ff */
[----:B------:R-:W-:Y:S01]  /*c900*/  FADD R235, R52, R235 ;  /* 0x000000eb34eb7221 */ /* 0x000fe20000000000 */
[----:B----4-:R-:W-:-:S03]  /*c910*/  @!P3 FMUL R26, R26, R26 ;  /* 0x0000001a1a1ab220 */ /* 0x010fc60000400000 */
[----:B------:R-:W1:Y:S01]  /*c920*/  MUFU.EX2 R11, R11 ;  /* 0x0000000b000b7308 */ /* 0x000e620000000800 */
[----:B------:R-:W-:Y:S01]  /*c930*/  FADD R52, R234, R235 ;  /* 0x000000ebea347221 */ /* 0x000fe20000000000 */
[----:B------:R-:W-:Y:S01]  /*c940*/  FADD R235, R72, R148 ;  /* 0x0000009448eb7221 */ /* 0x000fe20000000000 */
[-C--:B------:R-:W-:Y:S01]  /*c950*/  FMUL R218, R218, R26.reuse ;  /* 0x0000001adada7220 */ /* 0x080fe20000400000 */
[-C--:B------:R-:W-:Y:S01]  /*c960*/  FMUL R219, R219, R26.reuse ;  /* 0x0000001adbdb7220 */ /* 0x080fe20000400000 */
        /* <DEDUP_REMOVED lines=9> */
[-C--:B------:R-:W-:Y:S01]  /*ca00*/  FMUL R230, R230, R26.reuse ;  /* 0x0000001ae6e67220 */ /* 0x080fe20000400000 */
[-C--:B------:R-:W-:Y:S01]  /*ca10*/  FMUL R231, R231, R26.reuse ;  /* 0x0000001ae7e77220 */ /* 0x080fe20000400000 */
[-C--:B------:R-:W-:Y:S01]  /*ca20*/  FMUL R202, R202, R26.reuse ;  /* 0x0000001acaca7220 */ /* 0x080fe20000400000 */
[----:B-1----:R-:W-:Y:S01]  /*ca30*/  @!P2 FMUL R11, R11, R11 ;  /* 0x0000000b0b0ba220 */ /* 0x002fe20000400000 */
[----:B------:R-:W-:Y:S01]  /*ca40*/  FFMA R3, R26, R3, R149 ;  /* 0x000000031a037223 */ /* 0x000fe20000000095 */
[-C--:B------:R-:W-:Y:S01]  /*ca50*/  FMUL R203, R203, R26.reuse ;  /* 0x0000001acbcb7220 */ /* 0x080fe20000400000 */
[----:B------:R-:W-:Y:S01]  /*ca60*/  FMUL R206, R206, R26 ;  /* 0x0000001acece7220 */ /* 0x000fe20000400000 */
[----:B------:R-:W-:Y:S01]  /*ca70*/  FFMA R4, R11, R4, R54 ;  /* 0x000000040b047223 */ /* 0x000fe20000000036 */
[-C--:B------:R-:W-:Y:S01]  /*ca80*/  FMUL R216, R216, R11.reuse ;  /* 0x0000000bd8d87220 */ /* 0x080fe20000400000 */
        /* <DEDUP_REMOVED lines=38> */
[----:B------:R-:W-:Y:S01]  /*ccf0*/  FMUL R165, R165, R11 ;  /* 0x0000000ba5a57220 */ /* 0x000fe20000400000 */
[----:B------:R-:W-:Y:S01]  /*cd00*/  SHF.L.U32 R11, R9, 0x1f, RZ ;  /* 0x0000001f090b7819 */ /* 0x000fe200000006ff */
[-C--:B------:R-:W-:Y:S01]  /*cd10*/  FMUL R207, R207, R26.reuse ;  /* 0x0000001acfcf7220 */ /* 0x080fe20000400000 */
[-C--:B------:R-:W-:Y:S01]  /*cd20*/  FMUL R210, R210, R26.reuse ;  /* 0x0000001ad2d27220 */ /* 0x080fe20000400000 */
[-C--:B------:R-:W-:Y:S01]  /*cd30*/  FMUL R211, R211, R26.reuse ;  /* 0x0000001ad3d37220 */ /* 0x080fe20000400000 */
[----:B------:R1:W2:Y:S01]  /*cd40*/  SYNCS.PHASECHK.TRANS64.TRYWAIT P2, [UR10+0x6e000], R11 ;  /* 0x06e0000bff0075a7 */ /* 0x0002a2000804014a */
        /* <DEDUP_REMOVED lines=26> */
[----:B------:R-:W-:-:S02]  /*cef0*/  F2FP.F16.F32.PACK_AB R52, R13, R12 ;  /* 0x0000000c0d34723e */ /* 0x000fc400000000ff */
[----:B------:R-:W-:Y:S02]  /*cf00*/  F2FP.F16.F32.PACK_AB R54, R15, R14 ;  /* 0x0000000e0f36723e */ /* 0x000fe400000000ff */
[----:B------:R-:W-:Y:S02]  /*cf10*/  F2FP.F16.F32.PACK_AB R64, R17, R16 ;  /* 0x000000101140723e */ /* 0x000fe400000000ff */
[----:B------:R-:W-:Y:S02]  /*cf20*/  F2FP.F16.F32.PACK_AB R72, R21, R20 ;  /* 0x000000141548723e */ /* 0x000fe400000000ff */
[----:B------:R-:W-:Y:S01]  /*cf30*/  F2FP.F16.F32.PACK_AB R26, R29, R28 ;  /* 0x0000001c1d1a723e */ /* 0x000fe200000000ff */
[----:B-1----:R-:W-:Y:S06]  /*cf40*/  @!P0 BRA `(.L_x_27) ;  /* 0x0000000000048947 */ /* 0x002fec0003800000 */
[----:B------:R-:W-:Y:S01]  /*cf50*/  BPT.TRAP 0x1 ;  /* 0x000000040000795c */ /* 0x000fe20000300000 */
.L_x_27:
[----:B--2---:R-:W-:Y:S05]  /*cf60*/  @P2 BRA `(.L_x_28) ;  /* 0x0000000000082947 */ /* 0x004fea0003800000 */
[----:B------:R-:W1:Y:S02]  /*cf70*/  SYNCS.PHASECHK.TRANS64.TRYWAIT P2, [UR10+0x6e000], R11 ;  /* 0x06e0000bff0075a7 */ /* 0x000e64000804014a */
[----:B-1----:R-:W-:Y:S05]  /*cf80*/  @!P2 BRA `(.L_x_29) ;  /* 0x000000c800e8a947 */ /* 0x002fea0003800000 */
.L_x_28:
[----:B------:R-:W-:Y:S01]  /*cf90*/  UIMAD UR10, UR4, 0x1400, UR5 ;  /* 0x00001400040a78a4 */ /* 0x000fe2000f8e0205 */
[----:B------:R-:W-:Y:S01]  /*cfa0*/  WARPGROUP.ARRIVE ;  /* 0x00000000000079c5 */ /* 0x000fe20000000000 */
[----:B------:R-:W-:Y:S01]  /*cfb0*/  UMOV UR11, 0x80000020 ;  /* 0x80000020000b7882 */ /* 0x000fe20000000000 */
[----:B------:R-:W-:Y:S01]  /*cfc0*/  UMOV UR15, 0x80000020 ;  /* 0x80000020000f7882 */ /* 0x000fe20000000000 */
[----:B------:R-:W-:Y:S01]  /*cfd0*/  UIADD3 UR14, UR10, 0x400, URZ ;  /* 0x000004000a0e7890 */ /* 0x000fe2000fffe03f */
[----:B------:R-:W-:Y:S01]  /*cfe0*/  F2FP.F16.F32.PACK_AB R47, R47, R30 ;  /* 0x0000001e2f2f723e */ /* 0x000fe200000000ff */
[----:B------:R-:W-:Y:S01]  /*cff0*/  UIADD3 UR18, UR10, 0x800, URZ ;  /* 0x000008000a127890 */ /* 0x000fe2000fffe03f */
[----:B------:R-:W-:Y:S02]  /*d000*/  UMOV UR19, 0x80000020 ;  /* 0x8000002000137882 */ /* 0x000fe40000000000 */
[----:B------:R-:W-:Y:S01]  /*d010*/  HGMMA.64x32x16.F32 R216, R52, gdesc[UR8].tnspB, R216, gsb0 ;  /* 0x4060000834d87df0 */ /* 0x000fe200080008d8 */
[----:B------:R-:W-:Y:S01]  /*d020*/  UIADD3 UR22, UR10, 0xc00, URZ ;  /* 0x00000c000a167890 */ /* 0x000fe2000fffe03f */
[----:B------:R-:W-:Y:S01]  /*d030*/  UMOV UR23, 0x80000020 ;  /* 0x8000002000177882 */ /* 0x000fe20000000000 */
[----:B------:R-:W-:Y:S01]  /*d040*/  UIADD3 UR26, UR10, 0x1000, URZ ;  /* 0x000010000a1a7890 */ /* 0x000fe2000fffe03f */
[----:B------:R-:W-:Y:S01]  /*d050*/  UMOV UR27, 0x80000020 ;  /* 0x80000020001b7882 */ /* 0x000fe20000000000 */
[----:B------:R-:W-:Y:S01]  /*d060*/  UMOV UR11, 0x80000020 ;  /* 0x80000020000b7882 */ /* 0x000fe20000000000 */
[----:B------:R-:W-:-:S02]  /*d070*/  WARPGROUP.DEPBAR.LE gsb0, 0x0 ;  /* 0x00008000000079c5 */ /* 0x000fc40000010000 */
        /* <DEDUP_REMOVED lines=369> */
[----:B------:R-:W-:Y:S01]  /*e790*/  UIADD3 UR10, UR10, 0x13c0, URZ ;  /* 0x000013c00a0a7890 */ /* 0x000fe2000fffe03f */
        /* <DEDUP_REMOVED lines=18> */
.L_x_30:
[----:B------:R-:W-:-:S04]  /*e8c0*/  ULEA UR10, UR38, UR36, 0x3 ;  /* 0x00000024260a7291 */ /* 0x000fc8000f8e183f */
[----:B------:R-:W-:-:S04]  /*e8d0*/  UIADD3 UR10, UR10, 0x6e028, URZ ;  /* 0x0006e0280a0a7890 */ /* 0x000fc8000fffe03f */
[----:B------:R-:W-:-:S09]  /*e8e0*/  UPRMT UR10, URZ, 0x654, UR10 ;  /* 0x000006543f0a7896 */ /* 0x000fd2000800000a */
[----:B------:R-:W-:Y:S01]  /*e8f0*/  SYNCS.ARRIVE.TRANS64.RED.A1T0 RZ, [UR10], RZ ;  /* 0x000000ffffff79a7 */ /* 0x000fe2000810040a */
[----:B------:R-:W-:Y:S05]  /*e900*/  @P1 BRA `(.L_x_31) ;  /* 0x0000000000041947 */ /* 0x000fea0003800000 */
[----:B------:R-:W-:Y:S01]  /*e910*/  BPT.TRAP 0x1 ;  /* 0x000000040000795c */ /* 0x000fe20000300000 */
.L_x_31:
[----:B------:R-:W-:-:S04]  /*e920*/  UIADD3 UR38, UR38, 0x1, URZ ;  /* 0x0000000126267890 */ /* 0x000fc8000fffe03f */
[----:B------:R-:W-:-:S04]  /*e930*/  UISETP.NE.AND UP0, UPT, UR38, 0x5, UPT ;  /* 0x000000052600788c */ /* 0x000fc8000bf05270 */
[----:B------:R-:W-:Y:S01]  /*e940*/  USEL UR38, UR38, URZ, UP0 ;  /* 0x0000003f26267287 */ /* 0x000fe20008000000 */
[----:B------:R-:W-:Y:S11]  /*e950*/  @!P0 BRA `(.L_x_32) ;  /* 0x0000000000048947 */ /* 0x000ff60003800000 */
[----:B------:R-:W-:Y:S01]  /*e960*/  BPT.TRAP 0x1 ;  /* 0x000000040000795c */ /* 0x000fe20000300000 */
.L_x_32:
[----:B------:R-:W-:-:S04]  /*e970*/  ULEA UR10, UR38, UR36, 0x3 ;  /* 0x00000024260a7291 */ /* 0x000fc8000f8e183f */
[----:B------:R-:W-:-:S04]  /*e980*/  UIADD3 UR10, UR10, 0x6e028, URZ ;  /* 0x0006e0280a0a7890 */ /* 0x000fc8000fffe03f */
[----:B------:R-:W-:-:S09]  /*e990*/  UPRMT UR10, URZ, 0x654, UR10 ;  /* 0x000006543f0a7896 */ /* 0x000fd2000800000a */
[----:B------:R-:W-:Y:S01]  /*e9a0*/  SYNCS.ARRIVE.TRANS64.RED.A1T0 RZ, [UR10], RZ ;  /* 0x000000ffffff79a7 */ /* 0x000fe2000810040a */
[----:B------:R-:W-:Y:S05]  /*e9b0*/  @P1 BRA `(.L_x_33) ;  /* 0x0000000000041947 */ /* 0x000fea0003800000 */
[----:B------:R-:W-:Y:S01]  /*e9c0*/  BPT.TRAP 0x1 ;  /* 0x000000040000795c */ /* 0x000fe20000300000 */
.L_x_33:
[----:B------:R-:W-:Y:S01]  /*e9d0*/  UIADD3 UR4, UR4, 0x1, URZ ;  /* 0x0000000104047890 */ /* 0x000fe2000fffe03f */
[C---:B------:R-:W-:Y:S01]  /*e9e0*/  ISETP.GT.AND P2, PT, R5.reuse, 0x2, PT ;  /* 0x000000020500780c */ /* 0x040fe20003f44270 */
[----:B------:R-:W-:Y:S01]  /*e9f0*/  UIADD3 UR38, UR38, 0x1, URZ ;  /* 0x0000000126267890 */ /* 0x000fe2000fffe03f */
[----:B------:R-:W-:Y:S01]  /*ea00*/  IADD3 R5, R5, -0x1, RZ ;  /* 0xffffffff05057810 */ /* 0x000fe20007ffe0ff */
[----:B------:R-:W-:Y:S01]  /*ea10*/  UISETP.NE.AND UP2, UPT, UR4, 0x5, UPT ;  /* 0x000000050400788c */ /* 0x000fe2000bf45270 */
[----:B------:R-:W-:Y:S01]  /*ea20*/  IADD3 R0, R0, 0x100, RZ ;  /* 0x0000010000007810 */ /* 0x000fe20007ffe0ff */
[----:B------:R-:W-:Y:S01]  /*ea30*/  UISETP.NE.AND UP0, UPT, UR38, 0x5, UPT ;  /* 0x000000052600788c */ /* 0x000fe2000bf05270 */
[----:B------:R-:W-:Y:S01]  /*ea40*/  MOV R7, R8 ;  /* 0x0000000800077202 */ /* 0x000fe20000000f00 */
[----:B------:R-:W-:Y:S01]  /*ea50*/  USEL UR10, URZ, 0x1, UP2 ;  /* 0x000000013f0a7887 */ /* 0x000fe20009000000 */
[----:B------:R-:W-:Y:S01]  /*ea60*/  MOV R6, R10 ;  /* 0x0000000a00067202 */ /* 0x000fe20000000f00 */
[----:B------:R-:W-:-:S02]  /*ea70*/  USEL UR38, UR38, URZ, UP0 ;  /* 0x0000003f26267287 */ /* 0x000fc40008000000 */
[----:B------:R-:W-:Y:S02]  /*ea80*/  USEL UR4, UR4, URZ, UP2 ;  /* 0x0000003f04047287 */ /* 0x000fe40009000000 */
[----:B-1----:R-:W-:Y:S01]  /*ea90*/  LOP3.LUT R2, R9, UR10, RZ, 0x3c, !PT ;  /* 0x0000000a09027c12 */ /* 0x002fe2000f8e3cff */
[----:B------:R-:W-:Y:S09]  /*eaa0*/  @P2 BRA `(.L_x_34) ;  /* 0xffffff9c00542947 */ /* 0x000ff2000383ffff */
.L_x_23:
[----:B------:R-:W-:-:S13]  /*eab0*/  ISETP.GE.AND P2, PT, R5, 0x1, PT ;  /* 0x000000010500780c */ /* 0x000fda0003f46270 */
[----:B------:R-:W-:Y:S05]  /*eac0*/  @!P2 BRA `(.L_x_35) ;  /* 0x0000007000e4a947 */ /* 0x000fea0003800000 */
[----:B------:R-:W-:Y:S01]  /*ead0*/  MOV R6, R8 ;  /* 0x0000000800067202 */ /* 0x000fe20000000f00 */
[----:B------:R-:W-:Y:S01]  /*eae0*/  ULDC UR39, c[0x0][0x604] ;  /* 0x0001810000277ab9 */ /* 0x000fe20000000800 */
[----:B------:R-:W-:Y:S01]  /*eaf0*/  MOV R7, R10 ;  /* 0x0000000a00077202 */ /* 0x000fe20000000f00 */
[----:B------:R-:W-:-:S06]  /*eb00*/  ULDC UR52, c[0x0][0x28c] ;  /* 0x0000a30000347ab9 */ /* 0x000fcc0000000800 */
.L_x_46:
[----:B-1----:R-:W-:Y:S05]  /*eb10*/  @!P0 BRA `(.L_x_36) ;  /* 0x0000000000048947 */ /* 0x002fea0003800000 */
[----:B------:R-:W-:Y:S01]  /*eb20*/  BPT.TRAP 0x1 ;  /* 0x000000040000795c */ /* 0x000fe20000300000 */
.L_x_36:
[----:B------:R-:W-:Y:S01]  /*eb30*/  ULEA UR10, UR4, UR36, 0x3 ;  /* 0x00000024040a7291 */ /* 0x000fe2000f8e183f */
[----:B------:R-:W-:-:S08]  /*eb40*/  SHF.L.U32 R8, R2, 0x1f, RZ ;  /* 0x0000001f02087819 */ /* 0x000fd000000006ff */
[----:B------:R-:W1:Y:S02]  /*eb50*/  SYNCS.PHASECHK.TRANS64.TRYWAIT P2, [UR10+0x6e000], R8 ;  /* 0x06e00008ff0075a7 */ /* 0x000e64000804014a */
[----:B-1----:R-:W-:Y:S05]  /*eb60*/  @!P2 BRA `(.L_x_37) ;  /* 0x000000b00008a947 */ /* 0x002fea0003800000 */
.L_x_112:
        /* <DEDUP_REMOVED lines=57> */
[----:B------:R-:W-:Y:S01]  /*ef00*/  LOP3.LUT R2, R2, UR10, RZ, 0x3c, !PT ;  /* 0x0000000a02027c12 */ /* 0x000fe2000f8e3cff */
[----:B------:R-:W-:Y:S02]  /*ef10*/  WARPGROUP.DEPBAR.LE gsb0, 0x0 ;  /* 0x00008000000079c5 */ /* 0x000fe40000010000 */
[----:B------:R-:W-:-:S15]  /*ef20*/  WARPGROUP.ARRIVE ;  /* 0x00000000000079c5 */ /* 0x000fde0000000000 */
[----:B------:R-:W-:-:S03]  /*ef30*/  NOP ;  /* 0x0000000000007918 */ /* 0x000fc60000000000 */
[----:B------:R-:W-:Y:S03]  /*ef40*/  HGMMA.64x256x16.F32 R24, gdesc[UR48], R24, gsb0 ;  /* 0x03e00000301879f0 */ /* 0x000fe60008000818 */
[----:B------:R-:W-:Y:S02]  /*ef50*/  WARPGROUP.DEPBAR.LE gsb0, 0x0 ;  /* 0x00008000000079c5 */ /* 0x000fe40000010000 */
[----:B------:R-:W-:Y:S05]  /*ef60*/  @!P0 BRA `(.L_x_38) ;  /* 0x0000000000048947 */ /* 0x000fea0003800000 */
[----:B------:R-:W-:Y:S01]  /*ef70*/  BPT.TRAP 0x1 ;  /* 0x000000040000795c */ /* 0x000fe20000300000 */
.L_x_38:
[C---:B------:R-:W-:Y:S01]  /*ef80*/  IADD3 R11, R0.reuse, 0x8, RZ ;  /* 0x00000008000b7810 */ /* 0x040fe20007ffe0ff */
[----:B------:R-:W-:Y:S01]  /*ef90*/  ULEA UR10, UR4, UR36, 0x3 ;  /* 0x00000024040a7291 */ /* 0x000fe2000f8e183f */
[C---:B------:R-:W-:Y:S02]  /*efa0*/  IADD3 R10, R0.reuse, 0x1, RZ ;  /* 0x00000001000a7810 */ /* 0x040fe40007ffe0ff */
[----:B------:R-:W-:Y:S02]  /*efb0*/  ISETP.GE.AND P4, PT, R11, UR52, PT ;  /* 0x000000340b007c0c */ /* 0x000fe4000bf86270 */
[----:B------:R-:W-:Y:S02]  /*efc0*/  ISETP.GE.AND P6, PT, R0, UR52, PT ;  /* 0x0000003400007c0c */ /* 0x000fe4000bfc6270 */
[----:B------:R-:W-:Y:S02]  /*efd0*/  ISETP.GE.AND P5, PT, R10, UR52, PT ;  /* 0x000000340a007c0c */ /* 0x000fe4000bfa6270 */
[----:B------:R-:W-:-:S02]  /*efe0*/  IADD3 R11, R0, 0x11, RZ ;  /* 0x00000011000b7810 */ /* 0x000fc40007ffe0ff */
[----:B------:R-:W-:Y:S02]  /*eff0*/  IADD3 R10, R0, 0x10, RZ ;  /* 0x00000010000a7810 */ /* 0x000fe40007ffe0ff */
[----:B------:R-:W-:Y:S02]  /*f000*/  FSEL R24, R24, -INF , !P6 ;  /* 0xff80000018187808 */ /* 0x000fe40007000000 */
[----:B------:R-:W-:Y:S02]  /*f010*/  FSEL R26, R26, -INF , !P6 ;  /* 0xff8000001a1a7808 */ /* 0x000fe40007000000 */
[----:B------:R-:W-:Y:S02]  /*f020*/  ISETP.GE.AND P6, PT, R11, UR52, PT ;  /* 0x000000340b007c0c */ /* 0x000fe4000bfc6270 */
[----:B------:R-:W-:Y:S02]  /*f030*/  ISETP.GE.AND P2, PT, R10, UR52, PT ;  /* 0x000000340a007c0c */ /* 0x000fe4000bf46270 */
[----:B------:R-:W-:-:S02]  /*f040*/  IADD3 R11, R0, 0x19, RZ ;  /* 0x00000019000b7810 */ /* 0x000fc40007ffe0ff */
[C---:B------:R-:W-:Y:S02]  /*f050*/  IADD3 R12, R0.reuse, 0x9, RZ ;  /* 0x00000009000c7810 */ /* 0x040fe40007ffe0ff */
[----:B------:R-:W-:Y:S02]  /*f060*/  IADD3 R10, R0, 0x18, RZ ;  /* 0x00000018000a7810 */ /* 0x000fe40007ffe0ff */
[----:B------:R-:W-:Y:S02]  /*f070*/  FSEL R28, R28, -INF , !P4 ;  /* 0xff8000001c1c7808 */ /* 0x000fe40006000000 */
[----:B------:R-:W-:Y:S02]  /*f080*/  FSEL R30, R30, -INF , !P4 ;  /* 0xff8000001e1e7808 */ /* 0x000fe40006000000 */
[----:B------:R-:W-:Y:S02]  /*f090*/  FSEL R25, R25, -INF , !P5 ;  /* 0xff80000019197808 */ /* 0x000fe40006800000 */
[----:B------:R-:W-:-:S02]  /*f0a0*/  FSEL R27, R27, -INF , !P5 ;  /* 0xff8000001b1b7808 */ /* 0x000fc40006800000 */
[----:B------:R-:W-:Y:S02]  /*f0b0*/  ISETP.GE.AND P4, PT, R11, UR52, PT ;  /* 0x000000340b007c0c */ /* 0x000fe4000bf86270 */
[----:B------:R-:W-:Y:S02]  /*f0c0*/  ISETP.GE.AND P3, PT, R12, UR52, PT ;  /* 0x000000340c007c0c */ /* 0x000fe4000bf66270 */
[----:B------:R-:W-:Y:S02]  /*f0d0*/  ISETP.GE.AND P5, PT, R10, UR52, PT ;  /* 0x000000340a007c0c */ /* 0x000fe4000bfa6270 */
[C---:B------:R-:W-:Y:S02]  /*f0e0*/  IADD3 R11, R0.reuse, 0x21, RZ ;  /* 0x00000021000b7810 */ /* 0x040fe40007ffe0ff */
[----:B------:R-:W-:Y:S02]  /*f0f0*/  IADD3 R10, R0, 0x20, RZ ;  /* 0x00000020000a7810 */ /* 0x000fe40007ffe0ff */
[----:B------:R-:W-:-:S02]  /*f100*/  FSEL R32, R32, -INF , !P2 ;  /* 0xff80000020207808 */ /* 0x000fc40005000000 */
[----:B------:R-:W-:Y:S02]  /*f110*/  FSEL R34, R34, -INF , !P2 ;  /* 0xff80000022227808 */ /* 0x000fe40005000000 */
[----:B------:R-:W-:Y:S02]  /*f120*/  FSEL R29, R29, -INF , !P3 ;  /* 0xff8000001d1d7808 */ /* 0x000fe40005800000 */
[----:B------:R-:W-:Y:S02]  /*f130*/  FSEL R31, R31, -INF , !P3 ;  /* 0xff8000001f1f7808 */ /* 0x000fe40005800000 */
[----:B------:R-:W-:Y:S02]  /*f140*/  ISETP.GE.AND P2, PT, R11, UR52, PT ;  /* 0x000000340b007c0c */ /* 0x000fe4000bf46270 */
[----:B------:R-:W-:Y:S02]  /*f150*/  ISETP.GE.AND P3, PT, R10, UR52, PT ;  /* 0x000000340a007c0c */ /* 0x000fe4000bf66270 */
[----:B------:R-:W-:-:S02]  /*f160*/  IADD3 R11, R0, 0x29, RZ ;  /* 0x00000029000b7810 */ /* 0x000fc40007ffe0ff */
[----:B------:R-:W-:Y:S02]  /*f170*/  IADD3 R10, R0, 0x28, RZ ;  /* 0x00000028000a7810 */ /* 0x000fe40007ffe0ff */
[----:B------:R-:W-:Y:S02]  /*f180*/  FSEL R36, R36, -INF , !P5 ;  /* 0xff80000024247808 */ /* 0x000fe40006800000 */
[----:B------:R-:W-:Y:S02]  /*f190*/  FSEL R38, R38, -INF , !P5 ;  /* 0xff80000026267808 */ /* 0x000fe40006800000 */
[----:B------:R-:W-:Y:S02]  /*f1a0*/  FSEL R33, R33, -INF , !P6 ;  /* 0xff80000021217808 */ /* 0x000fe40007000000 */
[----:B------:R-:W-:Y:S02]  /*f1b0*/  FSEL R35, R35, -INF , !P6 ;  /* 0xff80000023237808 */ /* 0x000fe40007000000 */
[----:B------:R-:W-:-:S02]  /*f1c0*/  ISETP.GE.AND P5, PT, R11, UR52, PT ;  /* 0x000000340b007c0c */ /* 0x000fc4000bfa6270 */
[----:B------:R-:W-:Y:S02]  /*f1d0*/  ISETP.GE.AND P6, PT, R10, UR52, PT ;  /* 0x000000340a007c0c */ /* 0x000fe4000bfc6270 */
[C---:B------:R-:W-:Y:S02]  /*f1e0*/  IADD3 R11, R0.reuse, 0x31, RZ ;  /* 0x00000031000b7810 */ /* 0x040fe40007ffe0ff */
[----:B------:R-:W-:Y:S02]  /*f1f0*/  IADD3 R10, R0, 0x30, RZ ;  /* 0x00000030000a7810 */ /* 0x000fe40007ffe0ff */
[----:B------:R-:W-:Y:S02]  /*f200*/  FSEL R40, R40, -INF , !P3 ;  /* 0xff80000028287808 */ /* 0x000fe40005800000 */
[----:B------:R-:W-:Y:S02]  /*f210*/  FSEL R42, R42, -INF , !P3 ;  /* 0xff8000002a2a7808 */ /* 0x000fe40005800000 */
[----:B------:R-:W-:-:S02]  /*f220*/  FSEL R37, R37, -INF , !P4 ;  /* 0xff80000025257808 */ /* 0x000fc40006000000 */
[----:B------:R-:W-:Y:S02]  /*f230*/  FSEL R39, R39, -INF , !P4 ;  /* 0xff80000027277808 */ /* 0x000fe40006000000 */
        /* <DEDUP_REMOVED lines=18> */
[----:B------:R-:W-:Y:S02]  /*f360*/  IADD3 R11, R0, 0x48, RZ ;  /* 0x00000048000b7810 */ /* 0x000fe40007ffe0ff */
[----:B------:R-:W-:Y:S02]  /*f370*/  FMNMX R10, R26, R7, !PT ;  /* 0x000000071a0a7209 */ /* 0x000fe40007800000 */
[----:B------:R-:W-:Y:S02]  /*f380*/  FSEL R49, R49, -INF , !P3 ;  /* 0xff80000031317808 */ /* 0x000fe40005800000 */
[----:B------:R-:W-:Y:S02]  /*f390*/  FSEL R51, R51, -INF , !P3 ;  /* 0xff80000033337808 */ /* 0x000fe40005800000 */
[----:B------:R-:W-:-:S02]  /*f3a0*/  ISETP.GE.AND P3, PT, R11, UR52, PT ;  /* 0x000000340b007c0c */ /* 0x000fc4000bf66270 */
[----:B------:R-:W-:Y:S02]  /*f3b0*/  FMNMX R11, R27, R10, !PT ;  /* 0x0000000a1b0b7209 */ /* 0x000fe40007800000 */
[----:B------:R-:W-:Y:S02]  /*f3c0*/  IADD3 R12, R0, 0x49, RZ ;  /* 0x00000049000c7810 */ /* 0x000fe40007ffe0ff */
[----:B------:R-:W-:Y:S02]  /*f3d0*/  FMNMX R10, R30, R11, !PT ;  /* 0x0000000b1e0a7209 */ /* 0x000fe40007800000 */
[----:B------:R-:W-:Y:S02]  /*f3e0*/  FSEL R52, R52, -INF , !P2 ;  /* 0xff80000034347808 */ /* 0x000fe40005000000 */
[----:B------:R-:W-:Y:S02]  /*f3f0*/  FMNMX R11, R31, R10, !PT ;  /* 0x0000000a1f0b7209 */ /* 0x000fe40007800000 */
[----:B------:R-:W-:-:S02]  /*f400*/  FSEL R54, R54, -INF , !P2 ;  /* 0xff80000036367808 */ /* 0x000fc40005000000 */
[----:B------:R-:W-:Y:S02]  /*f410*/  FMNMX R10, R34, R11, !PT ;  /* 0x0000000b220a7209 */ /* 0x000fe40007800000 */
[----:B------:R-:W-:Y:S02]  /*f420*/  ISETP.GE.AND P2, PT, R12, UR52, PT ;  /* 0x000000340c007c0c */ /* 0x000fe4000bf46270 */
[----:B------:R-:W-:Y:S02]  /*f430*/  FMNMX R11, R35, R10, !PT ;  /* 0x0000000a230b7209 */ /* 0x000fe40007800000 */
[----:B------:R-:W-:Y:S02]  /*f440*/  IADD3 R12, R0, 0x50, RZ ;  /* 0x00000050000c7810 */ /* 0x000fe40007ffe0ff */
[----:B------:R-:W-:Y:S02]  /*f450*/  FMNMX R10, R38, R11, !PT ;  /* 0x0000000b260a7209 */ /* 0x000fe40007800000 */
[----:B------:R-:W-:-:S02]  /*f460*/  FSEL R53, R53, -INF , !P6 ;  /* 0xff80000035357808 */ /* 0x000fc40007000000 */
[----:B------:R-:W-:Y:S02]  /*f470*/  FMNMX R11, R39, R10, !PT ;  /* 0x0000000a270b7209 */ /* 0x000fe40007800000 */
[----:B------:R-:W-:Y:S02]  /*f480*/  FSEL R55, R55, -INF , !P6 ;  /* 0xff80000037377808 */ /* 0x000fe40007000000 */
[----:B------:R-:W-:Y:S02]  /*f490*/  FMNMX R10, R42, R11, !PT ;  /* 0x0000000b2a0a7209 */ /* 0x000fe40007800000 */
[----:B------:R-:W-:Y:S02]  /*f4a0*/  ISETP.GE.AND P6, PT, R12, UR52, PT ;  /* 0x000000340c007c0c */ /* 0x000fe4000bfc6270 */
[----:B------:R-:W-:Y:S02]  /*f4b0*/  FMNMX R11, R43, R10, !PT ;  /* 0x0000000a2b0b7209 */ /* 0x000fe40007800000 */
[----:B------:R-:W-:-:S02]  /*f4c0*/  IADD3 R12, R0, 0x51, RZ ;  /* 0x00000051000c7810 */ /* 0x000fc40007ffe0ff */
[----:B------:R-:W-:Y:S02]  /*f4d0*/  FMNMX R10, R46, R11, !PT ;  /* 0x0000000b2e0a7209 */ /* 0x000fe40007800000 */
[----:B------:R-:W-:Y:S02]  /*f4e0*/  FSEL R56, R56, -INF , !P5 ;  /* 0xff80000038387808 */ /* 0x000fe40006800000 */
[----:B------:R-:W-:Y:S02]  /*f4f0*/  FSEL R58, R58, -INF , !P5 ;  /* 0xff8000003a3a7808 */ /* 0x000fe40006800000 */
[----:B------:R-:W-:Y:S02]  /*f500*/  ISETP.GE.AND P5, PT, R12, UR52, PT ;  /* 0x000000340c007c0c */ /* 0x000fe4000bfa6270 */
[----:B------:R-:W-:Y:S02]  /*f510*/  IADD3 R12, R0, 0x58, RZ ;  /* 0x00000058000c7810 */ /* 0x000fe40007ffe0ff */
[----:B------:R-:W-:-:S02]  /*f520*/  FMNMX R11, R47, R10, !PT ;  /* 0x0000000a2f0b7209 */ /* 0x000fc40007800000 */
[----:B------:R-:W-:Y:S02]  /*f530*/  FSEL R57, R57, -INF , !P4 ;  /* 0xff80000039397808 */ /* 0x000fe40006000000 */
[----:B------:R-:W-:Y:S02]  /*f540*/  FSEL R59, R59, -INF , !P4 ;  /* 0xff8000003b3b7808 */ /* 0x000fe40006000000 */
[----:B------:R-:W-:Y:S02]  /*f550*/  ISETP.GE.AND P4, PT, R12, UR52, PT ;  /* 0x000000340c007c0c */ /* 0x000fe4000bf86270 */
[----:B------:R-:W-:Y:S02]  /*f560*/  FMNMX R10, R50, R11, !PT ;  /* 0x0000000b320a7209 */ /* 0x000fe40007800000 */
[----:B------:R-:W-:Y:S02]  /*f570*/  IADD3 R12, R0, 0x59, RZ ;  /* 0x00000059000c7810 */ /* 0x000fe40007ffe0ff */
[----:B------:R-:W-:-:S02]  /*f580*/  FSEL R60, R60, -INF , !P3 ;  /* 0xff8000003c3c7808 */ /* 0x000fc40005800000 */
[----:B------:R-:W-:Y:S02]  /*f590*/  FSEL R62, R62, -INF , !P3 ;  /* 0xff8000003e3e7808 */ /* 0x000fe40005800000 */
[----:B------:R-:W-:Y:S02]  /*f5a0*/  FMNMX R11, R51, R10, !PT ;  /* 0x0000000a330b7209 */ /* 0x000fe40007800000 */
[----:B------:R-:W-:Y:S02]  /*f5b0*/  ISETP.GE.AND P3, PT, R12, UR52, PT ;  /* 0x000000340c007c0c */ /* 0x000fe4000bf66270 */
[----:B------:R-:W-:Y:S02]  /*f5c0*/  IADD3 R12, R0, 0x60, RZ ;  /* 0x00000060000c7810 */ /* 0x000fe40007ffe0ff */
[----:B------:R-:W-:Y:S02]  /*f5d0*/  FMNMX R10, R54, R11, !PT ;  /* 0x0000000b360a7209 */ /* 0x000fe40007800000 */
[----:B------:R-:W-:-:S02]  /*f5e0*/  FSEL R61, R61, -INF , !P2 ;  /* 0xff8000003d3d7808 */ /* 0x000fc40005000000 */
[----:B------:R-:W-:Y:S02]  /*f5f0*/  FSEL R63, R63, -INF , !P2 ;  /* 0xff8000003f3f7808 */ /* 0x000fe40005000000 */
[----:B------:R-:W-:Y:S02]  /*f600*/  ISETP.GE.AND P2, PT, R12, UR52, PT ;  /* 0x000000340c007c0c */ /* 0x000fe4000bf46270 */
[----:B------:R-:W-:Y:S02]  /*f610*/  IADD3 R12, R0, 0x61, RZ ;  /* 0x00000061000c7810 */ /* 0x000fe40007ffe0ff */
[----:B------:R-:W-:Y:S02]  /*f620*/  FMNMX R11, R55, R10, !PT ;  /* 0x0000000a370b7209 */ /* 0x000fe40007800000 */
[----:B------:R-:W-:Y:S02]  /*f630*/  FSEL R64, R64, -INF , !P6 ;  /* 0xff80000040407808 */ /* 0x000fe40007000000 */
[----:B------:R-:W-:-:S02]  /*f640*/  FSEL R66, R66, -INF , !P6 ;  /* 0xff80000042427808 */ /* 0x000fc40007000000 */
        /* <DEDUP_REMOVED lines=8> */
[----:B------:R-:W-:Y:S02]  /*f6d0*/  FSEL R68, R68, -INF , !P4 ;  /* 0xff80000044447808 */ /* 0x000fe40006000000 */
[----:B------:R-:W-:Y:S02]  /*f6e0*/  FSEL R70, R70, -INF , !P4 ;  /* 0xff80000046467808 */ /* 0x000fe40006000000 */
[----:B------:R-:W-:Y:S02]  /*f6f0*/  FMNMX R10, R62, R11, !PT ;  /* 0x0000000b3e0a7209 */ /* 0x000fe40007800000 */
[----:B------:R-:W-:-:S02]  /*f700*/  ISETP.GE.AND P4, PT, R12, UR52, PT ;  /* 0x000000340c007c0c */ /* 0x000fc4000bf86270 */
[----:B------:R-:W-:Y:S02]  /*f710*/  IADD3 R12, R0, 0x70, RZ ;  /* 0x00000070000c7810 */ /* 0x000fe40007ffe0ff */
[----:B------:R-:W-:Y:S02]  /*f720*/  FMNMX R11, R63, R10, !PT ;  /* 0x0000000a3f0b7209 */ /* 0x000fe40007800000 */
[----:B------:R-:W-:Y:S02]  /*f730*/  FSEL R69, R69, -INF , !P3 ;  /* 0xff80000045457808 */ /* 0x000fe40005800000 */
[----:B------:R-:W-:Y:S02]  /*f740*/  FSEL R71, R71, -INF , !P3 ;  /* 0xff80000047477808 */ /* 0x000fe40005800000 */
[----:B------:R-:W-:Y:S02]  /*f750*/  ISETP.GE.AND P3, PT, R12, UR52, PT ;  /* 0x000000340c007c0c */ /* 0x000fe4000bf66270 */
        /* <DEDUP_REMOVED lines=59> */
[----:B------:R-:W-:Y:S02]  /*fb10*/  FSEL R95, R95, -INF , !P6 ;  /* 0xff8000005f5f7808 */ /* 0x000fe40007000000 */
[----:B------:R-:W-:-:S02]  /*fb20*/  FMNMX R10, R94, R11, !PT ;  /* 0x0000000b5e0a7209 */ /* 0x000fc40007800000 */
[----:B------:R-:W-:Y:S02]  /*fb30*/  FSEL R93, R93, -INF , !P6 ;  /* 0xff8000005d5d7808 */ /* 0x000fe40007000000 */
[----:B------:R-:W-:Y:S02]  /*fb40*/  ISETP.GE.AND P6, PT, R12, UR52, PT ;  /* 0x000000340c007c0c */ /* 0x000fe4000bfc6270 */
[----:B------:R-:W-:Y:S02]  /*fb50*/  IADD3 R12, R0, 0xa1, RZ ;  /* 0x000000a1000c7810 */ /* 0x000fe40007ffe0ff */
[----:B------:R-:W-:Y:S02]  /*fb60*/  FSEL R98, R98, -INF , !P5 ;  /* 0xff80000062627808 */ /* 0x000fe40006800000 */
[----:B------:R-:W-:Y:S02]  /*fb70*/  FMNMX R11, R95, R10, !PT ;  /* 0x0000000a5f0b7209 */ /* 0x000fe40007800000 */
[----:B------:R-:W-:-:S02]  /*fb80*/  FSEL R96, R96, -INF , !P5 ;  /* 0xff80000060607808 */ /* 0x000fc40006800000 */
[----:B------:R-:W-:Y:S02]  /*fb90*/  ISETP.GE.AND P5, PT, R12, UR52, PT ;  /* 0x000000340c007c0c */ /* 0x000fe4000bfa6270 */
[----:B------:R-:W-:Y:S02]  /*fba0*/  IADD3 R12, R0, 0xa8, RZ ;  /* 0x000000a8000c7810 */ /* 0x000fe40007ffe0ff */
[----:B------:R-:W-:Y:S02]  /*fbb0*/  FSEL R99, R99, -INF , !P4 ;  /* 0xff80000063637808 */ /* 0x000fe40006000000 */
[----:B------:R-:W-:Y:S02]  /*fbc0*/  FMNMX R10, R98, R11, !PT ;  /* 0x0000000b620a7209 */ /* 0x000fe40007800000 */
[----:B------:R-:W-:Y:S02]  /*fbd0*/  FSEL R97, R97, -INF , !P4 ;  /* 0xff80000061617808 */ /* 0x000fe40006000000 */
[----:B------:R-:W-:-:S02]  /*fbe0*/  ISETP.GE.AND P4, PT, R12, UR52, PT ;  /* 0x000000340c007c0c */ /* 0x000fc4000bf86270 */
[----:B------:R-:W-:Y:S02]  /*fbf0*/  FSEL R102, R102, -INF , !P3 ;  /* 0xff80000066667808 */ /* 0x000fe40005800000 */
[----:B------:R-:W-:Y:S02]  /*fc00*/  FMNMX R11, R99, R10, !PT ;  /* 0x0000000a630b7209 */ /* 0x000fe40007800000 */
[----:B------:R-:W-:Y:S02]  /*fc10*/  IADD3 R12, R0, 0xa9, RZ ;  /* 0x000000a9000c7810 */ /* 0x000fe40007ffe0ff */
[----:B------:R-:W-:Y:S02]  /*fc20*/  FSEL R100, R100, -INF , !P3 ;  /* 0xff80000064647808 */ /* 0x000fe40005800000 */
[----:B------:R-:W-:Y:S02]  /*fc30*/  FSEL R103, R103, -INF , !P2 ;  /* 0xff80000067677808 */ /* 0x000fe40005000000 */
[----:B------:R-:W-:-:S02]  /*fc40*/  FMNMX R10, R102, R11, !PT ;  /* 0x0000000b660a7209 */ /* 0x000fc40007800000 */
[----:B------:R-:W-:Y:S02]  /*fc50*/  ISETP.GE.AND P3, PT, R12, UR52, PT ;  /* 0x000000340c007c0c */ /* 0x000fe4000bf66270 */
[----:B------:R-:W-:Y:S02]  /*fc60*/  IADD3 R12, R0, 0xb0, RZ ;  /* 0x000000b0000c7810 */ /* 0x000fe40007ffe0ff */
[----:B------:R-:W-:Y:S02]  /*fc70*/  FSEL R106, R106, -INF , !P6 ;  /* 0xff8000006a6a7808 */ /* 0x000fe40007000000 */
[----:B------:R-:W-:Y:S02]  /*fc80*/  FMNMX R11, R103, R10, !PT ;  /* 0x0000000a670b7209 */ /* 0x000fe40007800000 */
[----:B------:R-:W-:Y:S02]  /*fc90*/  FSEL R101, R101, -INF , !P2 ;  /* 0xff80000065657808 */ /* 0x000fe40005000000 */
[----:B------:R-:W-:-:S02]  /*fca0*/  ISETP.GE.AND P2, PT, R12, UR52, PT ;  /* 0x000000340c007c0c */ /* 0x000fc4000bf46270 */
[----:B------:R-:W-:Y:S02]  /*fcb0*/  IADD3 R12, R0, 0xb1, RZ ;  /* 0x000000b1000c7810 */ /* 0x000fe40007ffe0ff */
[----:B------:R-:W-:Y:S02]  /*fcc0*/  FSEL R107, R107, -INF , !P5 ;  /* 0xff8000006b6b7808 */ /* 0x000fe40006800000 */
[----:B------:R-:W-:Y:S02]  /*fcd0*/  FMNMX R10, R106, R11, !PT ;  /* 0x0000000b6a0a7209 */ /* 0x000fe40007800000 */
[----:B------:R-:W-:Y:S02]  /*fce0*/  FSEL R104, R104, -INF , !P6 ;  /* 0xff80000068687808 */ /* 0x000fe40007000000 */
[----:B------:R-:W-:Y:S02]  /*fcf0*/  ISETP.GE.AND P6, PT, R12, UR52, PT ;  /* 0x000000340c007c0c */ /* 0x000fe4000bfc6270 */
[----:B------:R-:W-:-:S02]  /*fd00*/  IADD3 R12, R0, 0xb8, RZ ;  /* 0x000000b8000c7810 */ /* 0x000fc40007ffe0ff */
[----:B------:R-:W-:Y:S02]  /*fd10*/  FSEL R110, R110, -INF , !P4 ;  /* 0xff8000006e6e7808 */ /* 0x000fe40006000000 */
[----:B------:R-:W-:Y:S02]  /*fd20*/  FMNMX R11, R107, R10, !PT ;  /* 0x0000000a6b0b7209 */ /* 0x000fe40007800000 */
[----:B------:R-:W-:Y:S02]  /*fd30*/  FSEL R105, R105, -INF , !P5 ;  /* 0xff80000069697808 */ /* 0x000fe40006800000 */
[----:B------:R-:W-:Y:S02]  /*fd40*/  ISETP.GE.AND P5, PT, R12, UR52, PT ;  /* 0x000000340c007c0c */ /* 0x000fe4000bfa6270 */
[----:B------:R-:W-:Y:S02]  /*fd50*/  FSEL R111, R111, -INF , !P3 ;  /* 0xff8000006f6f7808 */ /* 0x000fe40005800000 */
[----:B------:R-:W-:-:S02]  /*fd60*/  FMNMX R10, R110, R11, !PT ;  /* 0x0000000b6e0a7209 */ /* 0x000fc40007800000 */
[----:B------:R-:W-:Y:S02]  /*fd70*/  IADD3 R12, R0, 0xb9, RZ ;  /* 0x000000b9000c7810 */ /* 0x000fe40007ffe0ff */
[----:B------:R-:W-:Y:S02]  /*fd80*/  FSEL R108, R108, -INF , !P4 ;  /* 0xff8000006c6c7808 */ /* 0x000fe40006000000 */
[----:B------:R-:W-:Y:S02]  /*fd90*/  FSEL R114, R114, -INF , !P2 ;  /* 0xff80000072727808 */ /* 0x000fe40005000000 */
[----:B------:R-:W-:Y:S02]  /*fda0*/  FMNMX R11, R111, R10, !PT ;  /* 0x0000000a6f0b7209 */ /* 0x000fe40007800000 */
[----:B------:R-:W-:Y:S02]  /*fdb0*/  ISETP.GE.AND P4, PT, R12, UR52, PT ;  /* 0x000000340c007c0c */ /* 0x000fe4000bf86270 */
[----:B------:R-:W-:-:S02]  /*fdc0*/  IADD3 R12, R0, 0xc0, RZ ;  /* 0x000000c0000c7810 */ /* 0x000fc40007ffe0ff */
[----:B------:R-:W-:Y:S02]  /*fdd0*/  FSEL R115, R115, -INF , !P6 ;  /* 0xff80000073737808 */ /* 0x000fe40007000000 */
[----:B------:R-:W-:Y:S02]  /*fde0*/  FMNMX R10, R114, R11, !PT ;  /* 0x0000000b720a7209 */ /* 0x000fe40007800000 */
[----:B------:R-:W-:Y:S02]  /*fdf0*/  FSEL R109, R109, -INF , !P3 ;  /* 0xff8000006d6d7808 */ /* 0x000fe40005800000 */
[----:B------:R-:W-:Y:S02]  /*fe00*/  ISETP.GE.AND P3, PT, R12, UR52, PT ;  /* 0x000000340c007c0c */ /* 0x000fe4000bf66270 */
[----:B------:R-:W-:Y:S02]  /*fe10*/  IADD3 R12, R0, 0xc1, RZ ;  /* 0x000000c1000c7810 */ /* 0x000fe40007ffe0ff */
[----:B------:R-:W-:-:S02]  /*fe20*/  FSEL R118, R118, -INF , !P5 ;  /* 0xff80000076767808 */ /* 0x000fc40006800000 */
[----:B------:R-:W-:Y:S02]  /*fe30*/  FMNMX R11, R115, R10, !PT ;  /* 0x0000000a730b7209 */ /* 0x000fe40007800000 */
[----:B------:R-:W-:Y:S02]  /*fe40*/  FSEL R112, R112, -INF , !P2 ;  /* 0xff80000070707808 */ /* 0x000fe40005000000 */
[----:B------:R-:W-:Y:S02]  /*fe50*/  ISETP.GE.AND P2, PT, R12, UR52, PT ;  /* 0x000000340c007c0c */ /* 0x000fe4000bf46270 */
[----:B------:R-:W-:Y:S02]  /*fe60*/  IADD3 R12, R0, 0xc8, RZ ;  /* 0x000000c8000c7810 */ /* 0x000fe40007ffe0ff */
[----:B------:R-:W-:Y:S02]  /*fe70*/  FSEL R119, R119, -INF , !P4 ;  /* 0xff80000077777808 */ /* 0x000fe40006000000 */
[----:B------:R-:W-:-:S02]  /*fe80*/  FMNMX R10, R118, R11, !PT ;  /* 0x0000000b760a7209 */ /* 0x000fc40007800000 */
[----:B------:R-:W-:Y:S02]  /*fe90*/  FSEL R113, R113, -INF , !P6 ;  /* 0xff80000071717808 */ /* 0x000fe40007000000 */
[----:B------:R-:W-:Y:S02]  /*fea0*/  ISETP.GE.AND P6, PT, R12, UR52, PT ;  /* 0x000000340c007c0c */ /* 0x000fe4000bfc6270 */
[----:B------:R-:W-:Y:S02]  /*feb0*/  FSEL R122, R122, -INF , !P3 ;  /* 0xff8000007a7a7808 */ /* 0x000fe40005800000 */
        /* <DEDUP_REMOVED lines=20> */
[----:B------:R-:W-:-:S02]  /*10000*/  IADD3 R11, R0, 0xd9, RZ ;  /* 0x000000d9000b7810 */ /* 0x000fc40007ffe0ff */
[----:B------:R-:W-:Y:S02]  /*10010*/  ISETP.GE.AND P2, PT, R12, UR52, PT ;  /* 0x000000340c007c0c */ /* 0x000fe4000bf46270 */
[----:B------:R-:W-:Y:S02]  /*10020*/  FSEL R131, R131, -INF , !P3 ;  /* 0xff80000083837808 */ /* 0x000fe40005800000 */
[----:B------:R-:W-:Y:S02]  /*10030*/  FMNMX R10, R130, R13, !PT ;  /* 0x0000000d820a7209 */ /* 0x000fe40007800000 */
[----:B-1----:R-:W-:Y:S02]  /*10040*/  P2R R9, PR, RZ, 0x2 ;  /* 0x00000002ff097803 */ /* 0x002fe40000000000 */
[----:B------:R-:W-:Y:S02]  /*10050*/  ISETP.GE.AND P1, PT, R11, UR52, PT ;  /* 0x000000340b007c0c */ /* 0x000fe4000bf26270 */
[----:B------:R-:W-:-:S02]  /*10060*/  IADD3 R12, R0, 0xe0, RZ ;  /* 0x000000e0000c7810 */ /* 0x000fc40007ffe0ff */
[----:B------:R-:W-:Y:S02]  /*10070*/  FSEL R134, R134, -INF , !P2 ;  /* 0xff80000086867808 */ /* 0x000fe40005000000 */
[----:B------:R-:W-:Y:S02]  /*10080*/  FMNMX R13, R131, R10, !PT ;  /* 0x0000000a830d7209 */ /* 0x000fe40007800000 */
[----:B------:R-:W-:Y:S02]  /*10090*/  FSEL R124, R124, -INF , !P6 ;  /* 0xff8000007c7c7808 */ /* 0x000fe40007000000 */
[----:B------:R-:W-:Y:S02]  /*100a0*/  IADD3 R14, R0, 0xe1, RZ ;  /* 0x000000e1000e7810 */ /* 0x000fe40007ffe0ff */
[----:B------:R-:W-:Y:S02]  /*100b0*/  ISETP.GE.AND P6, PT, R12, UR52, PT ;  /* 0x000000340c007c0c */ /* 0x000fe4000bfc6270 */
[----:B------:R-:W-:-:S02]  /*100c0*/  FSEL R135, R135, -INF , !P1 ;  /* 0xff80000087877808 */ /* 0x000fc40004800000 */
[----:B------:R-:W-:Y:S02]  /*100d0*/  FMNMX R10, R134, R13, !PT ;  /* 0x0000000d860a7209 */ /* 0x000fe40007800000 */
[----:B------:R-:W-:Y:S02]  /*100e0*/  P2R R8, PR, RZ, 0x1 ;  /* 0x00000001ff087803 */ /* 0x000fe40000000000 */
[----:B------:R-:W-:Y:S02]  /*100f0*/  ISETP.GE.AND P0, PT, R14, UR52, PT ;  /* 0x000000340e007c0c */ /* 0x000fe4000bf06270 */
[----:B------:R-:W-:Y:S02]  /*10100*/  IADD3 R14, R0, 0xe8, RZ ;  /* 0x000000e8000e7810 */ /* 0x000fe40007ffe0ff */
        /* <DEDUP_REMOVED lines=12> */
[----:B------:R-:W-:Y:S02]  /*101d0*/  IADD3 R18, R0, 0xf1, RZ ;  /* 0x000000f100127810 */ /* 0x000fe40007ffe0ff */
[----:B------:R-:W-:-:S02]  /*101e0*/  FSEL R143, R143, -INF , !P2 ;  /* 0xff8000008f8f7808 */ /* 0x000fc40005000000 */
[----:B------:R-:W-:Y:S02]  /*101f0*/  FMNMX R10, R142, R13, !PT ;  /* 0x0000000d8e0a7209 */ /* 0x000fe40007800000 */
[----:B------:R-:W-:Y:S02]  /*10200*/  ISETP.GE.AND P3, PT, R16, UR52, PT ;  /* 0x0000003410007c0c */ /* 0x000fe4000bf66270 */
[----:B------:R-:W-:Y:S02]  /*10210*/  FSEL R128, R128, -INF , !P4 ;  /* 0xff80000080807808 */ /* 0x000fe40006000000 */
[----:B------:R-:W-:Y:S02]  /*10220*/  IADD3 R19, R0, 0xf8, RZ ;  /* 0x000000f800137810 */ /* 0x000fe40007ffe0ff */
[----:B------:R-:W-:Y:S02]  /*10230*/  FSEL R146, R146, -INF , !P3 ;  /* 0xff80000092927808 */ /* 0x000fe40005800000 */
[----:B------:R-:W-:-:S02]  /*10240*/  FMNMX R13, R143, R10, !PT ;  /* 0x0000000a8f0d7209 */ /* 0x000fc40007800000 */
[----:B------:R-:W-:Y:S02]  /*10250*/  ISETP.GE.AND P4, PT, R18, UR52, PT ;  /* 0x0000003412007c0c */ /* 0x000fe4000bf86270 */
[----:B------:R-:W-:Y:S02]  /*10260*/  FSEL R125, R125, -INF , !P5 ;  /* 0xff8000007d7d7808 */ /* 0x000fe40006800000 */
[----:B------:R-:W-:Y:S02]  /*10270*/  IADD3 R20, R0, 0xf9, RZ ;  /* 0x000000f900147810 */ /* 0x000fe40007ffe0ff */
[----:B------:R-:W-:Y:S02]  /*10280*/  FSEL R147, R147, -INF , !P4 ;  /* 0xff80000093937808 */ /* 0x000fe40006000000 */
[----:B------:R-:W-:Y:S02]  /*10290*/  FMNMX R10, R146, R13, !PT ;  /* 0x0000000d920a7209 */ /* 0x000fe40007800000 */
[----:B------:R-:W-:-:S02]  /*102a0*/  ISETP.GE.AND P5, PT, R19, UR52, PT ;  /* 0x0000003413007c0c */ /* 0x000fc4000bfa6270 */
[----:B------:R-:W-:Y:S02]  /*102b0*/  FMNMX R13, R147, R10, !PT ;  /* 0x0000000a930d7209 */ /* 0x000fe40007800000 */
[----:B------:R-:W-:Y:S02]  /*102c0*/  FSEL R150, R150, -INF , !P5 ;  /* 0xff80000096967808 */ /* 0x000fe40006800000 */
[----:B------:R-:W-:Y:S02]  /*102d0*/  ISETP.GE.AND P6, PT, R20, UR52, PT ;  /* 0x0000003414007c0c */ /* 0x000fe4000bfc6270 */
[----:B------:R-:W-:Y:S02]  /*102e0*/  FMNMX R10, R150, R13, !PT ;  /* 0x0000000d960a7209 */ /* 0x000fe40007800000 */
[----:B------:R-:W-:Y:S02]  /*102f0*/  FSEL R151, R151, -INF , !P6 ;  /* 0xff80000097977808 */ /* 0x000fe40007000000 */
[----:B------:R-:W-:-:S02]  /*10300*/  P2R R15, PR, RZ, 0x2 ;  /* 0x00000002ff0f7803 */ /* 0x000fc40000000000 */
[----:B------:R-:W-:Y:S02]  /*10310*/  FMNMX R13, R151, R10, !PT ;  /* 0x0000000a970d7209 */ /* 0x000fe40007800000 */
[----:B------:R-:W-:Y:S02]  /*10320*/  ISETP.GE.AND P1, PT, R11, UR52, PT ;  /* 0x000000340b007c0c */ /* 0x000fe4000bf26270 */
[----:B------:R-:W-:Y:S01]  /*10330*/  P2R R17, PR, RZ, 0x4 ;  /* 0x00000004ff117803 */ /* 0x000fe20000000000 */
[----:B------:R-:W1:Y:S01]  /*10340*/  SHFL.BFLY PT, R10, R13, 0x1, 0x1f ;  /* 0x0c201f000d0a7f89 */ /* 0x000e6200000e0000 */
[----:B------:R-:W-:Y:S02]  /*10350*/  FSEL R133, R133, -INF , !P1 ;  /* 0xff80000085857808 */ /* 0x000fe40004800000 */
[----:B------:R-:W-:Y:S02]  /*10360*/  ISETP.NE.AND P1, PT, R15, RZ, PT ;  /* 0x000000ff0f00720c */ /* 0x000fe40003f25270 */
[----:B------:R-:W-:-:S02]  /*10370*/  P2R R14, PR, RZ, 0x1 ;  /* 0x00000001ff0e7803 */ /* 0x000fc40000000000 */
[----:B------:R-:W-:Y:S02]  /*10380*/  FSEL R140, R140, -INF , !P1 ;  /* 0xff8000008c8c7808 */ /* 0x000fe40004800000 */
[----:B------:R-:W-:Y:S02]  /*10390*/  ISETP.NE.AND P1, PT, R9, RZ, PT ;  /* 0x000000ff0900720c */ /* 0x000fe40003f25270 */
[----:B------:R-:W-:Y:S02]  /*103a0*/  ISETP.GE.AND P0, PT, R12, UR52, PT ;  /* 0x000000340c007c0c */ /* 0x000fe4000bf06270 */
[----:B------:R-:W-:Y:S02]  /*103b0*/  FSEL R145, R145, -INF , !P4 ;  /* 0xff80000091917808 */ /* 0x000fe40006000000 */
[----:B------:R-:W-:Y:S02]  /*103c0*/  FSEL R136, R136, -INF , !P0 ;  /* 0xff80000088887808 */ /* 0x000fe40004000000 */
[----:B------:R-:W-:-:S02]  /*103d0*/  ISETP.NE.AND P0, PT, R14, RZ, PT ;  /* 0x000000ff0e00720c */ /* 0x000fc40003f05270 */
[----:B------:R-:W-:Y:S02]  /*103e0*/  FSEL R144, R144, -INF , !P3 ;  /* 0xff80000090907808 */ /* 0x000fe40005800000 */
[----:B------:R-:W-:Y:S02]  /*103f0*/  FSEL R148, R148, -INF , !P5 ;  /* 0xff80000094947808 */ /* 0x000fe40006800000 */
[----:B------:R-:W-:Y:S02]  /*10400*/  FSEL R149, R149, -INF , !P6 ;  /* 0xff80000095957808 */ /* 0x000fe40007000000 */
[----:B-1----:R-:W-:Y:S02]  /*10410*/  FMNMX R16, R13, R10, !PT ;  /* 0x0000000a0d107209 */ /* 0x002fe40007800000 */
[----:B------:R-:W-:Y:S02]  /*10420*/  FSEL R137, R137, -INF , !P0 ;  /* 0xff80000089897808 */ /* 0x000fe40004000000 */
[----:B------:R-:W-:Y:S01]  /*10430*/  ISETP.NE.AND P0, PT, R8, RZ, PT ;  /* 0x000000ff0800720c */ /* 0x000fe20003f05270 */
[----:B------:R-:W1:Y:S01]  /*10440*/  SHFL.BFLY PT, R19, R16, 0x2, 0x1f ;  /* 0x0c401f0010137f89 */ /* 0x000e6200000e0000 */
[----:B------:R-:W-:-:S02]  /*10450*/  FMNMX R8, R24, R6, !PT ;  /* 0x0000000618087209 */ /* 0x000fc40007800000 */
[----:B-1----:R-:W-:-:S04]  /*10460*/  FMNMX R10, R16, R19, !PT ;  /* 0x00000013100a7209 */ /* 0x002fc80007800000 */
[----:B------:R-:W-:-:S04]  /*10470*/  FSETP.NEU.AND P2, PT, R10, -INF , PT ;  /* 0xff8000000a00780b */ /* 0x000fc80003f4d000 */
[----:B------:R-:W-:Y:S02]  /*10480*/  FSEL R11, R10, RZ, P2 ;  /* 0x000000ff0a0b7208 */ /* 0x000fe40001000000 */
[----:B------:R-:W-:-:S03]  /*10490*/  ISETP.NE.AND P2, PT, R17, RZ, PT ;  /* 0x000000ff1100720c */ /* 0x000fc60003f45270 */
[----:B------:R-:W-:Y:S01]  /*104a0*/  FMUL R9, R11, UR39 ;  /* 0x000000270b097c20 */ /* 0x000fe20008400000 */
[----:B------:R-:W-:Y:S01]  /*104b0*/  FSEL R141, R141, -INF , !P2 ;  /* 0xff8000008d8d7808 */ /* 0x000fe20005000000 */
[----:B------:R-:W-:Y:S02]  /*104c0*/  FADD R11, -R11, R7 ;  /* 0x000000070b0b7221 */ /* 0x000fe40000000100 */
        /* <DEDUP_REMOVED lines=22> */
[----:B------:R-:W-:Y:S01]  /*10630*/  @!P3 FMUL R13, R13, 0.5 ;  /* 0x3f0000000d0db820 */ /* 0x000fe20000400000 */
[--C-:B------:R-:W-:Y:S01]  /*10640*/  FFMA R35, R59, UR39, -R9.reuse ;  /* 0x000000273b237c23 */ /* 0x100fe20008000809 */
[----:B------:R-:W1:Y:S01]  /*10650*/  MUFU.EX2 R12, R12 ;  /* 0x0000000c000c7308 */ /* 0x000e620000000800 */
[----:B------:R-:W-:Y:S01]  /*10660*/  @!P5 FMUL R15, R15, 0.5 ;  /* 0x3f0000000f0fd820 */ /* 0x000fe20000400000 */
[----:B------:R-:W-:Y:S01]  /*10670*/  @!P6 FMUL R16, R16, 0.5 ;  /* 0x3f0000001010e820 */ /* 0x000fe20000400000 */
[--C-:B------:R-:W-:Y:S01]  /*10680*/  FFMA R30, R54, UR39, -R9.reuse ;  /* 0x00000027361e7c23 */ /* 0x100fe20008000809 */
[--C-:B------:R-:W-:Y:S01]  /*10690*/  FFMA R34, R58, UR39, -R9.reuse ;  /* 0x000000273a227c23 */ /* 0x100fe20008000809 */
[--C-:B------:R-:W-:Y:S01]  /*106a0*/  FFMA R42, R66, UR39, -R9.reuse ;  /* 0x00000027422a7c23 */ /* 0x100fe20008000809 */
[--C-:B------:R-:W-:Y:S01]  /*106b0*/  FFMA R38, R62, UR39, -R9.reuse ;  /* 0x000000273e267c23 */ /* 0x100fe20008000809 */
[----:B------:R-:W-:Y:S01]  /*106c0*/  FMNMX R43, R25, R8, !PT ;  /* 0x00000008192b7209 */ /* 0x000fe20007800000 */
[----:B------:R-:W2:Y:S01]  /*106d0*/  MUFU.EX2 R14, R14 ;  /* 0x0000000e000e7308 */ /* 0x000ea20000000800 */
[--C-:B------:R-:W-:Y:S01]  /*106e0*/  FFMA R46, R70, UR39, -R9.reuse ;  /* 0x00000027462e7c23 */ /* 0x100fe20008000809 */
[--C-:B------:R-:W-:Y:S01]  /*106f0*/  FFMA R39, R63, UR39, -R9.reuse ;  /* 0x000000273f277c23 */ /* 0x100fe20008000809 */
[----:B------:R-:W-:Y:S01]  /*10700*/  FMNMX R8, R28, R43, !PT ;  /* 0x0000002b1c087209 */ /* 0x000fe20007800000 */
[--C-:B------:R-:W-:Y:S01]  /*10710*/  FFMA R67, R67, UR39, -R9.reuse ;  /* 0x0000002743437c23 */ /* 0x100fe20008000809 */
[--C-:B------:R-:W-:Y:S01]  /*10720*/  FFMA R75, R75, UR39, -R9.reuse ;  /* 0x000000274b4b7c23 */ /* 0x100fe20008000809 */
[--C-:B------:R-:W-:Y:S01]  /*10730*/  FFMA R71, R71, UR39, -R9.reuse ;  /* 0x0000002747477c23 */ /* 0x100fe20008000809 */
[----:B------:R-:W-:Y:S01]  /*10740*/  FMNMX R47, R29, R8, !PT ;  /* 0x000000081d2f7209 */ /* 0x000fe20007800000 */
[----:B------:R-:W3:Y:S01]  /*10750*/  MUFU.EX2 R13, R13 ;  /* 0x0000000d000d7308 */ /* 0x000ee20000000800 */
[----:B-1----:R-:W-:Y:S01]  /*10760*/  @!P2 FMUL R12, R12, R12 ;  /* 0x0000000c0c0ca220 */ /* 0x002fe20000400000 */
[----:B------:R-:W-:Y:S01]  /*10770*/  FSETP.GEU.AND P2, PT, R17, -126, PT ;  /* 0xc2fc00001100780b */ /* 0x000fe20003f4e000 */
[--C-:B------:R-:W-:Y:S01]  /*10780*/  FFMA R59, R79, UR39, -R9.reuse ;  /* 0x000000274f3b7c23 */ /* 0x100fe20008000809 */
[----:B------:R-:W-:Y:S01]  /*10790*/  FMNMX R8, R32, R47, !PT ;  /* 0x0000002f20087209 */ /* 0x000fe20007800000 */
[--C-:B------:R-:W-:Y:S01]  /*107a0*/  FFMA R50, R74, UR39, -R9.reuse ;  /* 0x000000274a327c23 */ /* 0x100fe20008000809 */
[--C-:B------:R-:W-:Y:S01]  /*107b0*/  FFMA R58, R78, UR39, -R9.reuse ;  /* 0x000000274e3a7c23 */ /* 0x100fe20008000809 */
[--C-:B------:R-:W-:Y:S01]  /*107c0*/  FFMA R74, R86, UR39, -R9.reuse ;  /* 0x00000027564a7c23 */ /* 0x100fe20008000809 */
        /* <DEDUP_REMOVED lines=141> */
[----:B------:R2:W4:Y:S01]  /*110a0*/  MUFU.EX2 R51, R75 ;  /* 0x0000004b00337308 */ /* 0x0005220000000800 */
[----:B---3--:R-:W-:Y:S01]  /*110b0*/  @!P5 FMUL R47, R47, R47 ;  /* 0x0000002f2f2fd220 */ /* 0x008fe20000400000 */
[----:B------:R-:W-:Y:S02]  /*110c0*/  FSETP.GEU.AND P5, PT, R62, -126, PT ;  /* 0xc2fc00003e00780b */ /* 0x000fe40003fae000 */
[----:B------:R-:W-:-:S03]  /*110d0*/  FMNMX R55, R77, R8, !PT ;  /* 0x000000084d377209 */ /* 0x000fc60007800000 */
[----:B------:R-:W-:Y:S01]  /*110e0*/  @!P3 FMUL R58, R58, 0.5 ;  /* 0x3f0000003a3ab820 */ /* 0x000fe20000400000 */
[----:B------:R-:W3:Y:S01]  /*110f0*/  MUFU.EX2 R59, R59 ;  /* 0x0000003b003b7308 */ /* 0x000ee20000000800 */
[--C-:B--2---:R-:W-:Y:S01]  /*11100*/  FFMA R75, R87, UR39, -R9.reuse ;  /* 0x00000027574b7c23 */ /* 0x104fe20008000809 */
[----:B-1----:R-:W-:Y:S01]  /*11110*/  @!P6 FMUL R50, R50, R50 ;  /* 0x000000323232e220 */ /* 0x002fe20000400000 */
[----:B------:R-:W-:Y:S01]  /*11120*/  FSETP.GEU.AND P6, PT, R63, -126, PT ;  /* 0xc2fc00003f00780b */ /* 0x000fe20003fce000 */
[--C-:B------:R-:W-:Y:S01]  /*11130*/  FFMA R87, R99, UR39, -R9.reuse ;  /* 0x0000002763577c23 */ /* 0x100fe20008000809 */
[----:B------:R-:W-:Y:S01]  /*11140*/  FMNMX R8, R80, R55, !PT ;  /* 0x0000003750087209 */ /* 0x000fe20007800000 */
[--C-:B------:R-:W-:Y:S01]  /*11150*/  FFMA R99, R111, UR39, -R9.reuse ;  /* 0x000000276f637c23 */ /* 0x100fe20008000809 */
[----:B------:R-:W-:Y:S01]  /*11160*/  @!P5 FMUL R62, R62, 0.5 ;  /* 0x3f0000003e3ed820 */ /* 0x000fe20000400000 */
[----:B------:R-:W1:Y:S01]  /*11170*/  MUFU.EX2 R58, R58 ;  /* 0x0000003a003a7308 */ /* 0x000e620000000800 */
[----:B----4-:R-:W-:Y:S01]  /*11180*/  @!P2 FMUL R51, R51, R51 ;  /* 0x000000333333a220 */ /* 0x010fe20000400000 */
[----:B------:R-:W-:Y:S01]  /*11190*/  FSETP.GEU.AND P2, PT, R74, -126, PT ;  /* 0xc2fc00004a00780b */ /* 0x000fe20003f4e000 */
[--C-:B------:R-:W-:Y:S01]  /*111a0*/  FFMA R111, R123, UR39, -R9.reuse ;  /* 0x000000277b6f7c23 */ /* 0x100fe20008000809 */
[----:B------:R-:W-:Y:S01]  /*111b0*/  FMNMX R55, R81, R8, !PT ;  /* 0x0000000851377209 */ /* 0x000fe20007800000 */
[----:B------:R-:W-:-:S03]  /*111c0*/  FFMA R123, R138, UR39, -R9 ;  /* 0x000000278a7b7c23 */ /* 0x000fc60008000809 */
        /* <DEDUP_REMOVED lines=21> */
[----:B------:R-:W-:Y:S02]  /*11320*/  FSETP.GEU.AND P6, PT, R82, -126, PT ;  /* 0xc2fc00005200780b */ /* 0x000fe40003fce000 */
[----:B------:R-:W-:Y:S01]  /*11330*/  @!P5 FMUL R79, R79, 0.5 ;  /* 0x3f0000004f4fd820 */ /* 0x000fe20000400000 */
[----:B------:R-:W-:-:S03]  /*11340*/  FMNMX R8, R96, R55, !PT ;  /* 0x0000003760087209 */ /* 0x000fc60007800000 */
        /* <DEDUP_REMOVED lines=21> */
[----:B------:R-:W-:Y:S01]  /*114a0*/  FMNMX R55, R105, R8, !PT ;  /* 0x0000000869377209 */ /* 0x000fe20007800000 */
[----:B---3--:R-:W-:Y:S01]  /*114b0*/  @!P6 FMUL R82, R82, R82 ;  /* 0x000000525252e220 */ /* 0x008fe20000400000 */
[----:B------:R-:W-:Y:S02]  /*114c0*/  FSETP.GEU.AND P6, PT, R91, -126, PT ;  /* 0xc2fc00005b00780b */ /* 0x000fe40003fce000 */
[----:B------:R-:W-:Y:S02]  /*114d0*/  FMNMX R8, R108, R55, !PT ;  /* 0x000000376c087209 */ /* 0x000fe40007800000 */
[----:B------:R-:W-:Y:S01]  /*114e0*/  @!P5 FMUL R90, R90, 0.5 ;  /* 0x3f0000005a5ad820 */ /* 0x000fe20000400000 */
[----:B------:R-:W3:Y:S01]  /*114f0*/  MUFU.EX2 R86, R86 ;  /* 0x0000005600567308 */ /* 0x000ee20000000800 */
[----:B-1----:R-:W-:Y:S01]  /*11500*/  @!P2 FMUL R83, R83, R83 ;  /* 0x000000535353a220 */ /* 0x002fe20000400000 */
[----:B------:R-:W-:-:S02]  /*11510*/  FSETP.GEU.AND P2, PT, R94, -126, PT ;  /* 0xc2fc00005e00780b */ /* 0x000fc40003f4e000 */
[----:B------:R-:W-:-:S04]  /*11520*/  FMNMX R55, R109, R8, !PT ;  /* 0x000000086d377209 */ /* 0x000fc80007800000 */
[----:B------:R-:W1:Y:S01]  /*11530*/  MUFU.EX2 R90, R90 ;  /* 0x0000005a005a7308 */ /* 0x000e620000000800 */
[----:B--2---:R-:W-:Y:S01]  /*11540*/  @!P4 FMUL R87, R87, R87 ;  /* 0x000000575757c220 */ /* 0x004fe20000400000 */
[----:B------:R-:W-:Y:S01]  /*11550*/  FSETP.GEU.AND P4, PT, R98, -126, PT ;  /* 0xc2fc00006200780b */ /* 0x000fe20003f8e000 */
[----:B------:R-:W-:Y:S01]  /*11560*/  @!P6 FMUL R91, R91, 0.5 ;  /* 0x3f0000005b5be820 */ /* 0x000fe20000400000 */
[----:B------:R-:W-:-:S03]  /*11570*/  FMNMX R8, R112, R55, !PT ;  /* 0x0000003770087209 */ /* 0x000fc60007800000 */
[----:B------:R-:W-:Y:S01]  /*11580*/  @!P2 FMUL R94, R94, 0.5 ;  /* 0x3f0000005e5ea820 */ /* 0x000fe20000400000 */
[----:B------:R-:W-:Y:S01]  /*11590*/  FMNMX R55, R113, R8, !PT ;  /* 0x0000000871377209 */ /* 0x000fe20007800000 */
[----:B---3--:R-:W-:Y:S01]  /*115a0*/  @!P3 FMUL R86, R86, R86 ;  /* 0x000000565656b220 */ /* 0x008fe20000400000 */
[----:B------:R-:W-:Y:S01]  /*115b0*/  FSETP.GEU.AND P3, PT, R95, -126, PT ;  /* 0xc2fc00005f00780b */ /* 0x000fe20003f6e000 */
[----:B------:R-:W2:Y:S01]  /*115c0*/  MUFU.EX2 R91, R91 ;  /* 0x0000005b005b7308 */ /* 0x000ea20000000800 */
        /* <DEDUP_REMOVED lines=8> */
[----:B------:R-:W-:-:S03]  /*11650*/  FMNMX R55, R121, R8, !PT ;  /* 0x0000000879377209 */ /* 0x000fc60007800000 */
[----:B------:R-:W3:Y:S01]  /*11660*/  MUFU.EX2 R98, R98 ;  /* 0x0000006200627308 */ /* 0x000ee20000000800 */
[----:B------:R-:W-:Y:S01]  /*11670*/  FMNMX R8, R124, R55, !PT ;  /* 0x000000377c087209 */ /* 0x000fe20007800000 */
[----:B--2---:R-:W-:Y:S01]  /*11680*/  @!P6 FMUL R91, R91, R91 ;  /* 0x0000005b5b5be220 */ /* 0x004fe20000400000 */
[----:B------:R-:W-:Y:S01]  /*11690*/  FSETP.GEU.AND P6, PT, R102, -126, PT ;  /* 0xc2fc00006600780b */ /* 0x000fe20003fce000 */
[----:B------:R-:W-:Y:S01]  /*116a0*/  @!P5 FMUL R99, R99, 0.5 ;  /* 0x3f0000006363d820 */ /* 0x000fe20000400000 */
[----:B------:R-:W-:-:S03]  /*116b0*/  FMNMX R55, R125, R8, !PT ;  /* 0x000000087d377209 */ /* 0x000fc60007800000 */
[----:B------:R-:W2:Y:S01]  /*116c0*/  MUFU.EX2 R95, R95 ;  /* 0x0000005f005f7308 */ /* 0x000ea20000000800 */
[----:B-1----:R-:W-:Y:S01]  /*116d0*/  @!P2 FMUL R94, R94, R94 ;  /* 0x0000005e5e5ea220 */ /* 0x002fe20000400000 */
[----:B------:R-:W-:Y:S02]  /*116e0*/  FSETP.GEU.AND P2, PT, R103, -126, PT ;  /* 0xc2fc00006700780b */ /* 0x000fe40003f4e000 */
[----:B------:R-:W-:-:S04]  /*116f0*/  FMNMX R8, R128, R55, !PT ;  /* 0x0000003780087209 */ /* 0x000fc80007800000 */
[----:B------:R-:W1:Y:S01]  /*11700*/  MUFU.EX2 R99, R99 ;  /* 0x0000006300637308 */ /* 0x000e620000000800 */
[----:B---3--:R-:W-:Y:S01]  /*11710*/  @!P4 FMUL R98, R98, R98 ;  /* 0x000000626262c220 */ /* 0x008fe20000400000 */
[----:B------:R-:W-:Y:S01]  /*11720*/  FSETP.GEU.AND P4, PT, R107, -126, PT ;  /* 0xc2fc00006b00780b */ /* 0x000fe20003f8e000 */
[----:B------:R-:W-:Y:S01]  /*11730*/  @!P6 FMUL R102, R102, 0.5 ;  /* 0x3f0000006666e820 */ /* 0x000fe20000400000 */
        /* <DEDUP_REMOVED lines=34> */
[----:B------:R-:W2:Y:S02]  /*11960*/  MUFU.EX2 R111, R111 ;  /* 0x0000006f006f7308 */ /* 0x000ea40000000800 */
[----:B------:R-:W3:Y:S02]  /*11970*/  SHFL.BFLY PT, R55, R8, 0x1, 0x1f ;  /* 0x0c201f0008377f89 */ /* 0x000ee400000e0000 */
[----:B------:R-:W-:Y:S01]  /*11980*/  @!P4 FMUL R115, R115, 0.5 ;  /* 0x3f0000007373c820 */ /* 0x000fe20000400000 */
[----:B-1----:R-:W-:Y:S01]  /*11990*/  @!P5 FMUL R110, R110, R110 ;  /* 0x0000006e6e6ed220 */ /* 0x002fe20000400000 */
[----:B------:R-:W-:-:S02]  /*119a0*/  FSETP.GEU.AND P5, PT, R119, -126, PT ;  /* 0xc2fc00007700780b */ /* 0x000fc40003fae000 */
[----:B------:R-:W1:Y:S04]  /*119b0*/  MUFU.EX2 R114, R114 ;  /* 0x0000007200727308 */ /* 0x000e680000000800 */
[----:B------:R-:W-:-:S04]  /*119c0*/  @!P3 FMUL R118, R118, 0.5 ;  /* 0x3f0000007676b820 */ /* 0x000fc80000400000 */
[----:B------:R-:W4:Y:S01]  /*119d0*/  MUFU.EX2 R115, R115 ;  /* 0x0000007300737308 */ /* 0x000f220000000800 */
[----:B--2---:R-:W-:Y:S01]  /*119e0*/  @!P6 FMUL R111, R111, R111 ;  /* 0x0000006f6f6fe220 */ /* 0x004fe20000400000 */
[----:B------:R-:W-:Y:S01]  /*119f0*/  FSETP.GEU.AND P6, PT, R122, -126, PT ;  /* 0xc2fc00007a00780b */ /* 0x000fe20003fce000 */
[----:B------:R-:W-:-:S05]  /*11a00*/  @!P5 FMUL R119, R119, 0.5 ;  /* 0x3f0000007777d820 */ /* 0x000fca0000400000 */
[----:B------:R-:W2:Y:S01]  /*11a10*/  MUFU.EX2 R118, R118 ;  /* 0x0000007600767308 */ /* 0x000ea20000000800 */
[----:B-1----:R-:W-:Y:S01]  /*11a20*/  @!P2 FMUL R114, R114, R114 ;  /* 0x000000727272a220 */ /* 0x002fe20000400000 */
[----:B------:R-:W-:Y:S02]  /*11a30*/  FSETP.GEU.AND P2, PT, R126, -126, PT ;  /* 0xc2fc00007e00780b */ /* 0x000fe40003f4e000 */
[----:B---3--:R-:W-:-:S03]  /*11a40*/  FMNMX R8, R8, R55, !PT ;  /* 0x0000003708087209 */ /* 0x008fc60007800000 */
[----:B------:R-:W-:Y:S01]  /*11a50*/  @!P6 FMUL R122, R122, 0.5 ;  /* 0x3f0000007a7ae820 */ /* 0x000fe20000400000 */
[----:B------:R-:W1:Y:S01]  /*11a60*/  MUFU.EX2 R119, R119 ;  /* 0x0000007700777308 */ /* 0x000e620000000800 */
[----:B----4-:R-:W-:Y:S01]  /*11a70*/  @!P4 FMUL R115, R115, R115 ;  /* 0x000000737373c220 */ /* 0x010fe20000400000 */
[----:B------:R-:W-:Y:S01]  /*11a80*/  FSETP.GEU.AND P4, PT, R130, -126, PT ;  /* 0xc2fc00008200780b */ /* 0x000fe20003f8e000 */
[----:B------:R-:W3:Y:S04]  /*11a90*/  SHFL.BFLY PT, R55, R8, 0x2, 0x1f ;  /* 0x0c401f0008377f89 */ /* 0x000ee800000e0000 */
[----:B------:R-:W-:Y:S01]  /*11aa0*/  @!P2 FMUL R126, R126, 0.5 ;  /* 0x3f0000007e7ea820 */ /* 0x000fe20000400000 */
[----:B------:R-:W4:Y:S01]  /*11ab0*/  MUFU.EX2 R122, R122 ;  /* 0x0000007a007a7308 */ /* 0x000f220000000800 */
[----:B--2---:R-:W-:Y:S01]  /*11ac0*/  @!P3 FMUL R118, R118, R118 ;  /* 0x000000767676b220 */ /* 0x004fe20000400000 */
[----:B------:R-:W-:-:S05]  /*11ad0*/  FSETP.GEU.AND P3, PT, R123, -126, PT ;  /* 0xc2fc00007b00780b */ /* 0x000fca0003f6e000 */
[----:B------:R-:W-:Y:S01]  /*11ae0*/  @!P4 FMUL R130, R130, 0.5 ;  /* 0x3f0000008282c820 */ /* 0x000fe20000400000 */
[----:B------:R-:W2:Y:S01]  /*11af0*/  MUFU.EX2 R126, R126 ;  /* 0x0000007e007e7308 */ /* 0x000ea20000000800 */
[----:B-1----:R-:W-:Y:S01]  /*11b00*/  @!P5 FMUL R119, R119, R119 ;  /* 0x000000777777d220 */ /* 0x002fe20000400000 */
[----:B------:R-:W-:-:S05]  /*11b10*/  FSETP.GEU.AND P5, PT, R127, -126, PT ;  /* 0xc2fc00007f00780b */ /* 0x000fca0003fae000 */
[----:B------:R-:W-:Y:S01]  /*11b20*/  @!P3 FMUL R123, R123, 0.5 ;  /* 0x3f0000007b7bb820 */ /* 0x000fe20000400000 */
[----:B------:R-:W1:Y:S01]  /*11b30*/  MUFU.EX2 R130, R130 ;  /* 0x0000008200827308 */ /* 0x000e620000000800 */
[----:B----4-:R-:W-:Y:S01]  /*11b40*/  @!P6 FMUL R122, R122, R122 ;  /* 0x0000007a7a7ae220 */ /* 0x010fe20000400000 */
[----:B------:R-:W-:Y:S02]  /*11b50*/  FSETP.GEU.AND P6, PT, R134, -126, PT ;  /* 0xc2fc00008600780b */ /* 0x000fe40003fce000 */
[----:B---3--:R-:W-:-:S03]  /*11b60*/  FMNMX R8, R8, R55, !PT ;  /* 0x0000003708087209 */ /* 0x008fc60007800000 */
[----:B------:R-:W-:Y:S01]  /*11b70*/  @!P5 FMUL R127, R127, 0.5 ;  /* 0x3f0000007f7fd820 */ /* 0x000fe20000400000 */
[----:B------:R-:W3:Y:S01]  /*11b80*/  MUFU.EX2 R123, R123 ;  /* 0x0000007b007b7308 */ /* 0x000ee20000000800 */
[----:B--2---:R-:W-:Y:S01]  /*11b90*/  @!P2 FMUL R126, R126, R126 ;  /* 0x0000007e7e7ea220 */ /* 0x004fe20000400000 */
[----:B------:R-:W-:-:S05]  /*11ba0*/  FSETP.GEU.AND P2, PT, R131, -126, PT ;  /* 0xc2fc00008300780b */ /* 0x000fca0003f4e000 */
[----:B------:R-:W-:Y:S01]  /*11bb0*/  @!P6 FMUL R134, R134, 0.5 ;  /* 0x3f0000008686e820 */ /* 0x000fe20000400000 */
[----:B------:R-:W2:Y:S01]  /*11bc0*/  MUFU.EX2 R127, R127 ;  /* 0x0000007f007f7308 */ /* 0x000ea20000000800 */
[----:B-1----:R-:W-:Y:S01]  /*11bd0*/  @!P4 FMUL R130, R130, R130 ;  /* 0x000000828282c220 */ /* 0x002fe20000400000 */
[----:B------:R-:W-:-:S04]  /*11be0*/  FSETP.NEU.AND P4, PT, R8, -INF , PT ;  /* 0xff8000000800780b */ /* 0x000fc80003f8d000 */
[----:B------:R-:W-:Y:S01]  /*11bf0*/  FSEL R55, R8, RZ, P4 ;  /* 0x000000ff08377208 */ /* 0x000fe20002000000 */
[----:B------:R-:W-:Y:S01]  /*11c00*/  @!P2 FMUL R131, R131, 0.5 ;  /* 0x3f0000008383a820 */ /* 0x000fe20000400000 */
[----:B------:R-:W-:Y:S01]  /*11c10*/  FSETP.GEU.AND P4, PT, R151, -126, PT ;  /* 0xc2fc00009700780b */ /* 0x000fe20003f8e000 */
[----:B---3--:R-:W-:Y:S01]  /*11c20*/  @!P3 FMUL R123, R123, R123 ;  /* 0x0000007b7b7bb220 */ /* 0x008fe20000400000 */
[----:B------:R-:W-:Y:S01]  /*11c30*/  FSETP.GEU.AND P3, PT, R147, -126, PT ;  /* 0xc2fc00009300780b */ /* 0x000fe20003f6e000 */
[----:B------:R-:W-:Y:S01]  /*11c40*/  FMUL R54, R55, UR39 ;  /* 0x0000002737367c20 */ /* 0x000fe20008400000 */
[----:B------:R-:W1:Y:S03]  /*11c50*/  MUFU.EX2 R134, R134 ;  /* 0x0000008600867308 */ /* 0x000e660000000800 */
[--C-:B------:R-:W-:Y:S01]  /*11c60*/  FFMA R138, R25, UR39, -R54.reuse ;  /* 0x00000027198a7c23 */ /* 0x100fe20008000836 */
[----:B------:R-:W-:Y:S01]  /*11c70*/  FFMA R135, R24, UR39, -R54 ;  /* 0x0000002718877c23 */ /* 0x000fe20008000836 */
[----:B--2---:R-:W-:Y:S01]  /*11c80*/  @!P5 FMUL R127, R127, R127 ;  /* 0x0000007f7f7fd220 */ /* 0x004fe20000400000 */
[----:B------:R-:W-:Y:S01]  /*11c90*/  FSETP.GEU.AND P5, PT, R150, -126, PT ;  /* 0xc2fc00009600780b */ /* 0x000fe20003fae000 */
[----:B------:R-:W-:Y:S01]  /*11ca0*/  FADD R24, -R55, R6 ;  /* 0x0000000637187221 */ /* 0x000fe20000000100 */
[----:B------:R-:W2:Y:S01]  /*11cb0*/  MUFU.EX2 R131, R131 ;  /* 0x0000008300837308 */ /* 0x000ea20000000800 */
[----:B------:R-:W-:Y:S01]  /*11cc0*/  @!P4 FMUL R151, R151, 0.5 ;  /* 0x3f0000009797c820 */ /* 0x000fe20000400000 */
[--C-:B------:R-:W-:Y:S01]  /*11cd0*/  FFMA R146, R28, UR39, -R54.reuse ;  /* 0x000000271c927c23 */ /* 0x100fe20008000836 */
[----:B------:R-:W-:Y:S01]  /*11ce0*/  @!P3 FMUL R147, R147, 0.5 ;  /* 0x3f0000009393b820 */ /* 0x000fe20000400000 */
[--C-:B------:R-:W-:Y:S01]  /*11cf0*/  FFMA R67, R32, UR39, -R54.reuse ;  /* 0x0000002720437c23 */ /* 0x100fe20008000836 */
[--C-:B------:R-:W-:Y:S01]  /*11d00*/  FFMA R66, R36, UR39, -R54.reuse ;  /* 0x0000002724427c23 */ /* 0x100fe20008000836 */
[--C-:B------:R-:W-:Y:S01]  /*11d10*/  FFMA R33, R33, UR39, -R54.reuse ;  /* 0x0000002721217c23 */ /* 0x100fe20008000836 */
[--C-:B------:R-:W-:Y:S01]  /*11d20*/  FFMA R36, R37, UR39, -R54.reuse ;  /* 0x0000002725247c23 */ /* 0x100fe20008000836 */
[----:B------:R3:W4:Y:S01]  /*11d30*/  MUFU.EX2 R9, R147 ;  /* 0x0000009300097308 */ /* 0x0007220000000800 */
[----:B-1----:R-:W-:Y:S01]  /*11d40*/  @!P6 FMUL R134, R134, R134 ;  /* 0x000000868686e220 */ /* 0x002fe20000400000 */
[----:B------:R-:W-:Y:S01]  /*11d50*/  FSETP.GEU.AND P6, PT, R135, -126, PT ;  /* 0xc2fc00008700780b */ /* 0x000fe20003fce000 */
[----:B------:R-:W-:Y:S01]  /*11d60*/  @!P5 FMUL R150, R150, 0.5 ;  /* 0x3f0000009696d820 */ /* 0x000fe20000400000 */
[--C-:B------:R-:W-:Y:S01]  /*11d70*/  FFMA R37, R41, UR39, -R54.reuse ;  /* 0x0000002729257c23 */ /* 0x100fe20008000836 */
[--C-:B------:R-:W-:Y:S01]  /*11d80*/  FFMA R71, R45, UR39, -R54.reuse ;  /* 0x000000272d477c23 */ /* 0x100fe20008000836 */
[--C-:B------:R-:W-:Y:S01]  /*11d90*/  FFMA R55, R40, UR39, -R54.reuse ;  /* 0x0000002728377c23 */ /* 0x100fe20008000836 */
[--C-:B------:R-:W-:Y:S01]  /*11da0*/  FFMA R70, R44, UR39, -R54.reuse ;  /* 0x000000272c467c23 */ /* 0x100fe20008000836 */
[----:B------:R-:W1:Y:S01]  /*11db0*/  MUFU.EX2 R6, R151 ;  /* 0x0000009700067308 */ /* 0x000e620000000800 */
[----:B--2---:R-:W-:Y:S01]  /*11dc0*/  @!P2 FMUL R131, R131, R131 ;  /* 0x000000838383a220 */ /* 0x004fe20000400000 */
[----:B------:R-:W-:Y:S01]  /*11dd0*/  FSETP.GEU.AND P2, PT, R138, -126, PT ;  /* 0xc2fc00008a00780b */ /* 0x000fe20003f4e000 */
[--C-:B---3--:R-:W-:Y:S01]  /*11de0*/  FFMA R147, R29, UR39, -R54.reuse ;  /* 0x000000271d937c23 */ /* 0x108fe20008000836 */
[--C-:B------:R-:W-:Y:S01]  /*11df0*/  FFMA R143, R48, UR39, -R54.reuse ;  /* 0x00000027308f7c23 */ /* 0x100fe20008000836 */
[--C-:B------:R-:W-:Y:S01]  /*11e00*/  FFMA R45, R68, UR39, -R54.reuse ;  /* 0x00000027442d7c23 */ /* 0x100fe20008000836 */
[--C-:B------:R-:W-:Y:S01]  /*11e10*/  FFMA R40, R52, UR39, -R54.reuse ;  /* 0x0000002734287c23 */ /* 0x100fe20008000836 */
[----:B------:R-:W-:Y:S01]  /*11e20*/  @!P6 FMUL R135, R135, 0.5 ;  /* 0x3f0000008787e820 */ /* 0x000fe20000400000 */
[----:B------:R-:W2:Y:S01]  /*11e30*/  MUFU.EX2 R7, R150 ;  /* 0x0000009600077308 */ /* 0x000ea20000000800 */
[----:B----4-:R-:W-:Y:S01]  /*11e40*/  @!P3 FMUL R9, R9, R9 ;  /* 0x000000090909b220 */ /* 0x010fe20000400000 */
        /* <DEDUP_REMOVED lines=14> */
[----:B------:R1:W5:Y:S01]  /*11f30*/  MUFU.EX2 R28, R138 ;  /* 0x0000008a001c7308 */ /* 0x0003620000000800 */
        /* <DEDUP_REMOVED lines=10> */
[--C-:B-1----:R-:W-:Y:S01]  /*11fe0*/  FFMA R138, R60, UR39, -R54.reuse ;  /* 0x000000273c8a7c23 */ /* 0x102fe20008000836 */
[--C-:B------:R-:W-:Y:S01]  /*11ff0*/  FFMA R57, R105, UR39, -R54.reuse ;  /* 0x0000002769397c23 */ /* 0x100fe20008000836 */
[--C-:B------:R-:W-:Y:S01]  /*12000*/  FFMA R52, R101, UR39, -R54.reuse ;  /* 0x0000002765347c23 */ /* 0x100fe20008000836 */
[--C-:B------:R-:W-:Y:S01]  /*12010*/  FFMA R105, R108, UR39, -R54.reuse ;  /* 0x000000276c697c23 */ /* 0x100fe20008000836 */
[----:B------:R-:W-:Y:S01]  /*12020*/  @!P5 FMUL R147, R147, 0.5 ;  /* 0x3f0000009393d820 */ /* 0x000fe20000400000 */
[----:B------:R1:W3:Y:S01]  /*12030*/  MUFU.EX2 R64, R67 ;  /* 0x0000004300407308 */ /* 0x0002e20000000800 */
[----:B-----5:R-:W-:Y:S01]  /*12040*/  @!P2 FMUL R28, R28, R28 ;  /* 0x0000001c1c1ca220 */ /* 0x020fe20000400000 */
[----:B------:R-:W-:Y:S01]  /*12050*/  FSETP.GEU.AND P2, PT, R66, -126, PT ;  /* 0xc2fc00004200780b */ /* 0x000fe20003f4e000 */
[--C-:B------:R-:W-:Y:S01]  /*12060*/  FFMA R108, R109, UR39, -R54.reuse ;  /* 0x000000276d6c7c23 */ /* 0x100fe20008000836 */
[----:B------:R-:W-:Y:S01]  /*12070*/  FFMA R101, R116, UR39, -R54 ;  /* 0x0000002774657c23 */ /* 0x000fe20008000836 */
[----:B------:R-:W-:Y:S01]  /*12080*/  FADD R109, R12, R78 ;  /* 0x0000004e0c6d7221 */ /* 0x000fe20000000000 */
[----:B------:R-:W-:Y:S01]  /*12090*/  FADD R116, R34, R110 ;  /* 0x0000006e22747221 */ /* 0x000fe20000000000 */
[----:B------:R-:W-:Y:S01]  /*120a0*/  @!P6 FMUL R33, R33, 0.5 ;  /* 0x3f0000002121e820 */ /* 0x000fe20000400000 */
[----:B------:R4:W5:Y:S01]  /*120b0*/  MUFU.EX2 R32, R147 ;  /* 0x0000009300207308 */ /* 0x0009620000000800 */
[----:B--2---:R-:W-:Y:S01]  /*120c0*/  @!P3 FMUL R29, R29, R29 ;  /* 0x0000001d1d1db220 */ /* 0x004fe20000400000 */
[----:B------:R-:W-:Y:S01]  /*120d0*/  FSETP.GEU.AND P3, PT, R36, -126, PT ;  /* 0xc2fc00002400780b */ /* 0x000fe20003f6e000 */
[--C-:B-1----:R-:W-:Y:S01]  /*120e0*/  FFMA R67, R93, UR39, -R54.reuse ;  /* 0x000000275d437c23 */ /* 0x102fe20008000836 */
[--C-:B------:R-:W-:Y:S01]  /*120f0*/  FFMA R93, R132, UR39, -R54.reuse ;  /* 0x00000027845d7c23 */ /* 0x100fe20008000836 */
[----:B------:R-:W-:Y:S01]  /*12100*/  FFMA R72, R72, UR39, -R54 ;  /* 0x0000002748487c23 */ /* 0x000fe20008000836 */
[----:B------:R-:W-:Y:S01]  /*12110*/  FADD R109, R109, R116 ;  /* 0x000000746d6d7221 */ /* 0x000fe20000000000 */
[----:B------:R-:W-:Y:S01]  /*12120*/  @!P2 FMUL R66, R66, 0.5 ;  /* 0x3f0000004242a820 */ /* 0x000fe20000400000 */
[----:B------:R-:W1:Y:S01]  /*12130*/  MUFU.EX2 R33, R33 ;  /* 0x0000002100217308 */ /* 0x000e620000000800 */
[----:B---3--:R-:W-:Y:S01]  /*12140*/  @!P4 FMUL R64, R64, R64 ;  /* 0x000000404040c220 */ /* 0x008fe20000400000 */
[----:B------:R-:W-:Y:S01]  /*12150*/  FSETP.GEU.AND P4, PT, R37, -126, PT ;  /* 0xc2fc00002500780b */ /* 0x000fe20003f8e000 */
[--C-:B----4-:R-:W-:Y:S01]  /*12160*/  FFMA R147, R124, UR39, -R54.reuse ;  /* 0x000000277c937c23 */ /* 0x110fe20008000836 */
        /* <DEDUP_REMOVED lines=39> */
[--C-:B--2---:R-:W-:Y:S01]  /*123e0*/  FFMA R55, R104, UR39, -R54.reuse ;  /* 0x0000002768377c23 */ /* 0x104fe20008000836 */
[--C-:B------:R-:W-:Y:S01]  /*123f0*/  FFMA R104, R117, UR39, -R54.reuse ;  /* 0x0000002775687c23 */ /* 0x100fe20008000836 */
[--C-:B------:R-:W-:Y:S01]  /*12400*/  FFMA R96, R133, UR39, -R54.reuse ;  /* 0x0000002785607c23 */ /* 0x100fe20008000836 */
[--C-:B------:R-:W-:Y:S01]  /*12410*/  FFMA R233, R136, UR39, -R54.reuse ;  /* 0x0000002788e97c23 */ /* 0x100fe20008000836 */
[----:B------:R-:W-:Y:S01]  /*12420*/  @!P3 FMUL R143, R143, 0.5 ;  /* 0x3f0000008f8fb820 */ /* 0x000fe20000400000 */
[----:B------:R-:W1:Y:S01]  /*12430*/  MUFU.EX2 R71, R71 ;  /* 0x0000004700477308 */ /* 0x000e620000000800 */
[----:B----4-:R-:W-:Y:S01]  /*12440*/  @!P5 FMUL R68, R68, R68 ;  /* 0x000000444444d220 */ /* 0x010fe20000400000 */
[----:B------:R-:W-:Y:S01]  /*12450*/  FSETP.GEU.AND P5, PT, R49, -126, PT ;  /* 0xc2fc00003100780b */ /* 0x000fe20003fae000 */
[--C-:B------:R-:W-:Y:S01]  /*12460*/  FFMA R144, R144, UR39, -R54.reuse ;  /* 0x0000002790907c23 */ /* 0x100fe20008000836 */
[--C-:B------:R-:W-:Y:S01]  /*12470*/  FFMA R145, R145, UR39, -R54.reuse ;  /* 0x0000002791917c23 */ /* 0x100fe20008000836 */
[--C-:B------:R-:W-:Y:S01]  /*12480*/  FFMA R148, R148, UR39, -R54.reuse ;  /* 0x0000002794947c23 */ /* 0x100fe20008000836 */
[----:B------:R-:W-:Y:S01]  /*12490*/  FFMA R54, R149, UR39, -R54 ;  /* 0x0000002795367c23 */ /* 0x000fe20008000836 */
[----:B------:R-:W-:Y:S01]  /*124a0*/  @!P4 FMUL R40, R40, 0.5 ;  /* 0x3f0000002828c820 */ /* 0x000fe20000400000 */
[----:B------:R-:W2:Y:S01]  /*124b0*/  MUFU.EX2 R129, R143 ;  /* 0x0000008f00817308 */ /* 0x000ea20000000800 */
[----:B---3--:R-:W-:Y:S01]  /*124c0*/  @!P6 FMUL R70, R70, R70 ;  /* 0x000000464646e220 */ /* 0x008fe20000400000 */
[----:B------:R-:W-:Y:S01]  /*124d0*/  FSETP.GEU.AND P6, PT, R56, -126, PT ;  /* 0xc2fc00003800780b */ /* 0x000fe20003fce000 */
[----:B------:R-:W-:-:S04]  /*124e0*/  FMUL R24, R24, UR39 ;  /* 0x0000002718187c20 */ /* 0x000fc80008400000 */
[----:B------:R-:W-:Y:S01]  /*124f0*/  @!P5 FMUL R49, R49, 0.5 ;  /* 0x3f0000003131d820 */ /* 0x000fe20000400000 */
[----:B------:R3:W4:Y:S01]  /*12500*/  MUFU.EX2 R140, R40 ;  /* 0x00000028008c7308 */ /* 0x0007220000000800 */
[----:B-1----:R-:W-:Y:S01]  /*12510*/  @!P2 FMUL R71, R71, R71 ;  /* 0x000000474747a220 */ /* 0x002fe20000400000 */
[----:B------:R-:W-:-:S05]  /*12520*/  FSETP.GEU.AND P2, PT, R142, -126, PT ;  /* 0xc2fc00008e00780b */ /* 0x000fca0003f4e000 */
[----:B------:R-:W-:Y:S01]  /*12530*/  @!P6 FMUL R56, R56, 0.5 ;  /* 0x3f0000003838e820 */ /* 0x000fe20000400000 */
[----:B------:R1:W5:Y:S01]  /*12540*/  MUFU.EX2 R137, R49 ;  /* 0x0000003100897308 */ /* 0x0003620000000800 */
[----:B--2---:R-:W-:Y:S01]  /*12550*/  @!P3 FMUL R129, R129, R129 ;  /* 0x000000818181b220 */ /* 0x004fe20000400000 */
[----:B------:R-:W-:Y:S01]  /*12560*/  FSETP.GEU.AND P3, PT, R138, -126, PT ;  /* 0xc2fc00008a00780b */ /* 0x000fe20003f6e000 */
[----:B---3--:R-:W-:-:S04]  /*12570*/  FADD R40, R20, R94 ;  /* 0x0000005e14287221 */ /* 0x008fc80000000000 */
[----:B------:R-:W-:Y:S01]  /*12580*/  @!P2 FMUL R142, R142, 0.5 ;  /* 0x3f0000008e8ea820 */ /* 0x000fe20000400000 */
[----:B------:R-:W2:Y:S01]  /*12590*/  MUFU.EX2 R141, R56 ;  /* 0x00000038008d7308 */ /* 0x000ea20000000800 */
[----:B----4-:R-:W-:Y:S01]  /*125a0*/  @!P4 FMUL R140, R140, R140 ;  /* 0x0000008c8c8cc220 */ /* 0x010fe20000400000 */
[----:B------:R-:W-:Y:S01]  /*125b0*/  FSETP.GEU.AND P4, PT, R135, -126, PT ;  /* 0xc2fc00008700780b */ /* 0x000fe20003f8e000 */
[----:B-1----:R-:W-:-:S04]  /*125c0*/  FADD R49, R50, R123 ;  /* 0x0000007b32317221 */ /* 0x002fc80000000000 */
[----:B------:R-:W-:Y:S01]  /*125d0*/  @!P3 FMUL R138, R138, 0.5 ;  /* 0x3f0000008a8ab820 */ /* 0x000fe20000400000 */
[----:B------:R-:W1:Y:S01]  /*125e0*/  MUFU.EX2 R142, R142 ;  /* 0x0000008e008e7308 */ /* 0x000e620000000800 */
[----:B-----5:R-:W-:Y:S01]  /*125f0*/  @!P5 FMUL R137, R137, R137 ;  /* 0x000000898989d220 */ /* 0x020fe20000400000 */
[----:B------:R-:W-:Y:S01]  /*12600*/  FSETP.GEU.AND P5, PT, R139, -126, PT ;  /* 0xc2fc00008b00780b */ /* 0x000fe20003fae000 */
[----:B------:R-:W-:Y:S01]  /*12610*/  FADD R116, R40, R49 ;  /* 0x0000003128747221 */ /* 0x000fe20000000000 */
[----:B------:R-:W-:Y:S01]  /*12620*/  FADD R40, R13, R79 ;  /* 0x0000004f0d287221 */ /* 0x000fe20000000000 */
[----:B------:R-:W-:Y:S02]  /*12630*/  FADD R49, R35, R111 ;  /* 0x0000006f23317221 */ /* 0x000fe40000000000 */
[----:B------:R-:W-:Y:S01]  /*12640*/  @!P4 FMUL R135, R135, 0.5 ;  /* 0x3f0000008787c820 */ /* 0x000fe20000400000 */
[----:B------:R-:W3:Y:S01]  /*12650*/  MUFU.EX2 R138, R138 ;  /* 0x0000008a008a7308 */ /* 0x000ee20000000800 */
        /* <DEDUP_REMOVED lines=8> */
[----:B-1----:R-:W-:Y:S01]  /*126e0*/  @!P2 FMUL R142, R142, R142 ;  /* 0x0000008e8e8ea220 */ /* 0x002fe20000400000 */
[----:B------:R-:W-:Y:S01]  /*126f0*/  FSETP.GEU.AND P2, PT, R45, -126, PT ;  /* 0xc2fc00002d00780b */ /* 0x000fe20003f4e000 */
[----:B------:R-:W-:Y:S01]  /*12700*/  FADD R40, R40, R49 ;  /* 0x0000003128287221 */ /* 0x000fe20000000000 */
[----:B------:R-:W-:-:S03]  /*12710*/  FADD R49, R38, R114 ;  /* 0x0000007226317221 */ /* 0x000fc60000000000 */
[----:B------:R-:W-:Y:S01]  /*12720*/  @!P6 FMUL R65, R65, 0.5 ;  /* 0x3f0000004141e820 */ /* 0x000fe20000400000 */
[----:B------:R-:W1:Y:S01]  /*12730*/  MUFU.EX2 R139, R139 ;  /* 0x0000008b008b7308 */ /* 0x000e620000000800 */
[----:B---3--:R-:W-:Y:S01]  /*12740*/  @!P3 FMUL R138, R138, R138 ;  /* 0x0000008a8a8ab220 */ /* 0x008fe20000400000 */
[----:B------:R-:W-:Y:S01]  /*12750*/  FSETP.GEU.AND P3, PT, R69, -126, PT ;  /* 0xc2fc00004500780b */ /* 0x000fe20003f6e000 */
[----:B------:R-:W-:Y:S01]  /*12760*/  FADD R149, R149, R40 ;  /* 0x0000002895957221 */ /* 0x000fe20000000000 */
[----:B------:R-:W-:-:S03]  /*12770*/  FADD R40, R14, R82 ;  /* 0x000000520e287221 */ /* 0x000fc60000000000 */
[----:B------:R-:W-:Y:S01]  /*12780*/  @!P2 FMUL R45, R45, 0.5 ;  /* 0x3f0000002d2da820 */ /* 0x000fe20000400000 */
[----:B------:R-:W3:Y:S01]  /*12790*/  MUFU.EX2 R136, R65 ;  /* 0x0000004100887308 */ /* 0x000ee20000000800 */
[----:B--2---:R-:W-:Y:S01]  /*127a0*/  @!P4 FMUL R135, R135, R135 ;  /* 0x000000878787c220 */ /* 0x004fe20000400000 */
        /* <DEDUP_REMOVED lines=10> */
[----:B------:R-:W-:-:S03]  /*12850*/  FADD R40, R15, R83 ;  /* 0x000000530f287221 */ /* 0x000fc60000000000 */
[----:B------:R-:W-:Y:S01]  /*12860*/  @!P4 FMUL R73, R73, 0.5 ;  /* 0x3f0000004949c820 */ /* 0x000fe20000400000 */
[----:B------:R1:W5:Y:S01]  /*12870*/  MUFU.EX2 R133, R69 ;  /* 0x0000004500857308 */ /* 0x0003620000000800 */
[----:B---3--:R-:W-:Y:S01]  /*12880*/  @!P6 FMUL R136, R136, R136 ;  /* 0x000000888888e220 */ /* 0x008fe20000400000 */
[----:B------:R-:W-:Y:S01]  /*12890*/  FSETP.GEU.AND P6, PT, R41, -126, PT ;  /* 0xc2fc00002900780b */ /* 0x000fe20003fce000 */
[----:B--2---:R-:W-:Y:S01]  /*128a0*/  FADD R45, R39, R118 ;  /* 0x00000076272d7221 */ /* 0x004fe20000000000 */
[----:B------:R-:W-:Y:S01]  /*128b0*/  FADD R65, R56, R49 ;  /* 0x0000003138417221 */ /* 0x000fe20000000000 */
[----:B------:R-:W-:Y:S02]  /*128c0*/  FADD R49, R27, R103 ;  /* 0x000000671b317221 */ /* 0x000fe40000000000 */
[----:B------:R-:W-:Y:S01]  /*128d0*/  @!P5 FMUL R72, R72, 0.5 ;  /* 0x3f0000004848d820 */ /* 0x000fe20000400000 */
[----:B------:R-:W2:Y:S01]  /*128e0*/  MUFU.EX2 R128, R73 ;  /* 0x0000004900807308 */ /* 0x000ea20000000800 */
[----:B----4-:R-:W-:Y:S01]  /*128f0*/  @!P2 FMUL R132, R132, R132 ;  /* 0x000000848484a220 */ /* 0x010fe20000400000 */
[----:B------:R-:W-:Y:S01]  /*12900*/  FSETP.GEU.AND P2, PT, R44, -126, PT ;  /* 0xc2fc00002c00780b */ /* 0x000fe20003f4e000 */
[----:B-1----:R-:W-:Y:S01]  /*12910*/  FADD R69, R40, R45 ;  /* 0x0000002d28457221 */ /* 0x002fe20000000000 */
[----:B------:R-:W-:Y:S01]  /*12920*/  FADD R40, R23, R99 ;  /* 0x0000006317287221 */ /* 0x000fe20000000000 */
[----:B------:R-:W-:-:S02]  /*12930*/  FADD R45, R59, R134 ;  /* 0x000000863b2d7221 */ /* 0x000fc40000000000 */
        /* <DEDUP_REMOVED lines=8> */
[----:B------:R3:W4:Y:S01]  /*129c0*/  MUFU.EX2 R120, R41 ;  /* 0x0000002900787308 */ /* 0x0007220000000800 */
[----:B--2---:R-:W-:Y:S01]  /*129d0*/  @!P4 FMUL R128, R128, R128 ;  /* 0x000000808080c220 */ /* 0x004fe20000400000 */
[----:B------:R-:W-:Y:S01]  /*129e0*/  FSETP.GEU.AND P4, PT, R84, -126, PT ;  /* 0xc2fc00005400780b */ /* 0x000fe20003f8e000 */
[----:B------:R-:W-:Y:S01]  /*129f0*/  FADD R45, R40, R45 ;  /* 0x0000002d282d7221 */ /* 0x000fe20000000000 */
[----:B------:R-:W-:Y:S01]  /*12a00*/  FADD R69, R69, R56 ;  /* 0x0000003845457221 */ /* 0x000fe20000000000 */
[----:B------:R-:W-:-:S02]  /*12a10*/  FADD R56, R43, R119 ;  /* 0x000000772b387221 */ /* 0x000fc40000000000 */
[----:B------:R-:W-:Y:S01]  /*12a20*/  @!P3 FMUL R80, R80, 0.5 ;  /* 0x3f0000005050b820 */ /* 0x000fe20000400000 */
[----:B------:R2:W5:Y:S01]  /*12a30*/  MUFU.EX2 R121, R44 ;  /* 0x0000002c00797308 */ /* 0x0005620000000800 */
[----:B-1----:R-:W-:Y:S01]  /*12a40*/  @!P5 FMUL R125, R125, R125 ;  /* 0x0000007d7d7dd220 */ /* 0x002fe20000400000 */
[----:B------:R-:W-:Y:S01]  /*12a50*/  FSETP.GEU.AND P5, PT, R81, -126, PT ;  /* 0xc2fc00005100780b */ /* 0x000fe20003fae000 */
[----:B---3--:R-:W-:-:S04]  /*12a60*/  FADD R41, R26, R102 ;  /* 0x000000661a297221 */ /* 0x008fc80000000000 */
[----:B------:R-:W-:Y:S01]  /*12a70*/  @!P4 FMUL R84, R84, 0.5 ;  /* 0x3f0000005454c820 */ /* 0x000fe20000400000 */
[----:B------:R-:W1:Y:S01]  /*12a80*/  MUFU.EX2 R40, R80 ;  /* 0x0000005000287308 */ /* 0x000e620000000800 */
[----:B--2---:R-:W-:Y:S01]  /*12a90*/  FADD R44, R62, R131 ;  /* 0x000000833e2c7221 */ /* 0x004fe20000000000 */
[----:B----4-:R-:W-:Y:S01]  /*12aa0*/  @!P6 FMUL R120, R120, R120 ;  /* 0x000000787878e220 */ /* 0x010fe20000400000 */
[----:B------:R-:W-:Y:S02]  /*12ab0*/  FSETP.GEU.AND P6, PT, R88, -126, PT ;  /* 0xc2fc00005800780b */ /* 0x000fe40003fce000 */
[----:B------:R-:W-:Y:S02]  /*12ac0*/  FADD R44, R41, R44 ;  /* 0x0000002c292c7221 */ /* 0x000fe40000000000 */
[----:B------:R-:W-:Y:S01]  /*12ad0*/  @!P5 FMUL R81, R81, 0.5 ;  /* 0x3f0000005151d820 */ /* 0x000fe20000400000 */
[----:B------:R-:W2:Y:S01]  /*12ae0*/  MUFU.EX2 R117, R84 ;  /* 0x0000005400757308 */ /* 0x000ea20000000800 */
[----:B-----5:R-:W-:Y:S01]  /*12af0*/  @!P2 FMUL R121, R121, R121 ;  /* 0x000000797979a220 */ /* 0x020fe20000400000 */
[----:B------:R-:W-:Y:S01]  /*12b00*/  FSETP.GEU.AND P2, PT, R89, -126, PT ;  /* 0xc2fc00005900780b */ /* 0x000fe20003f4e000 */
[----:B------:R-:W-:Y:S01]  /*12b10*/  FADD R234, R45, R44 ;  /* 0x0000002c2dea7221 */ /* 0x000fe20000000000 */
[----:B------:R-:W-:-:S03]  /*12b20*/  FADD R45, R17, R87 ;  /* 0x00000057112d7221 */ /* 0x000fc60000000000 */
[----:B------:R-:W-:Y:S01]  /*12b30*/  FADD R143, R143, R234 ;  /* 0x000000ea8f8f7221 */ /* 0x000fe20000000000 */
[----:B------:R-:W3:Y:S01]  /*12b40*/  MUFU.EX2 R41, R81 ;  /* 0x0000005100297308 */ /* 0x000ee20000000800 */
[----:B------:R-:W-:Y:S01]  /*12b50*/  FADD R235, R45, R56 ;  /* 0x000000382deb7221 */ /* 0x000fe20000000000 */
[----:B-1----:R-:W-:Y:S01]  /*12b60*/  @!P3 FMUL R40, R40, R40 ;  /* 0x000000282828b220 */ /* 0x002fe20000400000 */
[----:B------:R-:W-:Y:S01]  /*12b70*/  FSETP.GEU.AND P3, PT, R92, -126, PT ;  /* 0xc2fc00005c00780b */ /* 0x000fe20003f6e000 */
[----:B------:R-:W-:Y:S01]  /*12b80*/  @!P6 FMUL R88, R88, 0.5 ;  /* 0x3f0000005858e820 */ /* 0x000fe20000400000 */
[----:B------:R-:W-:Y:S02]  /*12b90*/  FADD R56, R63, R9 ;  /* 0x000000093f387221 */ /* 0x000fe40000000000 */
[----:B------:R-:W-:Y:S01]  /*12ba0*/  @!P2 FMUL R89, R89, 0.5 ;  /* 0x3f0000005959a820 */ /* 0x000fe20000400000 */
[----:B------:R-:W1:Y:S01]  /*12bb0*/  MUFU.EX2 R44, R88 ;  /* 0x00000058002c7308 */ /* 0x000e620000000800 */
[----:B--2---:R-:W-:Y:S01]  /*12bc0*/  @!P4 FMUL R117, R117, R117 ;  /* 0x000000757575c220 */ /* 0x004fe20000400000 */
[----:B------:R-:W-:Y:S01]  /*12bd0*/  FSETP.GEU.AND P4, PT, R48, -126, PT ;  /* 0xc2fc00003000780b */ /* 0x000fe20003f8e000 */
[----:B------:R-:W-:Y:S01]  /*12be0*/  FADD R56, R49, R56 ;  /* 0x0000003831387221 */ /* 0x000fe20000000000 */
[----:B------:R-:W-:-:S03]  /*12bf0*/  FADD R49, R18, R90 ;  /* 0x0000005a12317221 */ /* 0x000fc60000000000 */
[----:B------:R-:W-:Y:S01]  /*12c00*/  FADD R235, R235, R56 ;  /* 0x00000038ebeb7221 */ /* 0x000fe20000000000 */
[----:B------:R-:W2:Y:S01]  /*12c10*/  MUFU.EX2 R45, R89 ;  /* 0x00000059002d7308 */ /* 0x000ea20000000800 */
[----:B---3--:R-:W-:Y:S01]  /*12c20*/  @!P5 FMUL R41, R41, R41 ;  /* 0x000000292929d220 */ /* 0x008fe20000400000 */
[----:B------:R-:W-:Y:S01]  /*12c30*/  @!P3 FMUL R92, R92, 0.5 ;  /* 0x3f0000005c5cb820 */ /* 0x000fe20000400000 */
[----:B------:R-:W-:Y:S01]  /*12c40*/  FSETP.GEU.AND P5, PT, R67, -126, PT ;  /* 0xc2fc00004300780b */ /* 0x000fe20003fae000 */
[----:B------:R-:W-:Y:S01]  /*12c50*/  FADD R56, R46, R122 ;  /* 0x0000007a2e387221 */ /* 0x000fe20000000000 */
[----:B------:R-:W-:Y:S02]  /*12c60*/  FADD R149, R149, R235 ;  /* 0x000000eb95957221 */ /* 0x000fe40000000000 */
[----:B------:R-:W-:Y:S01]  /*12c70*/  @!P4 FMUL R48, R48, 0.5 ;  /* 0x3f0000003030c820 */ /* 0x000fe20000400000 */
[----:B------:R-:W3:Y:S01]  /*12c80*/  MUFU.EX2 R113, R92 ;  /* 0x0000005c00717308 */ /* 0x000ee20000000800 */
[----:B-1----:R-:W-:Y:S01]  /*12c90*/  @!P6 FMUL R44, R44, R44 ;  /* 0x0000002c2c2ce220 */ /* 0x002fe20000400000 */
[----:B------:R-:W-:Y:S01]  /*12ca0*/  FSETP.GEU.AND P6, PT, R97, -126, PT ;  /* 0xc2fc00006100780b */ /* 0x000fe20003fce000 */
[----:B------:R-:W-:Y:S01]  /*12cb0*/  FADD R73, R49, R56 ;  /* 0x0000003831497221 */ /* 0x000fe20000000000 */
[----:B------:R-:W-:-:S04]  /*12cc0*/  FADD R56, R30, R106 ;  /* 0x0000006a1e387221 */ /* 0x000fc80000000000 */
[----:B------:R-:W1:Y:S01]  /*12cd0*/  MUFU.EX2 R48, R48 ;  /* 0x0000003000307308 */ /* 0x000e620000000800 */
[----:B--2---:R-:W-:Y:S01]  /*12ce0*/  @!P2 FMUL R45, R45, R45 ;  /* 0x0000002d2d2da220 */ /* 0x004fe20000400000 */
[----:B------:R-:W-:Y:S01]  /*12cf0*/  FSETP.GEU.AND P2, PT, R100, -126, PT ;  /* 0xc2fc00006400780b */ /* 0x000fe20003f4e000 */
[----:B------:R-:W-:-:S04]  /*12d00*/  @!P5 FMUL R67, R67, 0.5 ;  /* 0x3f0000004343d820 */ /* 0x000fc80000400000 */
        /* <DEDUP_REMOVED lines=8> */
[----:B--2---:R-:W-:-:S04]  /*12d90*/  FADD R67, R74, R7 ;  /* 0x000000074a437221 */ /* 0x004fc80000000000 */
        /* <DEDUP_REMOVED lines=9> */
[----:B------:R-:W-:Y:S01]  /*12e30*/  FADD R80, R56, R67 ;  /* 0x0000004338507221 */ /* 0x000fe20000000000 */
[----:B------:R-:W-:Y:S01]  /*12e40*/  FADD R56, R31, R107 ;  /* 0x0000006b1f387221 */ /* 0x000fe20000000000 */
[----:B------:R-:W-:Y:S01]  /*12e50*/  FADD R67, R75, R6 ;  /* 0x000000064b437221 */ /* 0x000fe20000000000 */
[----:B---3--:R-:W-:Y:S01]  /*12e60*/  @!P6 FMUL R49, R49, R49 ;  /* 0x000000313131e220 */ /* 0x008fe20000400000 */
[----:B------:R-:W-:-:S02]  /*12e70*/  FSETP.GEU.AND P6, PT, R52, -126, PT ;  /* 0xc2fc00003400780b */ /* 0x000fc40003fce000 */
[----:B------:R-:W-:Y:S01]  /*12e80*/  @!P5 FMUL R55, R55, 0.5 ;  /* 0x3f0000003737d820 */ /* 0x000fe20000400000 */
[----:B------:R-:W3:Y:S01]  /*12e90*/  MUFU.EX2 R92, R233 ;  /* 0x000000e9005c7308 */ /* 0x000ee20000000800 */
[----:B-1----:R-:W-:Y:S01]  /*12ea0*/  @!P2 FMUL R109, R109, R109 ;  /* 0x0000006d6d6da220 */ /* 0x002fe20000400000 */
[----:B------:R-:W-:Y:S01]  /*12eb0*/  FSETP.GEU.AND P2, PT, R57, -126, PT ;  /* 0xc2fc00003900780b */ /* 0x000fe20003f4e000 */
[----:B------:R-:W-:-:S04]  /*12ec0*/  FADD R67, R56, R67 ;  /* 0x0000004338437221 */ /* 0x000fc80000000000 */
[----:B------:R-:W-:Y:S01]  /*12ed0*/  FADD R67, R80, R67 ;  /* 0x0000004350437221 */ /* 0x000fe20000000000 */
[----:B------:R1:W4:Y:S01]  /*12ee0*/  MUFU.EX2 R56, R55 ;  /* 0x0000003700387308 */ /* 0x0003220000000800 */
[----:B--2---:R-:W-:Y:S01]  /*12ef0*/  @!P3 FMUL R72, R72, R72 ;  /* 0x000000484848b220 */ /* 0x004fe20000400000 */
[----:B------:R-:W-:Y:S01]  /*12f00*/  FSETP.GEU.AND P3, PT, R150, -126, PT ;  /* 0xc2fc00009600780b */ /* 0x000fe20003f6e000 */
[----:B------:R-:W-:Y:S01]  /*12f10*/  @!P6 FMUL R52, R52, 0.5 ;  /* 0x3f0000003434e820 */ /* 0x000fe20000400000 */
[----:B------:R-:W-:Y:S01]  /*12f20*/  FADD R234, R69, R67 ;  /* 0x0000004345ea7221 */ /* 0x000fe20000000000 */
[----:B------:R-:W-:Y:S01]  /*12f30*/  FADD R80, R141, R72 ;  /* 0x000000488d507221 */ /* 0x000fe20000000000 */
[----:B------:R-:W-:Y:S01]  /*12f40*/  F2FP.F16.F32.PACK_AB R69, R21, R20 ;  /* 0x000000141545723e */ /* 0x000fe200000000ff */
[----:B------:R-:W-:Y:S01]  /*12f50*/  @!P2 FMUL R57, R57, 0.5 ;  /* 0x3f0000003939a820 */ /* 0x000fe20000400000 */
[----:B------:R2:W5:Y:S01]  /*12f60*/  MUFU.EX2 R112, R52 ;  /* 0x0000003400707308 */ /* 0x0005620000000800 */
[----:B---3--:R-:W-:Y:S01]  /*12f70*/  @!P4 FMUL R92, R92, R92 ;  /* 0x0000005c5c5cc220 */ /* 0x008fe20000400000 */
[----:B------:R-:W-:Y:S01]  /*12f80*/  FSETP.GEU.AND P4, PT, R147, -126, PT ;  /* 0xc2fc00009300780b */ /* 0x000fe20003f8e000 */
[----:B-1----:R-:W-:Y:S01]  /*12f90*/  FADD R55, R73, R84 ;  /* 0x0000005449377221 */ /* 0x002fe20000000000 */
[----:B------:R-:W-:Y:S01]  /*12fa0*/  FADD R73, R25, R44 ;  /* 0x0000002c19497221 */ /* 0x000fe20000000000 */
[----:B------:R-:W-:Y:S01]  /*12fb0*/  FADD R81, R125, R92 ;  /* 0x0000005c7d517221 */ /* 0x000fe20000000000 */
[----:B------:R-:W-:Y:S01]  /*12fc0*/  FADD R234, R149, R234 ;  /* 0x000000ea95ea7221 */ /* 0x000fe20000000000 */
[----:B------:R-:W-:Y:S01]  /*12fd0*/  @!P3 FMUL R150, R150, 0.5 ;  /* 0x3f0000009696b820 */ /* 0x000fe20000400000 */
[----:B------:R-:W1:Y:S01]  /*12fe0*/  MUFU.EX2 R57, R57 ;  /* 0x0000003900397308 */ /* 0x000e620000000800 */
[----:B----4-:R-:W-:Y:S01]  /*12ff0*/  @!P5 FMUL R56, R56, R56 ;  /* 0x000000383838d220 */ /* 0x010fe20000400000 */
[----:B------:R-:W-:Y:S01]  /*13000*/  FSETP.GEU.AND P5, PT, R124, -126, PT ;  /* 0xc2fc00007c00780b */ /* 0x000fe20003fae000 */
[----:B------:R-:W-:Y:S01]  /*13010*/  FADD R80, R73, R80 ;  /* 0x0000005049507221 */ /* 0x000fe20000000000 */
[----:B------:R-:W-:Y:S01]  /*13020*/  F2FP.F16.F32.PACK_AB R44, R45, R44 ;  /* 0x0000002c2d2c723e */ /* 0x000fe200000000ff */
[----:B--2---:R-:W-:Y:S01]  /*13030*/  FADD R52, R68, R56 ;  /* 0x0000003844347221 */ /* 0x004fe20000000000 */
[----:B------:R-:W-:Y:S01]  /*13040*/  F2FP.F16.F32.PACK_AB R68, R37, R68 ;  /* 0x000000442544723e */ /* 0x000fe200000000ff */
[----:B------:R-:W-:Y:S01]  /*13050*/  @!P4 FMUL R147, R147, 0.5 ;  /* 0x3f0000009393c820 */ /* 0x000fe20000400000 */
[----:B------:R-:W2:Y:S01]  /*13060*/  MUFU.EX2 R73, R150 ;  /* 0x0000009600497308 */ /* 0x000ea20000000800 */
[----:B-----5:R-:W-:Y:S01]  /*13070*/  @!P6 FMUL R112, R112, R112 ;  /* 0x000000707070e220 */ /* 0x020fe20000400000 */
[----:B------:R-:W-:Y:S01]  /*13080*/  FSETP.GEU.AND P6, PT, R146, -126, PT ;  /* 0xc2fc00009200780b */ /* 0x000fe20003fce000 */
[----:B------:R-:W-:-:S04]  /*13090*/  FADD R81, R52, R81 ;  /* 0x0000005134517221 */ /* 0x000fc80000000000 */
        /* <DEDUP_REMOVED lines=9> */
[----:B--2---:R-:W-:Y:S01]  /*13130*/  @!P3 FMUL R73, R73, R73 ;  /* 0x000000494949b220 */ /* 0x004fe20000400000 */
[----:B------:R-:W-:-:S02]  /*13140*/  FSETP.GEU.AND P3, PT, R232, -126, PT ;  /* 0xc2fc0000e800780b */ /* 0x000fc40003f6e000 */
[----:B------:R-:W-:Y:S01]  /*13150*/  F2FP.F16.F32.PACK_AB R56, R57, R56 ;  /* 0x000000383938723e */ /* 0x000fe200000000ff */
[----:B------:R-:W-:Y:S01]  /*13160*/  FADD R81, R142, R73 ;  /* 0x000000498e517221 */ /* 0x000fe20000000000 */
[----:B------:R-:W-:Y:S01]  /*13170*/  F2FP.F16.F32.PACK_AB R72, R73, R72 ;  /* 0x000000484948723e */ /* 0x000fe200000000ff */
        /* <DEDUP_REMOVED lines=11> */
[----:B------:R-:W-:-:S02]  /*13230*/  FSETP.GEU.AND P5, PT, R108, -126, PT ;  /* 0xc2fc00006c00780b */ /* 0x000fc40003fae000 */
[----:B------:R-:W-:Y:S01]  /*13240*/  F2FP.F16.F32.PACK_AB R79, R126, R122 ;  /* 0x0000007a7e4f723e */ /* 0x000fe200000000ff */
[----:B------:R-:W-:Y:S01]  /*13250*/  FADD R84, R128, R124 ;  /* 0x0000007c80547221 */ /* 0x000fe20000000000 */
[----:B------:R-:W-:Y:S01]  /*13260*/  F2FP.F16.F32.PACK_AB R50, R112, R109 ;  /* 0x0000006d7032723e */ /* 0x000fe200000000ff */
[----:B------:R-:W-:Y:S01]  /*13270*/  @!P4 FMUL R60, R60, 0.5 ;  /* 0x3f0000003c3cc820 */ /* 0x000fe20000400000 */
[----:B------:R-:W1:Y:S01]  /*13280*/  MUFU.EX2 R89, R232 ;  /* 0x000000e800597308 */ /* 0x000e620000000800 */
[----:B------:R-:W-:Y:S01]  /*13290*/  FADD R81, R81, R84 ;  /* 0x0000005451517221 */ /* 0x000fe20000000000 */
[----:B--2---:R-:W-:Y:S01]  /*132a0*/  @!P6 FMUL R100, R100, R100 ;  /* 0x000000646464e220 */ /* 0x004fe20000400000 */
[----:B------:R-:W-:Y:S01]  /*132b0*/  FADD R84, R29, R113 ;  /* 0x000000711d547221 */ /* 0x000fe20000000000 */
        /* <DEDUP_REMOVED lines=10> */
[----:B------:R-:W-:-:S02]  /*13360*/  F2FP.F16.F32.PACK_AB R70, R71, R70 ;  /* 0x000000464746723e */ /* 0x000fc400000000ff */
[----:B------:R-:W3:Y:S01]  /*13370*/  MUFU.EX2 R108, R108 ;  /* 0x0000006c006c7308 */ /* 0x000ee20000000800 */
[----:B-1----:R-:W-:Y:S01]  /*13380*/  @!P3 FMUL R89, R89, R89 ;  /* 0x000000595959b220 */ /* 0x002fe20000400000 */
[----:B------:R-:W-:Y:S01]  /*13390*/  FSETP.GEU.AND P3, PT, R61, -126, PT ;  /* 0xc2fc00003d00780b */ /* 0x000fe20003f6e000 */
[----:B------:R-:W-:Y:S01]  /*133a0*/  @!P6 FMUL R76, R76, 0.5 ;  /* 0x3f0000004c4ce820 */ /* 0x000fe20000400000 */
[----:B------:R-:W-:Y:S01]  /*133b0*/  F2FP.F16.F32.PACK_AB R51, R91, R90 ;  /* 0x0000005a5b33723e */ /* 0x000fe200000000ff */
[----:B------:R-:W-:Y:S01]  /*133c0*/  FADD R147, R120, R89 ;  /* 0x0000005978937221 */ /* 0x000fe20000000000 */
[----:B------:R-:W-:Y:S01]  /*133d0*/  F2FP.F16.F32.PACK_AB R57, R95, R94 ;  /* 0x0000005e5f39723e */ /* 0x000fe200000000ff */
[----:B------:R-:W-:Y:S01]  /*133e0*/  @!P2 FMUL R151, R151, 0.5 ;  /* 0x3f0000009797a820 */ /* 0x000fe20000400000 */
[----:B------:R-:W-:Y:S01]  /*133f0*/  F2FP.F16.F32.PACK_AB R73, R111, R110 ;  /* 0x0000006e6f49723e */ /* 0x000fe200000000ff */
[----:B--2---:R-:W-:Y:S01]  /*13400*/  @!P4 FMUL R60, R60, R60 ;  /* 0x0000003c3c3cc220 */ /* 0x004fe20000400000 */
[----:B------:R-:W-:Y:S01]  /*13410*/  FSETP.GEU.AND P4, PT, R144, -126, PT ;  /* 0xc2fc00009000780b */ /* 0x000fe20003f8e000 */
[----:B------:R-:W1:Y:S01]  /*13420*/  MUFU.EX2 R88, R151 ;  /* 0x0000009700587308 */ /* 0x000e620000000800 */
[----:B------:R-:W-:Y:S01]  /*13430*/  FADD R147, R84, R147 ;  /* 0x0000009354937221 */ /* 0x000fe20000000000 */
[----:B------:R-:W-:-:S02]  /*13440*/  F2FP.F16.F32.PACK_AB R124, R124, R92 ;  /* 0x0000005c7c7c723e */ /* 0x000fc400000000ff */
[----:B------:R-:W-:Y:S01]  /*13450*/  @!P3 FMUL R61, R61, 0.5 ;  /* 0x3f0000003d3db820 */ /* 0x000fe20000400000 */
[----:B------:R-:W-:Y:S01]  /*13460*/  FADD R147, R150, R147 ;  /* 0x0000009396937221 */ /* 0x000fe20000000000 */
[----:B---3--:R-:W-:Y:S01]  /*13470*/  @!P5 FMUL R108, R108, R108 ;  /* 0x0000006c6c6cd220 */ /* 0x008fe20000400000 */
[----:B------:R-:W-:Y:S01]  /*13480*/  FADD R150, R80, R81 ;  /* 0x0000005150967221 */ /* 0x000fe20000000000 */
[----:B------:R-:W2:Y:S01]  /*13490*/  MUFU.EX2 R76, R76 ;  /* 0x0000004c004c7308 */ /* 0x000ea20000000800 */
[----:B------:R-:W-:Y:S01]  /*134a0*/  FSETP.GEU.AND P5, PT, R101, -126, PT ;  /* 0xc2fc00006500780b */ /* 0x000fe20003fae000 */
[----:B------:R-:W-:Y:S01]  /*134b0*/  FADD R80, R71, R108 ;  /* 0x0000006c47507221 */ /* 0x000fe20000000000 */
[----:B------:R-:W-:Y:S01]  /*134c0*/  F2FP.F16.F32.PACK_AB R71, R23, R22 ;  /* 0x000000161747723e */ /* 0x000fe200000000ff */
[----:B------:R-:W-:-:S04]  /*134d0*/  @!P4 FMUL R144, R144, 0.5 ;  /* 0x3f0000009090c820 */ /* 0x000fc80000400000 */
[----:B------:R-:W3:Y:S01]  /*134e0*/  MUFU.EX2 R61, R61 ;  /* 0x0000003d003d7308 */ /* 0x000ee20000000800 */
[----:B-1----:R-:W-:Y:S01]  /*134f0*/  @!P2 FMUL R88, R88, R88 ;  /* 0x000000585858a220 */ /* 0x002fe20000400000 */
[----:B------:R-:W-:-:S03]  /*13500*/  FSETP.GEU.AND P2, PT, R77, -126, PT ;  /* 0xc2fc00004d00780b */ /* 0x000fc60003f4e000 */
[----:B------:R-:W-:Y:S01]  /*13510*/  FADD R81, R121, R88 ;  /* 0x0000005879517221 */ /* 0x000fe20000000000 */
[----:B------:R-:W-:Y:S01]  /*13520*/  @!P5 FMUL R101, R101, 0.5 ;  /* 0x3f0000006565d820 */ /* 0x000fe20000400000 */
[----:B------:R-:W-:Y:S02]  /*13530*/  F2FP.F16.F32.PACK_AB R126, R88, R89 ;  /* 0x00000059587e723e */ /* 0x000fe400000000ff */
[----:B------:R-:W-:Y:S01]  /*13540*/  FADD R81, R80, R81 ;  /* 0x0000005150517221 */ /* 0x000fe20000000000 */
[----:B--2---:R-:W-:Y:S01]  /*13550*/  @!P6 FMUL R76, R76, R76 ;  /* 0x0000004c4c4ce220 */ /* 0x004fe20000400000 */
[----:B------:R1:W2:Y:S01]  /*13560*/  MUFU.EX2 R80, R144 ;  /* 0x0000009000507308 */ /* 0x0002a20000000800 */
[----:B------:R-:W-:Y:S01]  /*13570*/  FSETP.GEU.AND P6, PT, R145, -126, PT ;  /* 0xc2fc00009100780b */ /* 0x000fe20003fce000 */
[----:B------:R-:W-:Y:S01]  /*13580*/  FADD R150, R150, R81 ;  /* 0x0000005196967221 */ /* 0x000fe20000000000 */
[----:B------:R-:W-:Y:S01]  /*13590*/  FADD R81, R64, R48 ;  /* 0x0000003040517221 */ /* 0x000fe20000000000 */
[----:B------:R-:W-:Y:S01]  /*135a0*/  FADD R84, R135, R76 ;  /* 0x0000004c87547221 */ /* 0x000fe20000000000 */
[----:B------:R-:W-:Y:S01]  /*135b0*/  @!P2 FMUL R77, R77, 0.5 ;  /* 0x3f0000004d4da820 */ /* 0x000fe20000400000 */
[----:B---3--:R-:W-:Y:S01]  /*135c0*/  @!P3 FMUL R61, R61, R61 ;  /* 0x0000003d3d3db220 */ /* 0x008fe20000400000 */
[----:B------:R-:W-:Y:S01]  /*135d0*/  FSETP.GEU.AND P3, PT, R93, -126, PT ;  /* 0xc2fc00005d00780b */ /* 0x000fe20003f6e000 */
[----:B------:R-:W-:Y:S01]  /*135e0*/  FADD R151, R81, R84 ;  /* 0x0000005451977221 */ /* 0x000fe20000000000 */
[----:B------:R-:W-:Y:S01]  /*135f0*/  FADD R81, R129, R60 ;  /* 0x0000003c81517221 */ /* 0x000fe20000000000 */
[----:B------:R-:W3:Y:S01]  /*13600*/  MUFU.EX2 R101, R101 ;  /* 0x0000006500657308 */ /* 0x000ee20000000800 */
[C---:B-1----:R-:W-:Y:S01]  /*13610*/  FADD R144, R33.reuse, R49 ;  /* 0x0000003121907221 */ /* 0x042fe20000000000 */
[----:B------:R-:W-:-:S02]  /*13620*/  F2FP.F16.F32.PACK_AB R64, R33, R64 ;  /* 0x000000402140723e */ /* 0x000fc400000000ff */
[----:B------:R-:W-:Y:S01]  /*13630*/  @!P6 FMUL R145, R145, 0.5 ;  /* 0x3f0000009191e820 */ /* 0x000fe20000400000 */
[----:B------:R-:W-:Y:S01]  /*13640*/  F2FP.F16.F32.PACK_AB R33, R43, R42 ;  /* 0x0000002a2b21723e */ /* 0x000fe200000000ff */
[----:B--2---:R-:W-:Y:S01]  /*13650*/  @!P4 FMUL R80, R80, R80 ;  /* 0x000000505050c220 */ /* 0x004fe20000400000 */
[----:B------:R-:W-:Y:S01]  /*13660*/  FSETP.GEU.AND P4, PT, R148, -126, PT ;  /* 0xc2fc00009400780b */ /* 0x000fe20003f8e000 */
[----:B------:R-:W1:Y:S02]  /*13670*/  MUFU.EX2 R77, R77 ;  /* 0x0000004d004d7308 */ /* 0x000e640000000800 */
[----:B------:R-:W-:Y:S01]  /*13680*/  @!P3 FMUL R93, R93, 0.5 ;  /* 0x3f0000005d5db820 */ /* 0x000fe20000400000 */
[----:B------:R-:W-:Y:S01]  /*13690*/  FADD R84, R40, R80 ;  /* 0x0000005028547221 */ /* 0x000fe20000000000 */
[----:B------:R-:W-:Y:S02]  /*136a0*/  F2FP.F16.F32.PACK_AB R40, R41, R40 ;  /* 0x000000282928723e */ /* 0x000fe400000000ff */
[----:B------:R-:W-:Y:S01]  /*136b0*/  F2FP.F16.F32.PACK_AB R43, R75, R74 ;  /* 0x0000004a4b2b723e */ /* 0x000fe200000000ff */
[----:B------:R-:W-:Y:S01]  /*136c0*/  FADD R84, R81, R84 ;  /* 0x0000005451547221 */ /* 0x000fe20000000000 */
[----:B------:R-:W-:Y:S01]  /*136d0*/  F2FP.F16.F32.PACK_AB R48, R49, R48 ;  /* 0x000000303130723e */ /* 0x000fe200000000ff */
[----:B------:R-:W2:Y:S01]  /*136e0*/  MUFU.EX2 R93, R93 ;  /* 0x0000005d005d7308 */ /* 0x000ea20000000800 */
[----:B---3--:R-:W-:Y:S01]  /*136f0*/  @!P5 FMUL R101, R101, R101 ;  /* 0x000000656565d220 */ /* 0x008fe20000400000 */
[----:B------:R-:W-:Y:S01]  /*13700*/  FADD R151, R151, R84 ;  /* 0x0000005497977221 */ /* 0x000fe20000000000 */
[----:B------:R-:W-:Y:S01]  /*13710*/  FSETP.GEU.AND P5, PT, R53, -126, PT ;  /* 0xc2fc00003500780b */ /* 0x000fe20003fae000 */
[----:B------:R-:W-:Y:S01]  /*13720*/  @!P4 FMUL R148, R148, 0.5 ;  /* 0x3f0000009494c820 */ /* 0x000fe20000400000 */
[----:B------:R-:W-:Y:S01]  /*13730*/  F2FP.F16.F32.PACK_AB R60, R61, R60 ;  /* 0x0000003c3d3c723e */ /* 0x000fe200000000ff */
[----:B------:R-:W-:Y:S01]  /*13740*/  FADD R52, R52, R151 ;  /* 0x0000009734347221 */ /* 0x000fe20000000000 */
[----:B------:R-:W-:Y:S01]  /*13750*/  F2FP.F16.F32.PACK_AB R49, R87, R86 ;  /* 0x000000565731723e */ /* 0x000fe200000000ff */
[----:B------:R-:W3:Y:S01]  /*13760*/  MUFU.EX2 R81, R145 ;  /* 0x0000009100517308 */ /* 0x000ee20000000800 */
[----:B-1----:R-:W-:Y:S01]  /*13770*/  @!P2 FMUL R77, R77, R77 ;  /* 0x0000004d4d4da220 */ /* 0x002fe20000400000 */
[----:B------:R-:W-:-:S02]  /*13780*/  FSETP.GEU.AND P2, PT, R85, -126, PT ;  /* 0xc2fc00005500780b */ /* 0x000fc40003f4e000 */
[----:B------:R-:W-:Y:S01]  /*13790*/  F2FP.F16.F32.PACK_AB R74, R100, R97 ;  /* 0x00000061644a723e */ /* 0x000fe200000000ff */
[----:B------:R-:W-:Y:S01]  /*137a0*/  FADD R233, R136, R77 ;  /* 0x0000004d88e97221 */ /* 0x000fe20000000000 */
[----:B------:R-:W-:Y:S02]  /*137b0*/  F2FP.F16.F32.PACK_AB R76, R77, R76 ;  /* 0x0000004c4d4c723e */ /* 0x000fe400000000ff */
[----:B------:R1:W4:Y:S01]  /*137c0*/  MUFU.EX2 R84, R148 ;  /* 0x0000009400547308 */ /* 0x0003220000000800 */
[----:B--2---:R-:W-:Y:S01]  /*137d0*/  @!P3 FMUL R93, R93, R93 ;  /* 0x0000005d5d5db220 */ /* 0x004fe20000400000 */
[----:B------:R-:W-:Y:S01]  /*137e0*/  FSETP.GEU.AND P3, PT, R96, -126, PT ;  /* 0xc2fc00006000780b */ /* 0x000fe20003f6e000 */
[----:B------:R-:W-:Y:S01]  /*137f0*/  FADD R232, R144, R233 ;  /* 0x000000e990e87221 */ /* 0x000fe20000000000 */
[----:B------:R-:W-:Y:S01]  /*13800*/  FADD R144, R137, R61 ;  /* 0x0000003d89907221 */ /* 0x000fe20000000000 */
[----:B------:R-:W-:Y:S01]  /*13810*/  @!P5 FMUL R53, R53, 0.5 ;  /* 0x3f0000003535d820 */ /* 0x000fe20000400000 */
[----:B------:R-:W-:Y:S01]  /*13820*/  F2FP.F16.F32.PACK_AB R61, R103, R102 ;  /* 0x00000066673d723e */ /* 0x000fe200000000ff */
[----:B------:R-:W-:Y:S01]  /*13830*/  @!P2 FMUL R85, R85, 0.5 ;  /* 0x3f0000005555a820 */ /* 0x000fe20000400000 */
[----:B------:R-:W-:Y:S01]  /*13840*/  F2FP.F16.F32.PACK_AB R75, R118, R114 ;  /* 0x00000072764b723e */ /* 0x000fe200000000ff */
[----:B---3--:R-:W-:Y:S01]  /*13850*/  @!P6 FMUL R81, R81, R81 ;  /* 0x000000515151e220 */ /* 0x008fe20000400000 */
[----:B------:R-:W-:Y:S01]  /*13860*/  FSETP.GEU.AND P6, PT, R104, -126, PT ;  /* 0xc2fc00006800780b */ /* 0x000fe20003fce000 */
[----:B------:R2:W3:Y:S01]  /*13870*/  MUFU.EX2 R145, R53 ;  /* 0x0000003500917308 */ /* 0x0004e20000000800 */
[----:B-1----:R-:W-:Y:S01]  /*13880*/  FADD R148, R132, R93 ;  /* 0x0000005d84947221 */ /* 0x002fe20000000000 */
[----:B------:R-:W-:Y:S01]  /*13890*/  FADD R233, R41, R81 ;  /* 0x0000005129e97221 */ /* 0x000fe20000000000 */
[----:B------:R-:W-:Y:S01]  /*138a0*/  F2FP.F16.F32.PACK_AB R41, R63, R62 ;  /* 0x0000003e3f29723e */ /* 0x000fe200000000ff */
[----:B------:R-:W-:Y:S01]  /*138b0*/  @!P3 FMUL R96, R96, 0.5 ;  /* 0x3f0000006060b820 */ /* 0x000fe20000400000 */
[----:B------:R-:W-:Y:S01]  /*138c0*/  F2FP.F16.F32.PACK_AB R80, R81, R80 ;  /* 0x000000505150723e */ /* 0x000fe200000000ff */
[----:B----4-:R-:W-:Y:S01]  /*138d0*/  @!P4 FMUL R84, R84, R84 ;  /* 0x000000545454c220 */ /* 0x010fe20000400000 */
[----:B------:R-:W-:Y:S01]  /*138e0*/  FSETP.GEU.AND P4, PT, R54, -126, PT ;  /* 0xc2fc00003600780b */ /* 0x000fe20003f8e000 */
[----:B------:R-:W-:Y:S01]  /*138f0*/  FADD R233, R144, R233 ;  /* 0x000000e990e97221 */ /* 0x000fe20000000000 */
[----:B--2---:R-:W-:Y:S01]  /*13900*/  FADD R53, R66, R109 ;  /* 0x0000006d42357221 */ /* 0x004fe20000000000 */
[----:B------:R-:W1:Y:S01]  /*13910*/  MUFU.EX2 R144, R85 ;  /* 0x0000005500907308 */ /* 0x000e620000000800 */
[----:B------:R-:W-:Y:S01]  /*13920*/  F2FP.F16.F32.PACK_AB R66, R36, R66 ;  /* 0x000000422442723e */ /* 0x000fe200000000ff */
[----:B------:R-:W-:Y:S01]  /*13930*/  @!P6 FMUL R104, R104, 0.5 ;  /* 0x3f0000006868e820 */ /* 0x000fe20000400000 */
[----:B------:R-:W-:Y:S01]  /*13940*/  FADD R233, R232, R233 ;  /* 0x000000e9e8e97221 */ /* 0x000fe20000000000 */
[----:B------:R-:W-:Y:S01]  /*13950*/  FADD R232, R53, R148 ;  /* 0x0000009435e87221 */ /* 0x000fe20000000000 */
[----:B------:R-:W-:Y:S01]  /*13960*/  FADD R53, R140, R101 ;  /* 0x000000658c357221 */ /* 0x000fe20000000000 */
[----:B------:R-:W-:Y:S01]  /*13970*/  FADD R148, R117, R84 ;  /* 0x0000005475947221 */ /* 0x000fe20000000000 */
[----:B---3--:R-:W-:Y:S01]  /*13980*/  @!P5 FMUL R145, R145, R145 ;  /* 0x000000919191d220 */ /* 0x008fe20000400000 */
[----:B------:R-:W2:Y:S01]  /*13990*/  MUFU.EX2 R96, R96 ;  /* 0x0000006000607308 */ /* 0x000ea20000000800 */
[----:B------:R-:W-:Y:S01]  /*139a0*/  FADD R146, R146, R233 ;  /* 0x000000e992927221 */ /* 0x000fe20000000000 */
[----:B------:R-:W-:Y:S01]  /*139b0*/  @!P4 FMUL R54, R54, 0.5 ;  /* 0x3f0000003636c820 */ /* 0x000fe20000400000 */
[----:B------:R-:W-:Y:S01]  /*139c0*/  FADD R53, R53, R148 ;  /* 0x0000009435357221 */ /* 0x000fe20000000000 */
[----:B------:R-:W-:-:S02]  /*139d0*/  F2FP.F16.F32.PACK_AB R63, R107, R106 ;  /* 0x0000006a6b3f723e */ /* 0x000fc400000000ff */
[----:B------:R-:W-:Y:S01]  /*139e0*/  F2FP.F16.F32.PACK_AB R77, R119, R115 ;  /* 0x00000073774d723e */ /* 0x000fe200000000ff */
[----:B------:R-:W-:Y:S01]  /*139f0*/  FADD R148, R232, R53 ;  /* 0x00000035e8947221 */ /* 0x000fe20000000000 */
[----:B------:R-:W3:Y:S01]  /*13a00*/  MUFU.EX2 R104, R104 ;  /* 0x0000006800687308 */ /* 0x000ee20000000800 */
[----:B-1----:R-:W-:Y:S01]  /*13a10*/  @!P2 FMUL R144, R144, R144 ;  /* 0x000000909090a220 */ /* 0x002fe20000400000 */
[----:B------:R-:W-:Y:S01]  /*13a20*/  FSETP.GEU.AND P2, PT, R24, -126, PT ;  /* 0xc2fc00001800780b */ /* 0x000fe20003f4e000 */
[----:B------:R-:W-:Y:S01]  /*13a30*/  FADD R53, R36, R112 ;  /* 0x0000007024357221 */ /* 0x000fe20000000000 */
[----:B------:R-:W-:Y:S01]  /*13a40*/  FADD R147, R147, R148 ;  /* 0x0000009493937221 */ /* 0x000fe20000000000 */
[----:B------:R-:W-:Y:S02]  /*13a50*/  F2FP.F16.F32.PACK_AB R36, R128, R125 ;  /* 0x0000007d8024723e */ /* 0x000fe400000000ff */
[----:B------:R-:W-:Y:S01]  /*13a60*/  F2FP.F16.F32.PACK_AB R42, R144, R117 ;  /* 0x00000075902a723e */ /* 0x000fe200000000ff */
[----:B------:R1:W4:Y:S01]  /*13a70*/  MUFU.EX2 R85, R54 ;  /* 0x0000003600557308 */ /* 0x0003220000000800 */
[----:B--2---:R-:W-:Y:S01]  /*13a80*/  @!P3 FMUL R96, R96, R96 ;  /* 0x000000606060b220 */ /* 0x004fe20000400000 */
[----:B------:R-:W-:Y:S01]  /*13a90*/  FSETP.GEU.AND P3, PT, R11, -126, PT ;  /* 0xc2fc00000b00780b */ /* 0x000fe20003f6e000 */
[----:B------:R-:W-:Y:S01]  /*13aa0*/  FADD R52, R52, R147 ;  /* 0x0000009334347221 */ /* 0x000fe20000000000 */
[----:B------:R-:W-:Y:S01]  /*13ab0*/  F2FP.F16.F32.PACK_AB R125, R130, R123 ;  /* 0x0000007b827d723e */ /* 0x000fe200000000ff */
[----:B------:R-:W-:Y:S01]  /*13ac0*/  FADD R232, R133, R96 ;  /* 0x0000006085e87221 */ /* 0x000fe20000000000 */
[----:B------:R-:W-:Y:S01]  /*13ad0*/  F2FP.F16.F32.PACK_AB R78, R96, R93 ;  /* 0x0000005d604e723e */ /* 0x000fe200000000ff */
[----:B------:R-:W-:Y:S01]  /*13ae0*/  @!P2 FMUL R24, R24, 0.5 ;  /* 0x3f0000001818a820 */ /* 0x000fe20000400000 */
[----:B------:R-:W-:Y:S01]  /*13af0*/  F2FP.F16.F32.PACK_AB R81, R9, R131 ;  /* 0x000000830951723e */ /* 0x000fe200000000ff */
[----:B---3--:R-:W-:Y:S01]  /*13b00*/  @!P6 FMUL R104, R104, R104 ;  /* 0x000000686868e220 */ /* 0x008fe20000400000 */
[----:B------:R-:W-:Y:S01]  /*13b10*/  FADD R53, R53, R232 ;  /* 0x000000e835357221 */ /* 0x000fe20000000000 */
[----:B------:R2:W3:Y:S01]  /*13b20*/  MUFU.EX2 R67, R24 ;  /* 0x0000001800437308 */ /* 0x0004e20000000800 */
[----:B------:R-:W-:Y:S01]  /*13b30*/  FADD R232, R65, R55 ;  /* 0x0000003741e87221 */ /* 0x000fe20000000000 */
[----:B-1----:R-:W-:Y:S01]  /*13b40*/  FADD R54, R145, R104 ;  /* 0x0000006891367221 */ /* 0x002fe20000000000 */
[----:B------:R-:W-:Y:S01]  /*13b50*/  F2FP.F16.F32.PACK_AB R55, R15, R14 ;  /* 0x0000000e0f37723e */ /* 0x000fe200000000ff */
[----:B------:R-:W-:Y:S01]  /*13b60*/  @!P3 FMUL R11, R11, 0.5 ;  /* 0x3f0000000b0bb820 */ /* 0x000fe20000400000 */
[----:B------:R-:W-:Y:S01]  /*13b70*/  FADD R143, R143, R232 ;  /* 0x000000e88f8f7221 */ /* 0x000fe20000000000 */
[----:B----4-:R-:W-:Y:S01]  /*13b80*/  @!P4 FMUL R85, R85, R85 ;  /* 0x000000555555c220 */ /* 0x010fe20000400000 */
[----:B------:R-:W-:-:S02]  /*13b90*/  F2FP.F16.F32.PACK_AB R65, R17, R16 ;  /* 0x000000101141723e */ /* 0x000fc400000000ff */
[----:B------:R-:W-:Y:S01]  /*13ba0*/  FADD R143, R143, R234 ;  /* 0x000000ea8f8f7221 */ /* 0x000fe20000000000 */
[----:B------:R-:W-:Y:S01]  /*13bb0*/  FADD R237, R144, R85 ;  /* 0x0000005590ed7221 */ /* 0x000fe20000000000 */
[----:B--2---:R-:W-:Y:S02]  /*13bc0*/  F2FP.F16.F32.PACK_AB R24, R137, R129 ;  /* 0x000000818918723e */ /* 0x004fe400000000ff */
[----:B------:R-:W-:Y:S01]  /*13bd0*/  F2FP.F16.F32.PACK_AB R62, R104, R101 ;  /* 0x00000065683e723e */ /* 0x000fe200000000ff */
[----:B------:R-:W-:Y:S01]  /*13be0*/  FADD R54, R54, R237 ;  /* 0x000000ed36367221 */ /* 0x000fe20000000000 */
[----:B---3--:R-:W-:-:S03]  /*13bf0*/  @!P2 FMUL R67, R67, R67 ;  /* 0x000000434343a220 */ /* 0x008fc60000400000 */
[----:B------:R-:W-:Y:S02]  /*13c00*/  FADD R53, R53, R54 ;  /* 0x0000003635357221 */ /* 0x000fe40000000000 */
[----:B------:R1:W2:Y:S01]  /*13c10*/  MUFU.EX2 R54, R11 ;  /* 0x0000000b00367308 */ /* 0x0002a20000000800 */
[-C--:B------:R-:W-:Y:S01]  /*13c20*/  FMUL R216, R216, R67.reuse ;  /* 0x00000043d8d87220 */ /* 0x080fe20000400000 */
[----:B------:R-:W-:Y:S01]  /*13c30*/  FADD R53, R150, R53 ;  /* 0x0000003596357221 */ /* 0x000fe20000000000 */
[-C--:B------:R-:W-:Y:S01]  /*13c40*/  FMUL R217, R217, R67.reuse ;  /* 0x00000043d9d97220 */ /* 0x080fe20000400000 */
[-C--:B------:R-:W-:Y:S01]  /*13c50*/  FMUL R220, R220, R67.reuse ;  /* 0x00000043dcdc7220 */ /* 0x080fe20000400000 */
[-C--:B------:R-:W-:Y:S01]  /*13c60*/  FMUL R221, R221, R67.reuse ;  /* 0x00000043dddd7220 */ /* 0x080fe20000400000 */
[----:B------:R-:W-:Y:S01]  /*13c70*/  FADD R53, R146, R53 ;  /* 0x0000003592357221 */ /* 0x000fe20000000000 */
[-C--:B------:R-:W-:Y:S01]  /*13c80*/  FMUL R224, R224, R67.reuse ;  /* 0x00000043e0e07220 */ /* 0x080fe20000400000 */
[-C--:B------:R-:W-:Y:S01]  /*13c90*/  FMUL R225, R225, R67.reuse ;  /* 0x00000043e1e17220 */ /* 0x080fe20000400000 */
[----:B-1----:R-:W-:Y:S01]  /*13ca0*/  SHF.L.U32 R11, R2, 0x1f, RZ ;  /* 0x0000001f020b7819 */ /* 0x002fe200000006ff */
[----:B------:R-:W-:Y:S01]  /*13cb0*/  FADD R52, R52, R53 ;  /* 0x0000003534347221 */ /* 0x000fe20000000000 */
[-C--:B------:R-:W-:Y:S01]  /*13cc0*/  FMUL R228, R228, R67.reuse ;  /* 0x00000043e4e47220 */ /* 0x080fe20000400000 */
[----:B------:R-:W-:Y:S01]  /*13cd0*/  FMUL R229, R229, R67 ;  /* 0x00000043e5e57220 */ /* 0x000fe20000400000 */
[----:B------:R1:W3:Y:S01]  /*13ce0*/  SYNCS.PHASECHK.TRANS64.TRYWAIT P2, [UR10+0x6e000], R11 ;  /* 0x06e0000bff0075a7 */ /* 0x0002e2000804014a */
[----:B------:R-:W-:Y:S01]  /*13cf0*/  FFMA R4, R67, R4, R52 ;  /* 0x0000000443047223 */ /* 0x000fe20000000034 */
[----:B------:R-:W-:Y:S01]  /*13d00*/  F2FP.F16.F32.PACK_AB R52, R28, R25 ;  /* 0x000000191c34723e */ /* 0x000fe200000000ff */
[-C--:B------:R-:W-:Y:S01]  /*13d10*/  FMUL R200, R200, R67.reuse ;  /* 0x00000043c8c87220 */ /* 0x080fe20000400000 */
[----:B--2---:R-:W-:Y:S01]  /*13d20*/  @!P3 FMUL R54, R54, R54 ;  /* 0x000000363636b220 */ /* 0x004fe20000400000 */
[----:B------:R-:W-:Y:S01]  /*13d30*/  F2FP.F16.F32.PACK_AB R25, R27, R26 ;  /* 0x0000001a1b19723e */ /* 0x000fe200000000ff */
[----:B------:R-:W-:Y:S01]  /*13d40*/  FMUL R201, R201, R67 ;  /* 0x00000043c9c97220 */ /* 0x000fe20000400000 */
[----:B------:R-:W-:Y:S01]  /*13d50*/  F2FP.F16.F32.PACK_AB R27, R31, R30 ;  /* 0x0000001e1f1b723e */ /* 0x000fe200000000ff */
        /* <DEDUP_REMOVED lines=41> */
[----:B------:R-:W-:Y:S01]  /*13ff0*/  F2FP.F16.F32.PACK_AB R54, R32, R29 ;  /* 0x0000001d2036723e */ /* 0x000fe200000000ff */
[-C--:B------:R-:W-:Y:S01]  /*14000*/  FMUL R204, R204, R67.reuse ;  /* 0x00000043cccc7220 */ /* 0x080fe20000400000 */
[----:B------:R-:W-:Y:S01]  /*14010*/  F2FP.F16.F32.PACK_AB R29, R35, R34 ;  /* 0x00000022231d723e */ /* 0x000fe200000000ff */
[-C--:B------:R-:W-:Y:S01]  /*14020*/  FMUL R205, R205, R67.reuse ;  /* 0x00000043cdcd7220 */ /* 0x080fe20000400000 */
[----:B------:R-:W-:Y:S01]  /*14030*/  F2FP.F16.F32.PACK_AB R31, R39, R38 ;  /* 0x00000026271f723e */ /* 0x000fe200000000ff */
[-C--:B------:R-:W-:Y:S01]  /*14040*/  FMUL R208, R208, R67.reuse ;  /* 0x00000043d0d07220 */ /* 0x080fe20000400000 */
[----:B------:R-:W-:Y:S01]  /*14050*/  F2FP.F16.F32.PACK_AB R35, R47, R46 ;  /* 0x0000002e2f23723e */ /* 0x000fe200000000ff */
        /* <DEDUP_REMOVED lines=40> */
[----:B------:R-:W-:Y:S01]  /*142e0*/  F2FP.F16.F32.PACK_AB R82, R85, R84 ;  /* 0x000000545552723e */ /* 0x000fe200000000ff */
[----:B-1-3--:R-:W-:Y:S06]  /*142f0*/  @!P0 BRA `(.L_x_39) ;  /* 0x0000000000048947 */ /* 0x00afec0003800000 */
[----:B------:R-:W-:Y:S01]  /*14300*/  BPT.TRAP 0x1 ;  /* 0x000000040000795c */ /* 0x000fe20000300000 */
.L_x_39:
[----:B------:R-:W-:Y:S05]  /*14310*/  @P2 BRA `(.L_x_40) ;  /* 0x0000000000082947 */ /* 0x000fea0003800000 */
[----:B------:R-:W1:Y:S02]  /*14320*/  SYNCS.PHASECHK.TRANS64.TRYWAIT P2, [UR10+0x6e000], R11 ;  /* 0x06e0000bff0075a7 */ /* 0x000e64000804014a */
[----:B-1----:R-:W-:Y:S05]  /*14330*/  @!P2 BRA `(.L_x_41) ;  /* 0x00000058002ca947 */ /* 0x002fea0003800000 */
.L_x_40:
        /* <DEDUP_REMOVED lines=403> */
.L_x_42:
[----:B------:R-:W-:-:S04]  /*15c70*/  ULEA UR10, UR38, UR36, 0x3 ;  /* 0x00000024260a7291 */ /* 0x000fc8000f8e183f */
[----:B------:R-:W-:-:S04]  /*15c80*/  UIADD3 UR10, UR10, 0x6e028, URZ ;  /* 0x0006e0280a0a7890 */ /* 0x000fc8000fffe03f */
[----:B------:R-:W-:-:S09]  /*15c90*/  UPRMT UR10, URZ, 0x654, UR10 ;  /* 0x000006543f0a7896 */ /* 0x000fd2000800000a */
[----:B------:R-:W-:Y:S01]  /*15ca0*/  SYNCS.ARRIVE.TRANS64.RED.A1T0 RZ, [UR10], RZ ;  /* 0x000000ffffff79a7 */ /* 0x000fe2000810040a */
[----:B------:R-:W-:Y:S05]  /*15cb0*/  @P1 BRA `(.L_x_43) ;  /* 0x0000000000041947 */ /* 0x000fea0003800000 */
[----:B------:R-:W-:Y:S01]  /*15cc0*/  BPT.TRAP 0x1 ;  /* 0x000000040000795c */ /* 0x000fe20000300000 */
.L_x_43:
[----:B------:R-:W-:-:S04]  /*15cd0*/  UIADD3 UR38, UR38, 0x1, URZ ;  /* 0x0000000126267890 */ /* 0x000fc8000fffe03f */
[----:B------:R-:W-:-:S04]  /*15ce0*/  UISETP.NE.AND UP0, UPT, UR38, 0x5, UPT ;  /* 0x000000052600788c */ /* 0x000fc8000bf05270 */
[----:B------:R-:W-:Y:S01]  /*15cf0*/  USEL UR38, UR38, URZ, UP0 ;  /* 0x0000003f26267287 */ /* 0x000fe20008000000 */
[----:B------:R-:W-:Y:S11]  /*15d00*/  @!P0 BRA `(.L_x_44) ;  /* 0x0000000000048947 */ /* 0x000ff60003800000 */
[----:B------:R-:W-:Y:S01]  /*15d10*/  BPT.TRAP 0x1 ;  /* 0x000000040000795c */ /* 0x000fe20000300000 */
.L_x_44:
[----:B------:R-:W-:-:S04]  /*15d20*/  ULEA UR10, UR38, UR36, 0x3 ;  /* 0x00000024260a7291 */ /* 0x000fc8000f8e183f */
[----:B------:R-:W-:-:S04]  /*15d30*/  UIADD3 UR10, UR10, 0x6e028, URZ ;  /* 0x0006e0280a0a7890 */ /* 0x000fc8000fffe03f */
[----:B------:R-:W-:-:S09]  /*15d40*/  UPRMT UR10, URZ, 0x654, UR10 ;  /* 0x000006543f0a7896 */ /* 0x000fd2000800000a */
[----:B------:R-:W-:Y:S01]  /*15d50*/  SYNCS.ARRIVE.TRANS64.RED.A1T0 RZ, [UR10], RZ ;  /* 0x000000ffffff79a7 */ /* 0x000fe2000810040a */
[----:B------:R-:W-:Y:S05]  /*15d60*/  @P1 BRA `(.L_x_45) ;  /* 0x0000000000041947 */ /* 0x000fea0003800000 */
[----:B------:R-:W-:Y:S01]  /*15d70*/  BPT.TRAP 0x1 ;  /* 0x000000040000795c */ /* 0x000fe20000300000 */
.L_x_45:
        /* <DEDUP_REMOVED lines=12> */
[----:B------:R-:W-:Y:S01]  /*15e40*/  LOP3.LUT R2, R2, UR10, RZ, 0x3c, !PT ;  /* 0x0000000a02027c12 */ /* 0x000fe2000f8e3cff */
[----:B------:R-:W-:Y:S09]  /*15e50*/  @P2 BRA `(.L_x_46) ;  /* 0xffffff8c002c2947 */ /* 0x000ff2000383ffff */
.L_x_35:
[----:B------:R-:W2:Y:S01]  /*15e60*/  SHFL.BFLY PT, R5, R4, 0x1, 0x1f ;  /* 0x0c201f0004057f89 */ /* 0x000ea200000e0000 */
[----:B------:R-:W-:Y:S01]  /*15e70*/  BSSY B0, `(.L_x_47) ;  /* 0x0000024000007945 */ /* 0x000fe20003800000 */
[----:B------:R-:W-:Y:S02]  /*15e80*/  MOV R7, 0x7f800000 ;  /* 0x7f80000000077802 */ /* 0x000fe40000000f00 */
[----:B------:R-:W3:Y:S01]  /*15e90*/  SHFL.BFLY PT, R0, R3, 0x1, 0x1f ;  /* 0x0c201f0003007f89 */ /* 0x000ee200000e0000 */
[----:B------:R-:W-:Y:S02]  /*15ea0*/  MOV R9, 0x3f800000 ;  /* 0x3f80000000097802 */ /* 0x000fe40000000f00 */
[----:B-1----:R-:W-:Y:S01]  /*15eb0*/  MOV R11, 0x7f800000 ;  /* 0x7f800000000b7802 */ /* 0x002fe20000000f00 */
[----:B--2---:R-:W-:Y:S01]  /*15ec0*/  FADD R5, R5, R4 ;  /* 0x0000000405057221 */ /* 0x004fe20000000000 */
[----:B---3--:R-:W-:-:S04]  /*15ed0*/  FADD R16, R0, R3 ;  /* 0x0000000300107221 */ /* 0x008fc80000000000 */
[----:B------:R-:W1:Y:S01]  /*15ee0*/  SHFL.BFLY PT, R2, R5, 0x2, 0x1f ;  /* 0x0c401f0005027f89 */ /* 0x000e6200000e0000 */
[----:B------:R-:W-:-:S03]  /*15ef0*/  MOV R0, 0x3f800000 ;  /* 0x3f80000000007802 */ /* 0x000fc60000000f00 */
[----:B------:R-:W2:Y:S01]  /*15f00*/  SHFL.BFLY PT, R17, R16, 0x2, 0x1f ;  /* 0x0c401f0010117f89 */ /* 0x000ea200000e0000 */
[C---:B-1----:R-:W-:Y:S01]  /*15f10*/  FSETP.NE.AND P0, PT, R5.reuse, -R2, PT ;  /* 0x800000020500720b */ /* 0x042fe20003f05000 */
[----:B------:R-:W-:Y:S01]  /*15f20*/  FADD R2, R5, R2 ;  /* 0x0000000205027221 */ /* 0x000fe20000000000 */
[----:B--2---:R-:W-:-:S11]  /*15f30*/  FADD R6, R16, R17 ;  /* 0x0000001110067221 */ /* 0x004fd60000000000 */
[----:B------:R-:W-:Y:S05]  /*15f40*/  @!P0 BRA `(.L_x_48) ;  /* 0x0000000000588947 */ /* 0x000fea0003800000 */
[----:B------:R-:W-:Y:S01]  /*15f50*/  MOV R4, R2 ;  /* 0x0000000200047202 */ /* 0x000fe20000000f00 */
[----:B------:R-:W-:Y:S03]  /*15f60*/  BSSY B1, `(.L_x_49) ;  /* 0x000000d000017945 */ /* 0x000fe60003800000 */
[----:B------:R-:W-:-:S04]  /*15f70*/  IADD3 R0, R4, 0x1800000, RZ ;  /* 0x0180000004007810 */ /* 0x000fc80007ffe0ff */
[----:B------:R-:W-:-:S04]  /*15f80*/  LOP3.LUT R0, R0, 0x7f800000, RZ, 0xc0, !PT ;  /* 0x7f80000000007812 */ /* 0x000fc800078ec0ff */
[----:B------:R-:W-:-:S13]  /*15f90*/  ISETP.GT.U32.AND P0, PT, R0, 0x1ffffff, PT ;  /* 0x01ffffff0000780c */ /* 0x000fda0003f04070 */
[----:B------:R-:W-:Y:S05]  /*15fa0*/  @P0 BRA `(.L_x_50) ;  /* 0x0000000000100947 */ /* 0x000fea0003800000 */
[----:B------:R-:W-:Y:S02]  /*15fb0*/  MOV R2, R4 ;  /* 0x0000000400027202 */ /* 0x000fe40000000f00 */
[----:B------:R-:W-:-:S07]  /*15fc0*/  MOV R15, 0x15fe0 ;  /* 0x00015fe0000f7802 */ /* 0x000fce0000000f00 */
[----:B------:R-:W-:Y:S05]  /*15fd0*/  CALL.REL.NOINC `($__internal_0_$__cuda_sm20_rcp_rn_f32_slowpath) ;  /* 0x0000003c00ac7944 */ /* 0x000fea0003c00000 */
[----:B------:R-:W-:Y:S05]  /*15fe0*/  BRA `(.L_x_51) ;  /* 0x0000000000107947 */ /* 0x000fea0003800000 */
.L_x_50:
[----:B------:R-:W1:Y:S02]  /*15ff0*/  MUFU.RCP R3, R4 ;  /* 0x0000000400037308 */ /* 0x000e640000001000 */
[----:B-1----:R-:W-:-:S04]  /*16000*/  FFMA R0, R4, R3, -1 ;  /* 0xbf80000004007423 */ /* 0x002fc80000000003 */
[----:B------:R-:W-:-:S04]  /*16010*/  FADD.FTZ R0, -R0, -RZ ;  /* 0x800000ff00007221 */ /* 0x000fc80000010100 */
[----:B------:R-:W-:-:S07]  /*16020*/  FFMA R0, R3, R0, R3 ;  /* 0x0000000003007223 */ /* 0x000fce0000000003 */
.L_x_51:
[----:B------:R-:W-:Y:S05]  /*16030*/  BSYNC B1 ;  /* 0x0000000000017941 */ /* 0x000fea0003800000 */
.L_x_49:
[----:B------:R-:W-:Y:S01]  /*16040*/  FSETP.GEU.AND P0, PT, |R4|, 1.175494350822287508e-38, PT ;  /* 0x008000000400780b */ /* 0x000fe20003f0e200 */
[----:B------:R-:W-:-:S12]  /*16050*/  ULDC UR4, c[0x0][0x600] ;  /* 0x0001800000047ab9 */ /* 0x000fd80000000800 */
[----:B------:R-:W-:-:S04]  /*16060*/  @!P0 FMUL R4, R4, 16777216 ;  /* 0x4b80000004048820 */ /* 0x000fc80000400000 */
[----:B------:R-:W1:Y:S02]  /*16070*/  MUFU.LG2 R2, R4 ;  /* 0x0000000400027308 */ /* 0x000e640000000c00 */
[----:B-1----:R-:W-:-:S04]  /*16080*/  @!P0 FADD R2, R2, -24 ;  /* 0xc1c0000002028421 */ /* 0x002fc80000000000 */
[----:B------:R-:W-:-:S04]  /*16090*/  FMUL R11, R2, 0.69314718246459960938 ;  /* 0x3f317218020b7820 */ /* 0x000fc80000400000 */
[----:B------:R-:W-:-:S07]  /*160a0*/  FFMA R11, R8, UR4, R11 ;  /* 0x00000004080b7c23 */ /* 0x000fce000800000b */
.L_x_48:
[----:B------:R-:W-:Y:S05]  /*160b0*/  BSYNC B0 ;  /* 0x0000000000007941 */ /* 0x000fea0003800000 */
.L_x_47:
[----:B------:R-:W-:Y:S01]  /*160c0*/  FSETP.NE.AND P0, PT, R16, -R17, PT ;  /* 0x800000111000720b */ /* 0x000fe20003f05000 */
[----:B------:R-:W-:Y:S01]  /*160d0*/  ULDC UR4, c[0x0][0x608] ;  /* 0x0001820000047ab9 */ /* 0x000fe20000000800 */
[----:B------:R-:W-:Y:S01]  /*160e0*/  BSSY B0, `(.L_x_52) ;  /* 0x0000041000007945 */ /* 0x000fe20003800000 */
[----:B------:R-:W-:-:S04]  /*160f0*/  FMUL R0, R0, UR4 ;  /* 0x0000000400007c20 */ /* 0x000fc80008400000 */
        /* <DEDUP_REMOVED lines=40> */
[----:B------:R-:W-:Y:S06]  /*16380*/  @!P0 BRA `(.L_x_53) ;  /* 0x0000000000588947 */ /* 0x000fec0003800000 */
[----:B------:R-:W-:Y:S01]  /*16390*/  IADD3 R0, R6, 0x1800000, RZ ;  /* 0x0180000006007810 */ /* 0x000fe20007ffe0ff */
[----:B------:R-:W-:Y:S03]  /*163a0*/  BSSY B1, `(.L_x_54) ;  /* 0x000000d000017945 */ /* 0x000fe60003800000 */
[----:B------:R-:W-:-:S04]  /*163b0*/  LOP3.LUT R0, R0, 0x7f800000, RZ, 0xc0, !PT ;  /* 0x7f80000000007812 */ /* 0x000fc800078ec0ff */
[----:B------:R-:W-:-:S13]  /*163c0*/  ISETP.GT.U32.AND P0, PT, R0, 0x1ffffff, PT ;  /* 0x01ffffff0000780c */ /* 0x000fda0003f04070 */
[----:B------:R-:W-:Y:S05]  /*163d0*/  @P0 BRA `(.L_x_55) ;  /* 0x0000000000140947 */ /* 0x000fea0003800000 */
[----:B------:R-:W-:Y:S02]  /*163e0*/  MOV R2, R6 ;  /* 0x0000000600027202 */ /* 0x000fe40000000f00 */
[----:B------:R-:W-:-:S07]  /*163f0*/  MOV R15, 0x16410 ;  /* 0x00016410000f7802 */ /* 0x000fce0000000f00 */
[----:B------:R-:W-:Y:S05]  /*16400*/  CALL.REL.NOINC `($__internal_0_$__cuda_sm20_rcp_rn_f32_slowpath) ;  /* 0x0000003800a07944 */ /* 0x000fea0003c00000 */
[----:B------:R-:W-:Y:S01]  /*16410*/  MOV R9, R0 ;  /* 0x0000000000097202 */ /* 0x000fe20000000f00 */
[----:B------:R-:W-:Y:S06]  /*16420*/  BRA `(.L_x_56) ;  /* 0x0000000000107947 */ /* 0x000fec0003800000 */
.L_x_55:
[----:B------:R-:W1:Y:S02]  /*16430*/  MUFU.RCP R9, R6 ;  /* 0x0000000600097308 */ /* 0x000e640000001000 */
[----:B-1----:R-:W-:-:S04]  /*16440*/  FFMA R0, R6, R9, -1 ;  /* 0xbf80000006007423 */ /* 0x002fc80000000009 */
[----:B------:R-:W-:-:S04]  /*16450*/  FADD.FTZ R0, -R0, -RZ ;  /* 0x800000ff00007221 */ /* 0x000fc80000010100 */
[----:B------:R-:W-:-:S07]  /*16460*/  FFMA R9, R9, R0, R9 ;  /* 0x0000000009097223 */ /* 0x000fce0000000009 */
.L_x_56:
[----:B------:R-:W-:Y:S05]  /*16470*/  BSYNC B1 ;  /* 0x0000000000017941 */ /* 0x000fea0003800000 */
.L_x_54:
[----:B------:R-:W-:Y:S01]  /*16480*/  FSETP.GEU.AND P0, PT, |R6|, 1.175494350822287508e-38, PT ;  /* 0x008000000600780b */ /* 0x000fe20003f0e200 */
[----:B------:R-:W-:-:S12]  /*16490*/  ULDC UR4, c[0x0][0x600] ;  /* 0x0001800000047ab9 */ /* 0x000fd80000000800 */
[----:B------:R-:W-:-:S04]  /*164a0*/  @!P0 FMUL R6, R6, 16777216 ;  /* 0x4b80000006068820 */ /* 0x000fc80000400000 */
[----:B------:R-:W1:Y:S02]  /*164b0*/  MUFU.LG2 R0, R6 ;  /* 0x0000000600007308 */ /* 0x000e640000000c00 */
[----:B-1----:R-:W-:-:S04]  /*164c0*/  @!P0 FADD R0, R0, -24 ;  /* 0xc1c0000000008421 */ /* 0x002fc80000000000 */
[----:B------:R-:W-:-:S04]  /*164d0*/  FMUL R7, R0, 0.69314718246459960938 ;  /* 0x3f31721800077820 */ /* 0x000fc80000400000 */
[----:B------:R-:W-:-:S07]  /*164e0*/  FFMA R7, R10, UR4, R7 ;  /* 0x000000040a077c23 */ /* 0x000fce0008000007 */
.L_x_53:
[----:B------:R-:W-:Y:S05]  /*164f0*/  BSYNC B0 ;  /* 0x0000000000007941 */ /* 0x000fea0003800000 */
.L_x_52:
[----:B------:R-:W-:Y:S01]  /*16500*/  UISETP.NE.AND UP0, UPT, UR37, 0x1, UPT ;  /* 0x000000012500788c */ /* 0x000fe2000bf05270 */
[----:B------:R-:W1:Y:S01]  /*16510*/  S2R R2, SR_TID.X ;  /* 0x0000000000027919 */ /* 0x000e620000002100 */
[----:B------:R-:W-:Y:S02]  /*16520*/  UIADD3 UR4, UR36, 0x6e090, URZ ;  /* 0x0006e09024047890 */ /* 0x000fe4000fffe03f */
[----:B------:R-:W-:Y:S02]  /*16530*/  USEL UR5, URZ, 0x1, UP0 ;  /* 0x000000013f057887 */ /* 0x000fe40008000000 */
[----:B------:R-:W-:Y:S01]  /*16540*/  ULEA UR4, UR37, UR4, 0x3 ;  /* 0x0000000425047291 */ /* 0x000fe2000f8e183f */
[----:B------:R-:W-:-:S03]  /*16550*/  ULDC.64 UR8, c[0x0][0x208] ;  /* 0x0000820000087ab9 */ /* 0x000fc60000000a00 */
[----:B------:R-:W-:Y:S01]  /*16560*/  MOV R0, UR5 ;  /* 0x0000000500007c02 */ /* 0x000fe20008000f00 */
[----:B------:R-:W-:Y:S02]  /*16570*/  ULDC UR5, c[0x0][0x608] ;  /* 0x0001820000057ab9 */ /* 0x000fe40000000800 */
[----:B------:R-:W-:Y:S01]  /*16580*/  FMUL R9, R9, UR5 ;  /* 0x0000000509097c20 */ /* 0x000fe20008400000 */
[----:B------:R-:W-:-:S03]  /*16590*/  SHF.L.U32 R0, R0, 0x1f, RZ ;  /* 0x0000001f00007819 */ /* 0x000fc600000006ff */
[-C--:B------:R-:W-:Y:S01]  /*165a0*/  FMUL R19, R218, R9.reuse ;  /* 0x00000009da137220 */ /* 0x080fe20000400000 */
[----:B------:R-:W2:Y:S01]  /*165b0*/  SYNCS.PHASECHK.TRANS64.TRYWAIT P0, [UR4+0x8], R0 ;  /* 0x00000800ff0075a7 */ /* 0x000ea20008000144 */
        /* <DEDUP_REMOVED lines=15> */
[----:B-1----:R-:W-:Y:S01]  /*166b0*/  LOP3.LUT P1, RZ, R2, 0x3, RZ, 0xc0, !PT ;  /* 0x0000000302ff7812 */ /* 0x002fe2000782c0ff */
        /* <DEDUP_REMOVED lines=8> */
[----:B------:R-:W-:Y:S01]  /*16740*/  LOP3.LUT R16, R2, 0x7f, RZ, 0xc0, !PT ;  /* 0x0000007f02107812 */ /* 0x000fe200078ec0ff */
[----:B--2---:R-:W-:Y:S06]  /*16750*/  @!P0 BRA `(.L_x_57) ;  /* 0x00000034003c8947 */ /* 0x004fec0003800000 */
.L_x_113:
[----:B------:R-:W-:Y:S01]  /*16760*/  USHF.L.U32 UR42, UR7, 0x6, URZ ;  /* 0x00000006072a7899 */ /* 0x000fe2000800063f */
[----:B------:R-:W-:Y:S01]  /*16770*/  BSSY B0, `(.L_x_58) ;  /* 0x0000018000007945 */ /* 0x000fe20003800000 */
[----:B------:R-:W-:-:S03]  /*16780*/  SHF.R.U32.HI R17, RZ, 0x5, R16 ;  /* 0x00000005ff117819 */ /* 0x000fc60000011610 */
[----:B------:R-:W-:Y:S07]  /*16790*/  @P1 BRA `(.L_x_59) ;  /* 0x0000000000541947 */ /* 0x000fee0003800000 */
[----:B------:R-:W2:Y:S01]  /*167a0*/  S2UR UR4, SR_CTAID.Y ;  /* 0x00000000000479c3 */ /* 0x000ea20000002600 */
[----:B-1----:R-:W-:Y:S01]  /*167b0*/  SHF.R.U32.HI R0, RZ, 0x2, R2 ;  /* 0x00000002ff007819 */ /* 0x002fe20000011602 */
[----:B------:R-:W-:Y:S01]  /*167c0*/  ULDC.64 UR6, c[0x0][0x688] ;  /* 0x0001a20000067ab9 */ /* 0x000fe20000000a00 */
[----:B------:R-:W-:Y:S02]  /*167d0*/  SHF.L.U32 R3, R17, 0x4, RZ ;  /* 0x0000000411037819 */ /* 0x000fe400000006ff */
[----:B------:R-:W-:-:S03]  /*167e0*/  LOP3.LUT R0, R0, 0x7, RZ, 0xc0, !PT ;  /* 0x0000000700007812 */ /* 0x000fc600078ec0ff */
[----:B------:R-:W1:Y:S01]  /*167f0*/  S2UR UR5, SR_CTAID.Z ;  /* 0x00000000000579c3 */ /* 0x000e620000002700 */
[----:B------:R-:W-:-:S04]  /*16800*/  LOP3.LUT R0, R3, 0xfffffff0, R0, 0xe2, !PT ;  /* 0xfffffff003007812 */ /* 0x000fc800078ee200 */
[----:B------:R-:W-:-:S04]  /*16810*/  IADD3 R3, R0, UR42, RZ ;  /* 0x0000002a00037c10 */ /* 0x000fc8000fffe0ff */
[----:B------:R-:W-:Y:S01]  /*16820*/  IADD3 R2, R3, 0x8, RZ ;  /* 0x0000000803027810 */ /* 0x000fe20007ffe0ff */
[----:B--2---:R-:W-:-:S04]  /*16830*/  UIMAD UR4, UR4, UR6, UR42 ;  /* 0x00000006040472a4 */ /* 0x004fc8000f8e022a */
[----:B-1----:R-:W-:-:S03]  /*16840*/  UIMAD UR4, UR5, UR7, UR4 ;  /* 0x00000007050472a4 */ /* 0x002fc6000f8e0204 */
[----:B------:R-:W-:Y:S02]  /*16850*/  ULDC UR5, c[0x0][0x288] ;  /* 0x0000a20000057ab9 */ /* 0x000fe40000000800 */
[----:B------:R-:W-:Y:S02]  /*16860*/  ISETP.GE.U32.AND P0, PT, R3, UR5, PT ;  /* 0x0000000503007c0c */ /* 0x000fe4000bf06070 */
[----:B------:R-:W-:Y:S02]  /*16870*/  IADD3 R0, P2, R0, UR4, RZ ;  /* 0x0000000400007c10 */ /* 0x000fe4000ff5e0ff */
[----:B------:R-:W-:Y:S01]  /*16880*/  ISETP.GE.U32.AND P1, PT, R2, UR5, PT ;  /* 0x0000000502007c0c */ /* 0x000fe2000bf26070 */
[----:B------:R-:W-:Y:S01]  /*16890*/  ULDC.64 UR4, c[0x0][0x680] ;  /* 0x0001a00000047ab9 */ /* 0x000fe20000000a00 */
[----:B------:R-:W-:Y:S02]  /*168a0*/  IADD3.X R3, RZ, RZ, RZ, P2, !PT ;  /* 0x000000ffff037210 */ /* 0x000fe400017fe4ff */
[----:B------:R-:W-:-:S04]  /*168b0*/  LEA R2, P2, R0, UR4, 0x2 ;  /* 0x0000000400027c11 */ /* 0x000fc8000f8410ff */
[----:B------:R-:W-:-:S05]  /*168c0*/  LEA.HI.X R3, R0, UR5, R3, 0x2, P2 ;  /* 0x0000000500037c11 */ /* 0x000fca00090f1403 */
[----:B------:R2:W-:Y:S04]  /*168d0*/  @!P0 STG.E desc[UR8][R2.64], R11 ;  /* 0x0000000b02008986 */ /* 0x0005e8000c101908 */
[----:B------:R2:W-:Y:S02]  /*168e0*/  @!P1 STG.E desc[UR8][R2.64+0x20], R7 ;  /* 0x0000200702009986 */ /* 0x0005e4000c101908 */
.L_x_59:
[----:B------:R-:W-:Y:S05]  /*168f0*/  BSYNC B0 ;  /* 0x0000000000007941 */ /* 0x000fea0003800000 */
.L_x_58:
[----:B------:R-:W-:Y:S01]  /*16900*/  ULDC.64 UR4, c[0x0][0x730] ;  /* 0x0001cc0000047ab9 */ /* 0x000fe20000000a00 */
[-C--:B------:R-:W-:Y:S01]  /*16910*/  FMUL R45, R170, R9.reuse ;  /* 0x00000009aa2d7220 */ /* 0x080fe20000400000 */
[----:B------:R-:W-:Y:S01]  /*16920*/  ISETP.NE.U32.AND P0, PT, RZ, UR4, PT ;  /* 0x00000004ff007c0c */ /* 0x000fe2000bf05070 */
[-C--:B------:R-:W-:Y:S01]  /*16930*/  FMUL R171, R171, R9.reuse ;  /* 0x00000009abab7220 */ /* 0x080fe20000400000 */
[-C--:B------:R-:W-:Y:S01]  /*16940*/  FMUL R47, R174, R9.reuse ;  /* 0x00000009ae2f7220 */ /* 0x080fe20000400000 */
[-C--:B------:R-:W-:Y:S01]  /*16950*/  FMUL R175, R175, R9.reuse ;  /* 0x00000009afaf7220 */ /* 0x080fe20000400000 */
[----:B------:R-:W-:Y:S01]  /*16960*/  ISETP.NE.AND.EX P0, PT, RZ, UR5, PT, P0 ;  /* 0x00000005ff007c0c */ /* 0x000fe2000bf05300 */
        /* <DEDUP_REMOVED lines=12> */
[----:B------:R-:W-:Y:S06]  /*16a30*/  @P0 BRA `(.L_x_60) ;  /* 0x0000000000200947 */ /* 0x000fec0003800000 */
[----:B------:R-:W-:Y:S02]  /*16a40*/  ULDC.64 UR4, c[0x0][0x728] ;  /* 0x0001ca0000047ab9 */ /* 0x000fe40000000a00 */
[----:B------:R-:W-:-:S04]  /*16a50*/  ISETP.NE.U32.AND P0, PT, RZ, UR4, PT ;  /* 0x00000004ff007c0c */ /* 0x000fc8000bf05070 */
[----:B------:R-:W-:-:S13]  /*16a60*/  ISETP.NE.AND.EX P0, PT, RZ, UR5, PT, P0 ;  /* 0x00000005ff007c0c */ /* 0x000fda000bf05300 */
[----:B------:R-:W-:Y:S05]  /*16a70*/  @!P0 BRA `(.L_x_61) ;  /* 0x00000000000c8947 */ /* 0x000fea0003800000 */
[----:B-12---:R-:W1:Y:S02]  /*16a80*/  LDC.64 R2, c[0x0][0x728] ;  /* 0x0001ca00ff027b82 */ /* 0x006e640000000a00 */
[----:B-1----:R4:W5:Y:S01]  /*16a90*/  LDG.E R2, desc[UR8][R2.64] ;  /* 0x0000000802027981 */ /* 0x002962000c1e1900 */
[----:B------:R-:W-:Y:S05]  /*16aa0*/  BRA `(.L_x_60) ;  /* 0x0000000000047947 */ /* 0x000fea0003800000 */
.L_x_61:
[----:B--2---:R-:W3:Y:S02]  /*16ab0*/  LDC R2, c[0x0][0x720] ;  /* 0x0001c800ff027b82 */ /* 0x004ee40000000800 */
.L_x_60:
[----:B-1----:R-:W-:Y:S02]  /*16ac0*/  MOV R0, RZ ;  /* 0x000000ff00007202 */ /* 0x002fe40000000f00 */
[----:B---3-5:R-:W-:Y:S02]  /*16ad0*/  MOV R48, R2 ;  /* 0x0000000200307202 */ /* 0x028fe40000000f00 */
[----:B------:R-:W-:-:S13]  /*16ae0*/  LOP3.LUT P0, RZ, R0, 0x1bf, RZ, 0xc0, !PT ;  /* 0x000001bf00ff7812 */ /* 0x000fda000780c0ff */
[----:B------:R-:W-:Y:S05]  /*16af0*/  @!P0 BRA `(.L_x_62) ;  /* 0x0000000000408947 */ /* 0x000fea0003800000 */
[----:B------:R-:W-:Y:S01]  /*16b00*/  MOV R0, 0x0 ;  /* 0x0000000000007802 */ /* 0x000fe20000000f00 */
[----:B------:R-:W-:Y:S01]  /*16b10*/  ULDC.64 UR4, c[0x4][0x70] ;  /* 0x01001c0000047ab9 */ /* 0x000fe20000000a00 */
[----:B------:R-:W-:Y:S01]  /*16b20*/  ULDC.64 UR6, c[0x4][0x8] ;  /* 0x0100020000067ab9 */ /* 0x000fe20000000a00 */
[----:B------:R-:W-:Y:S01]  /*16b30*/  MOV R4, UR4 ;  /* 0x0000000400047c02 */ /* 0x000fe20008000f00 */
[----:B--2-4-:R1:W2:Y:S01]  /*16b40*/  LDC.64 R2, c[0x4][R0] ;  /* 0x0100000000027b82 */ /* 0x0142a20000000a00 */
[----:B------:R-:W-:Y:S01]  /*16b50*/  MOV R5, UR5 ;  /* 0x0000000500057c02 */ /* 0x000fe20008000f00 */
[----:B------:R-:W-:Y:S01]  /*16b60*/  ULDC.64 UR4, c[0x4][0x78] ;  /* 0x01001e0000047ab9 */ /* 0x000fe20000000a00 */
[----:B------:R-:W-:Y:S02]  /*16b70*/  MOV R10, UR6 ;  /* 0x00000006000a7c02 */ /* 0x000fe40008000f00 */
[----:B------:R-:W-:Y:S02]  /*16b80*/  MOV R6, UR4 ;  /* 0x0000000400067c02 */ /* 0x000fe40008000f00 */
[----:B------:R-:W-:-:S02]  /*16b90*/  MOV R7, UR5 ;  /* 0x0000000500077c02 */ /* 0x000fc40008000f00 */
[----:B------:R-:W-:Y:S02]  /*16ba0*/  MOV R11, UR7 ;  /* 0x00000007000b7c02 */ /* 0x000fe40008000f00 */
[----:B------:R-:W-:Y:S02]  /*16bb0*/  MOV R8, 0x70 ;  /* 0x0000007000087802 */ /* 0x000fe40000000f00 */
[----:B------:R-:W-:Y:S02]  /*16bc0*/  MOV R12, 0x1 ;  /* 0x00000001000c7802 */ /* 0x000fe40000000f00 */
[----:B-1----:R-:W-:-:S07]  /*16bd0*/  MOV R13, RZ ;  /* 0x000000ff000d7202 */ /* 0x002fce0000000f00 */
[----:B------:R-:W-:-:S07]  /*16be0*/  LEPC R20, `(.L_x_62) ;  /* 0x000000001014794e */ /* 0x000fce0000000000 */
[----:B--2---:R-:W-:Y:S05]  /*16bf0*/  CALL.ABS.NOINC R2 ;  /* 0x0000000002007343 */ /* 0x004fea0003c00000 */
.L_x_62:
[----:B------:R-:W-:Y:S02]  /*16c00*/  MOV R22, UR36 ;  /* 0x0000002400167c02 */ /* 0x000fe40008000f00 */
[----:B--2-4-:R-:W-:-:S05]  /*16c10*/  MOV R3, UR37 ;  /* 0x0000002500037c02 */ /* 0x014fca0008000f00 */
[----:B------:R-:W-:-:S05]  /*16c20*/  IMAD R22, R3, 0x2200, R22 ;  /* 0x0000220003167824 */ /* 0x000fca00078e0216 */
[----:B------:R-:W-:-:S04]  /*16c30*/  IADD3 R18, R22, -0x2200, RZ ;  /* 0xffffde0016127810 */ /* 0x000fc80007ffe0ff */
[----:B------:R-:W-:-:S13]  /*16c40*/  LOP3.LUT P0, RZ, R18, 0x1b0, RZ, 0xc0, !PT ;  /* 0x000001b012ff7812 */ /* 0x000fda000780c0ff */
[----:B------:R-:W-:Y:S05]  /*16c50*/  @!P0 BRA `(.L_x_63) ;  /* 0x0000000000408947 */ /* 0x000fea0003800000 */
[----:B------:R-:W-:Y:S01]  /*16c60*/  MOV R0, 0x0 ;  /* 0x0000000000007802 */ /* 0x000fe20000000f00 */
[----:B------:R-:W-:Y:S01]  /*16c70*/  ULDC.64 UR4, c[0x4][0x70] ;  /* 0x01001c0000047ab9 */ /* 0x000fe20000000a00 */
[----:B------:R-:W-:Y:S01]  /*16c80*/  ULDC.64 UR6, c[0x4][0x78] ;  /* 0x01001e0000067ab9 */ /* 0x000fe20000000a00 */
[----:B------:R-:W-:Y:S01]  /*16c90*/  MOV R4, UR4 ;  /* 0x0000000400047c02 */ /* 0x000fe20008000f00 */
[----:B------:R1:W2:Y:S01]  /*16ca0*/  LDC.64 R2, c[0x4][R0] ;  /* 0x0100000000027b82 */ /* 0x0002a20000000a00 */
        /* <DEDUP_REMOVED lines=11> */
.L_x_63:
[----:B------:R-:W1:Y:S01]  /*16d60*/  S2R R5, SR_TID.X ;  /* 0x0000000000057919 */ /* 0x000e620000002100 */
[----:B------:R-:W-:Y:S01]  /*16d70*/  ULDC.64 UR4, c[0x0][0x730] ;  /* 0x0001cc0000047ab9 */ /* 0x000fe20000000a00 */
[----:B------:R-:W-:Y:S02]  /*16d80*/  IADD3 R16, R16, 0x1f, RZ ;  /* 0x0000001f10107810 */ /* 0x000fe40007ffe0ff */
[----:B------:R-:W-:Y:S02]  /*16d90*/  ISETP.NE.U32.AND P0, PT, RZ, UR4, PT ;  /* 0x00000004ff007c0c */ /* 0x000fe4000bf05070 */
[----:B------:R-:W-:Y:S02]  /*16da0*/  ISETP.GT.U32.AND P1, PT, R16, 0x3e, PT ;  /* 0x0000003e1000780c */ /* 0x000fe40003f24070 */
[----:B------:R-:W-:-:S13]  /*16db0*/  ISETP.NE.AND.EX P0, PT, RZ, UR5, PT, P0 ;  /* 0x00000005ff007c0c */ /* 0x000fda000bf05300 */
[----:B------:R-:W2:Y:S01]  /*16dc0*/  @P0 LDC R48, c[0x0][0x720] ;  /* 0x0001c800ff300b82 */ /* 0x000ea20000000800 */
[C---:B-1----:R-:W-:Y:S02]  /*16dd0*/  SHF.L.U32 R0, R5.reuse, 0x5, RZ ;  /* 0x0000000505007819 */ /* 0x042fe400000006ff */
[----:B------:R-:W-:Y:S02]  /*16de0*/  SHF.R.U32.HI R3, RZ, 0x1, R5 ;  /* 0x00000001ff037819 */ /* 0x000fe40000011605 */
[C---:B------:R-:W-:Y:S02]  /*16df0*/  LOP3.LUT R2, R0.reuse, 0xc0, RZ, 0xc0, !PT ;  /* 0x000000c000027812 */ /* 0x040fe400078ec0ff */
[----:B------:R-:W-:Y:S02]  /*16e00*/  LOP3.LUT R4, R0, 0x20, RZ, 0xc0, !PT ;  /* 0x0000002000047812 */ /* 0x000fe400078ec0ff */
[----:B------:R-:W-:Y:S02]  /*16e10*/  LOP3.LUT R2, R2, 0x8, R3, 0xf8, !PT ;  /* 0x0000000802027812 */ /* 0x000fe400078ef803 */
[----:B------:R-:W-:-:S02]  /*16e20*/  SHF.L.U32 R3, R5, 0x2, RZ ;  /* 0x0000000205037819 */ /* 0x000fc400000006ff */
[----:B------:R-:W-:Y:S01]  /*16e30*/  LEA R4, R17, R4, 0x9 ;  /* 0x0000000411047211 */ /* 0x000fe200078e48ff */
[-C--:B--2---:R-:W-:Y:S01]  /*16e40*/  FMUL R9, R25, R48.reuse ;  /* 0x0000003019097220 */ /* 0x084fe20000400000 */
[----:B------:R-:W-:Y:S01]  /*16e50*/  LOP3.LUT R3, R2, 0x18, R3, 0x78, !PT ;  /* 0x0000001802037812 */ /* 0x000fe200078e7803 */
[-C--:B------:R-:W-:Y:S01]  /*16e60*/  FMUL R10, R227, R48.reuse ;  /* 0x00000030e30a7220 */ /* 0x080fe20000400000 */
[----:B------:R-:W-:Y:S01]  /*16e70*/  LOP3.LUT R0, R0, 0x100, RZ, 0xc0, !PT ;  /* 0x0000010000007812 */ /* 0x000fe200078ec0ff */
[-C--:B------:R-:W-:Y:S01]  /*16e80*/  FMUL R217, R217, R48.reuse ;  /* 0x00000030d9d97220 */ /* 0x080fe20000400000 */
[----:B------:R-:W-:Y:S01]  /*16e90*/  LOP3.LUT P0, RZ, R5, 0x4, RZ, 0xc0, !PT ;  /* 0x0000000405ff7812 */ /* 0x000fe2000780c0ff */
[----:B------:R-:W-:Y:S01]  /*16ea0*/  FMUL R5, R19, R48 ;  /* 0x0000003013057220 */ /* 0x000fe20000400000 */
[----:B------:R-:W-:Y:S01]  /*16eb0*/  IADD3 R3, R3, R4, R0 ;  /* 0x0000000403037210 */ /* 0x000fe20007ffe000 */
        /* <DEDUP_REMOVED lines=12> */
[----:B------:R-:W-:Y:S01]  /*16f80*/  F2FP.F16.F32.PACK_AB R5, R0, R5 ;  /* 0x000000050005723e */ /* 0x000fe200000000ff */
[-C--:B------:R-:W-:Y:S01]  /*16f90*/  FMUL R14, R29, R48.reuse ;  /* 0x000000301d0e7220 */ /* 0x080fe20000400000 */
[----:B------:R-:W-:Y:S01]  /*16fa0*/  MOV R0, 0x10 ;  /* 0x0000001000007802 */ /* 0x000fe20000000f00 */
[----:B------:R-:W-:Y:S01]  /*16fb0*/  FMUL R16, R31, R48 ;  /* 0x000000301f107220 */ /* 0x000fe20000400000 */
[----:B------:R-:W-:Y:S01]  /*16fc0*/  LEA R21, R3, R18, 0x1 ;  /* 0x0000001203157211 */ /* 0x000fe200078e08ff */
        /* <DEDUP_REMOVED lines=62> */
[----:B------:R-:W-:Y:S01]  /*173b0*/  FMUL R48, R59, R48 ;  /* 0x000000303b307220 */ /* 0x000fe20000400000 */
[----:B------:R-:W-:-:S02]  /*173c0*/  F2FP.F16.F32.PACK_AB R4, R217, R4 ;  /* 0x00000004d904723e */ /* 0x000fc400000000ff */
[----:B------:R-:W-:Y:S02]  /*173d0*/  F2FP.F16.F32.PACK_AB R6, R221, R6 ;  /* 0x00000006dd06723e */ /* 0x000fe400000000ff */
[----:B------:R-:W-:Y:S02]  /*173e0*/  F2FP.F16.F32.PACK_AB R7, R2, R7 ;  /* 0x000000070207723e */ /* 0x000fe400000000ff */
[----:B------:R-:W-:Y:S02]  /*173f0*/  F2FP.F16.F32.PACK_AB R8, R225, R8 ;  /* 0x00000008e108723e */ /* 0x000fe400000000ff */
[----:B------:R-:W-:Y:S02]  /*17400*/  F2FP.F16.F32.PACK_AB R10, R229, R228 ;  /* 0x000000e4e50a723e */ /* 0x000fe400000000ff */
[----:B------:R-:W-:Y:S02]  /*17410*/  F2FP.F16.F32.PACK_AB R11, R12, R11 ;  /* 0x0000000b0c0b723e */ /* 0x000fe400000000ff */
[----:B------:R-:W-:-:S02]  /*17420*/  SEL R0, R0, 0xfffffff0, !P0 ;  /* 0xfffffff000007807 */ /* 0x000fc40004000000 */
[----:B------:R-:W-:Y:S01]  /*17430*/  IADD3 R23, R21, 0x1000, RZ ;  /* 0x0000100015177810 */ /* 0x000fe20007ffe0ff */
[----:B------:R-:W-:Y:S06]  /*17440*/  @P1 BRA `(.L_x_64) ;  /* 0x0000000000041947 */ /* 0x000fec0003800000 */
[----:B------:R-:W-:-:S04]  /*17450*/  DEPBAR.LE SB0, 0x1 ;  /* 0x000080400000791a */ /* 0x000fc80000000000 */
.L_x_64:
[----:B------:R-:W-:Y:S05]  /*17460*/  WARPSYNC.ALL ;  /* 0x0000000000007948 */ /* 0x000fea0003800000 */
[----:B------:R-:W-:Y:S01]  /*17470*/  BAR.SYNC.DEFER_BLOCKING 0x1, 0x80 ;  /* 0x0042000000007b1d */ /* 0x000fe20000010000 */
[----:B------:R-:W-:Y:S02]  /*17480*/  LEA R3, R3, R22, 0x1 ;  /* 0x0000001603037211 */ /* 0x000fe400078e08ff */
[C---:B------:R-:W-:Y:S02]  /*17490*/  LEA R23, R0.reuse, R23, 0x1 ;  /* 0x0000001700177211 */ /* 0x040fe400078e08ff */
[----:B------:R-:W-:Y:S01]  /*174a0*/  LEA R0, R0, R21, 0x1 ;  /* 0x0000001500007211 */ /* 0x000fe200078e08ff */
[----:B------:R-:W-:Y:S01]  /*174b0*/  BSSY B0, `(.L_x_65) ;  /* 0x000001e000007945 */ /* 0x000fe20003800000 */
        /* <DEDUP_REMOVED lines=8> */
[----:B------:R1:W-:Y:S04]  /*17540*/  STSM.16.M88.4 [R3+-0x2200], R4 ;  /* 0xffde000403007844 */ /* 0x0003e80000000200 */
[----:B------:R1:W-:Y:S01]  /*17550*/  STSM.16.M88.4 [R0], R8 ;  /* 0x0000000800007844 */ /* 0x0003e20000000200 */
[----:B------:R-:W-:Y:S01]  /*17560*/  @!PT LDS RZ, [RZ] ;  /* 0x00000000fffff984 */ /* 0x000fe20000000800 */
[----:B------:R-:W-:Y:S01]  /*17570*/  @!PT LDS RZ, [RZ] ;  /* 0x00000000fffff984 */ /* 0x000fe20000000800 */
[----:B------:R-:W-:Y:S01]  /*17580*/  @!PT LDS RZ, [RZ] ;  /* 0x00000000fffff984 */ /* 0x000fe20000000800 */
[----:B------:R-:W-:Y:S01]  /*17590*/  @!PT LDS RZ, [RZ] ;  /* 0x00000000fffff984 */ /* 0x000fe20000000800 */
[----:B------:R2:W-:Y:S06]  /*175a0*/  MEMBAR.ALL.CTA ;  /* 0x0000000000007992 */ /* 0x0005ec0000008000 */
[----:B--2---:R-:W2:Y:S02]  /*175b0*/  FENCE.VIEW.ASYNC.S ;  /* 0x00000000000073c6 */ /* 0x004ea40000000000 */
[----:B--2---:R-:W-:Y:S06]  /*175c0*/  BAR.SYNC.DEFER_BLOCKING 0x1, 0x80 ;  /* 0x0042000000007b1d */ /* 0x004fec0000010000 */
[----:B------:R-:W-:Y:S05]  /*175d0*/  @P1 BRA `(.L_x_66) ;  /* 0x00000000002c1947 */ /* 0x000fea0003800000 */
[----:B------:R-:W-:Y:S01]  /*175e0*/  S2UR UR44, SR_CTAID.Z ;  /* 0x00000000002c79c3 */ /* 0x000fe20000002700 */
[----:B------:R-:W-:Y:S01]  /*175f0*/  R2UR UR40, R22 ;  /* 0x00000000162872ca */ /* 0x000fe200000e0000 */
[----:B------:R-:W-:Y:S01]  /*17600*/  ULDC.64 UR4, c[0x0][0x198] ;  /* 0x0000660000047ab9 */ /* 0x000fe20000000a00 */
[----:B------:R-:W-:Y:S01]  /*17610*/  UMOV UR41, URZ ;  /* 0x0000003f00297c82 */ /* 0x000fe20008000000 */
[----:B------:R-:W-:-:S04]  /*17620*/  UIADD3 UR4, UP0, UR4, 0x670, URZ ;  /* 0x0000067004047890 */ /* 0x000fc8000ff1e03f */
[----:B------:R-:W2:Y:S01]  /*17630*/  S2UR UR43, SR_CTAID.Y ;  /* 0x00000000002b79c3 */ /* 0x000ea20000002600 */
[----:B------:R-:W-:-:S05]  /*17640*/  UIADD3.X UR5, URZ, UR5, URZ, UP0, !UPT ;  /* 0x000000053f057290 */ /* 0x000fca00087fe43f */
[----:B------:R-:W-:-:S09]  /*17650*/  UIADD3 UR40, UR40, -0x2200, URZ ;  /* 0xffffde0028287890 */ /* 0x000fd2000fffe03f */
[----:B--2---:R2:W-:Y:S01]  /*17660*/  UTMASTG.4D [UR40], [UR4] ;  /* 0x00000028040073b5 */ /* 0x0045e20008018000 */
[----:B------:R0:W-:Y:S01]  /*17670*/  UTMACMDFLUSH ;  /* 0x00000000000079b7 */ /* 0x0001e20000000000 */
[----:B--2---:R-:W-:-:S04]  /*17680*/  DEPBAR.LE SB0, 0x1 ;  /* 0x000080400000791a */ /* 0x004fc80000000000 */
.L_x_66:
[----:B------:R-:W-:Y:S05]  /*17690*/  BSYNC B0 ;  /* 0x0000000000007941 */ /* 0x000fea0003800000 */
.L_x_65:
[----:B------:R-:W-:Y:S01]  /*176a0*/  BAR.SYNC.DEFER_BLOCKING 0x1, 0x80 ;  /* 0x0042000000007b1d */ /* 0x000fe20000010000 */
[----:B------:R-:W-:Y:S02]  /*176b0*/  F2FP.F16.F32.PACK_AB R25, R25, R26 ;  /* 0x0000001a1919723e */ /* 0x000fe400000000ff */
[----:B------:R-:W-:Y:S02]  /*176c0*/  F2FP.F16.F32.PACK_AB R27, R27, R28 ;  /* 0x0000001c1b1b723e */ /* 0x000fe400000000ff */
[----:B------:R-:W-:Y:S01]  /*176d0*/  F2FP.F16.F32.PACK_AB R29, R29, R30 ;  /* 0x0000001e1d1d723e */ /* 0x000fe200000000ff */
[----:B------:R-:W-:Y:S01]  /*176e0*/  BSSY B0, `(.L_x_67) ;  /* 0x000001b000007945 */ /* 0x000fe20003800000 */
[----:B------:R-:W-:Y:S02]  /*176f0*/  F2FP.F16.F32.PACK_AB R24, R185, R184 ;  /* 0x000000b8b918723e */ /* 0x000fe400000000ff */
[----:B------:R-:W-:Y:S02]  /*17700*/  F2FP.F16.F32.PACK_AB R26, R189, R188 ;  /* 0x000000bcbd1a723e */ /* 0x000fe400000000ff */
[----:B------:R-:W-:-:S02]  /*17710*/  F2FP.F16.F32.PACK_AB R28, R193, R192 ;  /* 0x000000c0c11c723e */ /* 0x000fc400000000ff */
[----:B------:R-:W-:Y:S02]  /*17720*/  F2FP.F16.F32.PACK_AB R30, R197, R196 ;  /* 0x000000c4c51e723e */ /* 0x000fe400000000ff */
[----:B------:R-:W-:Y:S01]  /*17730*/  F2FP.F16.F32.PACK_AB R31, R31, R32 ;  /* 0x000000201f1f723e */ /* 0x000fe200000000ff */
[----:B------:R2:W-:Y:S04]  /*17740*/  STSM.16.M88.4 [R21+0x1000], R12 ;  /* 0x0010000c15007844 */ /* 0x0005e80000000200 */
[----:B------:R2:W-:Y:S01]  /*17750*/  STSM.16.M88.4 [R0+0x1000], R16 ;  /* 0x0010001000007844 */ /* 0x0005e20000000200 */
[----:B------:R-:W-:Y:S01]  /*17760*/  @!PT LDS RZ, [RZ] ;  /* 0x00000000fffff984 */ /* 0x000fe20000000800 */
[----:B------:R-:W-:Y:S01]  /*17770*/  @!PT LDS RZ, [RZ] ;  /* 0x00000000fffff984 */ /* 0x000fe20000000800 */
[----:B------:R-:W-:Y:S01]  /*17780*/  @!PT LDS RZ, [RZ] ;  /* 0x00000000fffff984 */ /* 0x000fe20000000800 */
[----:B------:R-:W-:Y:S01]  /*17790*/  @!PT LDS RZ, [RZ] ;  /* 0x00000000fffff984 */ /* 0x000fe20000000800 */
[----:B------:R3:W-:Y:S06]  /*177a0*/  MEMBAR.ALL.CTA ;  /* 0x0000000000007992 */ /* 0x0007ec0000008000 */
[----:B---3--:R-:W3:Y:S02]  /*177b0*/  FENCE.VIEW.ASYNC.S ;  /* 0x00000000000073c6 */ /* 0x008ee40000000000 */
[----:B---3--:R-:W-:Y:S06]  /*177c0*/  BAR.SYNC.DEFER_BLOCKING 0x1, 0x80 ;  /* 0x0042000000007b1d */ /* 0x008fec0000010000 */
[----:B------:R-:W-:Y:S05]  /*177d0*/  @P1 BRA `(.L_x_68) ;  /* 0x00000000002c1947 */ /* 0x000fea0003800000 */
[----:B------:R-:W-:Y:S01]  /*177e0*/  S2UR UR44, SR_CTAID.Z ;  /* 0x00000000002c79c3 */ /* 0x000fe20000002700 */
[----:B------:R-:W-:Y:S01]  /*177f0*/  R2UR UR40, R22 ;  /* 0x00000000162872ca */ /* 0x000fe200000e0000 */
[----:B------:R-:W-:Y:S01]  /*17800*/  ULDC.64 UR4, c[0x0][0x198] ;  /* 0x0000660000047ab9 */ /* 0x000fe20000000a00 */
[----:B------:R-:W-:Y:S01]  /*17810*/  UMOV UR41, 0x20 ;  /* 0x0000002000297882 */ /* 0x000fe20000000000 */
[----:B------:R-:W-:-:S04]  /*17820*/  UIADD3 UR4, UP0, UR4, 0x670, URZ ;  /* 0x0000067004047890 */ /* 0x000fc8000ff1e03f */
[----:B------:R-:W3:Y:S01]  /*17830*/  S2UR UR43, SR_CTAID.Y ;  /* 0x00000000002b79c3 */ /* 0x000ee20000002600 */
[----:B------:R-:W-:-:S05]  /*17840*/  UIADD3.X UR5, URZ, UR5, URZ, UP0, !UPT ;  /* 0x000000053f057290 */ /* 0x000fca00087fe43f */
[----:B------:R-:W-:-:S09]  /*17850*/  UIADD3 UR40, UR40, -0x1200, URZ ;  /* 0xffffee0028287890 */ /* 0x000fd2000fffe03f */
[----:B---3--:R3:W-:Y:S01]  /*17860*/  UTMASTG.4D [UR40], [UR4] ;  /* 0x00000028040073b5 */ /* 0x0087e20008018000 */
[----:B------:R0:W-:Y:S01]  /*17870*/  UTMACMDFLUSH ;  /* 0x00000000000079b7 */ /* 0x0001e20000000000 */
[----:B---3--:R-:W-:-:S04]  /*17880*/  DEPBAR.LE SB0, 0x1 ;  /* 0x000080400000791a */ /* 0x008fc80000000000 */
.L_x_68:
[----:B------:R-:W-:Y:S05]  /*17890*/  BSYNC B0 ;  /* 0x0000000000007941 */ /* 0x000fea0003800000 */
.L_x_67:
        /* <DEDUP_REMOVED lines=10> */
[----:B------:R3:W-:Y:S04]  /*17940*/  STSM.16.M88.4 [R21], R24 ;  /* 0x0000001815007844 */ /* 0x0007e80000000200 */
[----:B------:R3:W-:Y:S01]  /*17950*/  STSM.16.M88.4 [R0], R28 ;  /* 0x0000001c00007844 */ /* 0x0007e20000000200 */
[----:B------:R-:W-:Y:S01]  /*17960*/  @!PT LDS RZ, [RZ] ;  /* 0x00000000fffff984 */ /* 0x000fe20000000800 */
[----:B------:R-:W-:Y:S01]  /*17970*/  @!PT LDS RZ, [RZ] ;  /* 0x00000000fffff984 */ /* 0x000fe20000000800 */
[----:B------:R-:W-:Y:S01]  /*17980*/  @!PT LDS RZ, [RZ] ;  /* 0x00000000fffff984 */ /* 0x000fe20000000800 */
[----:B------:R-:W-:Y:S01]  /*17990*/  @!PT LDS RZ, [RZ] ;  /* 0x00000000fffff984 */ /* 0x000fe20000000800 */
[----:B------:R4:W-:Y:S06]  /*179a0*/  MEMBAR.ALL.CTA ;  /* 0x0000000000007992 */ /* 0x0009ec0000008000 */
[----:B----4-:R-:W4:Y:S02]  /*179b0*/  FENCE.VIEW.ASYNC.S ;  /* 0x00000000000073c6 */ /* 0x010f240000000000 */
[----:B----4-:R-:W-:Y:S06]  /*179c0*/  BAR.SYNC.DEFER_BLOCKING 0x1, 0x80 ;  /* 0x0042000000007b1d */ /* 0x010fec0000010000 */
[----:B------:R-:W-:Y:S05]  /*179d0*/  @P1 BRA `(.L_x_70) ;  /* 0x0000000000301947 */ /* 0x000fea0003800000 */
[----:B------:R-:W-:Y:S01]  /*179e0*/  S2UR UR12, SR_CTAID.Z ;  /* 0x00000000000c79c3 */ /* 0x000fe20000002700 */
[----:B------:R-:W-:Y:S01]  /*179f0*/  R2UR UR8, R22 ;  /* 0x00000000160872ca */ /* 0x000fe200000e0000 */
[----:B------:R-:W-:Y:S01]  /*17a00*/  ULDC.64 UR4, c[0x0][0x198] ;  /* 0x0000660000047ab9 */ /* 0x000fe20000000a00 */
[----:B------:R-:W-:Y:S01]  /*17a10*/  UMOV UR9, 0x40 ;  /* 0x0000004000097882 */ /* 0x000fe20000000000 */
[----:B------:R-:W-:Y:S01]  /*17a20*/  UIADD3 UR4, UP0, UR4, 0x670, URZ ;  /* 0x0000067004047890 */ /* 0x000fe2000ff1e03f */
[----:B------:R-:W-:-:S03]  /*17a30*/  UMOV UR10, UR42 ;  /* 0x0000002a000a7c82 */ /* 0x000fc60008000000 */
[----:B------:R-:W4:Y:S01]  /*17a40*/  S2UR UR11, SR_CTAID.Y ;  /* 0x00000000000b79c3 */ /* 0x000f220000002600 */
[----:B------:R-:W-:-:S05]  /*17a50*/  UIADD3.X UR5, URZ, UR5, URZ, UP0, !UPT ;  /* 0x000000053f057290 */ /* 0x000fca00087fe43f */
[----:B------:R-:W-:-:S09]  /*17a60*/  UIADD3 UR8, UR8, -0x2200, URZ ;  /* 0xffffde0008087890 */ /* 0x000fd2000fffe03f */
[----:B----4-:R4:W-:Y:S01]  /*17a70*/  UTMASTG.4D [UR8], [UR4] ;  /* 0x00000008040073b5 */ /* 0x0109e20008018000 */
[----:B------:R0:W-:Y:S01]  /*17a80*/  UTMACMDFLUSH ;  /* 0x00000000000079b7 */ /* 0x0001e20000000000 */
[----:B----4-:R-:W-:-:S04]  /*17a90*/  DEPBAR.LE SB0, 0x1 ;  /* 0x000080400000791a */ /* 0x010fc80000000000 */
.L_x_70:
[----:B------:R-:W-:Y:S05]  /*17aa0*/  BSYNC B0 ;  /* 0x0000000000007941 */ /* 0x000fea0003800000 */
.L_x_69:
        /* <DEDUP_REMOVED lines=11> */
[----:B------:R4:W-:Y:S01]  /*17b60*/  STSM.16.M88.4 [R23], R36 ;  /* 0x0000002417007844 */ /* 0x0009e20000000200 */
[----:B------:R-:W-:Y:S01]  /*17b70*/  @!PT LDS RZ, [RZ] ;  /* 0x00000000fffff984 */ /* 0x000fe20000000800 */
[----:B------:R-:W-:Y:S01]  /*17b80*/  @!PT LDS RZ, [RZ] ;  /* 0x00000000fffff984 */ /* 0x000fe20000000800 */
[----:B------:R-:W-:Y:S01]  /*17b90*/  @!PT LDS RZ, [RZ] ;  /* 0x00000000fffff984 */ /* 0x000fe20000000800 */
[----:B------:R-:W-:Y:S01]  /*17ba0*/  @!PT LDS RZ, [RZ] ;  /* 0x00000000fffff984 */ /* 0x000fe20000000800 */
[----:B------:R5:W-:Y:S06]  /*17bb0*/  MEMBAR.ALL.CTA ;  /* 0x0000000000007992 */ /* 0x000bec0000008000 */
[----:B-----5:R-:W5:Y:S02]  /*17bc0*/  FENCE.VIEW.ASYNC.S ;  /* 0x00000000000073c6 */ /* 0x020f640000000000 */
[----:B-----5:R-:W-:Y:S06]  /*17bd0*/  BAR.SYNC.DEFER_BLOCKING 0x1, 0x80 ;  /* 0x0042000000007b1d */ /* 0x020fec0000010000 */
[----:B------:R-:W-:Y:S05]  /*17be0*/  @P1 BRA `(.L_x_72) ;  /* 0x0000000000301947 */ /* 0x000fea0003800000 */
[----:B------:R-:W-:Y:S01]  /*17bf0*/  S2UR UR12, SR_CTAID.Z ;  /* 0x00000000000c79c3 */ /* 0x000fe20000002700 */
[----:B------:R-:W-:Y:S01]  /*17c00*/  R2UR UR8, R22 ;  /* 0x00000000160872ca */ /* 0x000fe200000e0000 */
[----:B------:R-:W-:Y:S01]  /*17c10*/  ULDC.64 UR4, c[0x0][0x198] ;  /* 0x0000660000047ab9 */ /* 0x000fe20000000a00 */
[----:B------:R-:W-:Y:S01]  /*17c20*/  UMOV UR9, 0x60 ;  /* 0x0000006000097882 */ /* 0x000fe20000000000 */
[----:B------:R-:W-:Y:S01]  /*17c30*/  UIADD3 UR4, UP0, UR4, 0x670, URZ ;  /* 0x0000067004047890 */ /* 0x000fe2000ff1e03f */
[----:B------:R-:W-:-:S03]  /*17c40*/  UMOV UR10, UR42 ;  /* 0x0000002a000a7c82 */ /* 0x000fc60008000000 */
[----:B------:R-:W5:Y:S01]  /*17c50*/  S2UR UR11, SR_CTAID.Y ;  /* 0x00000000000b79c3 */ /* 0x000f620000002600 */
[----:B------:R-:W-:-:S05]  /*17c60*/  UIADD3.X UR5, URZ, UR5, URZ, UP0, !UPT ;  /* 0x000000053f057290 */ /* 0x000fca00087fe43f */
[----:B------:R-:W-:-:S09]  /*17c70*/  UIADD3 UR8, UR8, -0x1200, URZ ;  /* 0xffffee0008087890 */ /* 0x000fd2000fffe03f */
[----:B-----5:R1:W-:Y:S01]  /*17c80*/  UTMASTG.4D [UR8], [UR4] ;  /* 0x00000008040073b5 */ /* 0x0203e20008018000 */
[----:B------:R0:W-:Y:S01]  /*17c90*/  UTMACMDFLUSH ;  /* 0x00000000000079b7 */ /* 0x0001e20000000000 */
[----:B-1----:R-:W-:-:S04]  /*17ca0*/  DEPBAR.LE SB0, 0x1 ;  /* 0x000080400000791a */ /* 0x002fc80000000000 */
.L_x_72:
[----:B------:R-:W-:Y:S05]  /*17cb0*/  BSYNC B0 ;  /* 0x0000000000007941 */ /* 0x000fea0003800000 */
.L_x_71:
[----:B------:R-:W-:Y:S06]  /*17cc0*/  BAR.SYNC.DEFER_BLOCKING 0x1, 0x80 ;  /* 0x0042000000007b1d */ /* 0x000fec0000010000 */
[----:B------:R-:W-:Y:S01]  /*17cd0*/  BSSY B0, `(.L_x_73) ;  /* 0x0000016000007945 */ /* 0x000fe20003800000 */
[----:B------:R1:W-:Y:S04]  /*17ce0*/  STSM.16.M88.4 [R21], R40 ;  /* 0x0000002815007844 */ /* 0x0003e80000000200 */
        /* <DEDUP_REMOVED lines=18> */
[----:B-----5:R1:W-:Y:S02]  /*17e10*/  UTMASTG.4D [UR8], [UR4] ;  /* 0x00000008040073b5 */ /* 0x0203e40008018000 */
[----:B-1----:R0:W-:Y:S02]  /*17e20*/  UTMACMDFLUSH ;  /* 0x00000000000079b7 */ /* 0x0021e40000000000 */
.L_x_74:
[----:B------:R-:W-:Y:S05]  /*17e30*/  BSYNC B0 ;  /* 0x0000000000007941 */ /* 0x000fea0003800000 */
.L_x_73:
[----:B------:R-:W-:Y:S01]  /*17e40*/  UIADD3 UR37, UR37, -0x1, URZ ;  /* 0xffffffff25257890 */ /* 0x000fe2000fffe03f */
[----:B------:R-:W-:-:S04]  /*17e50*/  DEPBAR.LE SB0, 0x0 ;  /* 0x000080000000791a */ /* 0x000fc80000000000 */
[----:B------:R-:W-:-:S04]  /*17e60*/  USHF.L.U32 UR4, UR37, 0x3, URZ ;  /* 0x0000000325047899 */ /* 0x000fc8000800063f */
[----:B------:R-:W-:-:S04]  /*17e70*/  ULOP3.LUT UR4, UR4, 0x8, URZ, 0xe2, !UPT ;  /* 0x0000000804047892 */ /* 0x000fc8000f8ee23f */
[----:B------:R-:W-:-:S06]  /*17e80*/  ULOP3.LUT UR4, UR4, 0x18, URZ, 0x3c, !UPT ;  /* 0x0000001804047892 */ /* 0x000fcc000f8e3c3f */
[----:B-123--:R-:W-:-:S04]  /*17e90*/  MOV R0, UR4 ;  /* 0x0000000400007c02 */ /* 0x00efc80008000f00 */
[----:B------:R-:W-:Y:S01]  /*17ea0*/  SYNCS.ARRIVE.TRANS64.A1T0 RZ, [R0+UR36+0x6e090], RZ ;  /* 0x06e090ff00ff79a7 */ /* 0x000fe20008100024 */
[----:B------:R-:W-:Y:S05]  /*17eb0*/  EXIT ;  /* 0x000000000000794d */ /* 0x000fea0003800000 */
.L_x_6:
[----:B------:R-:W-:-:S08]  /*17ec0*/  UISETP.NE.AND UP0, UPT, UR5, 0x1, UPT ;  /* 0x000000010500788c */ /* 0x000fd0000bf05270 */
[----:B------:R-:W1:-:S00]  /*17ed0*/  USETMAXREG.DEALLOC.CTAPOOL 0x18 ;  /* 0x00000018000079c8 */ /* 0x000e4000080e0500 */
[----:B------:R-:W-:-:S13]  /*17ee0*/  PLOP3.LUT P0, PT, PT, PT, UP0, 0x80, 0x0 ;  /* 0x000000000000781c */ /* 0x000fda0003f0f008 */
[----:B------:R-:W-:Y:S05]  /*17ef0*/  @P0 EXIT ;  /* 0x000000000000094d */ /* 0x000fea0003800000 */
[----:B------:R-:W2:Y:S01]  /*17f00*/  S2UR UR11, SR_CTAID.X ;  /* 0x00000000000b79c3 */ /* 0x000ea20000002500 */
[----:B------:R-:W-:Y:S01]  /*17f10*/  ELECT P3, URZ, PT ;  /* 0x00000000003f782f */ /* 0x000fe20003860000 */
[----:B------:R-:W-:Y:S01]  /*17f20*/  BSSY B0, `(.L_x_75) ;  /* 0x0000043000007945 */ /* 0x000fe20003800000 */
[----:B-1----:R-:W-:Y:S02]  /*17f30*/  MOV R2, RZ ;  /* 0x000000ff00027202 */ /* 0x002fe40000000f00 */
[----:B------:R-:W-:Y:S02]  /*17f40*/  MOV R8, RZ ;  /* 0x000000ff00087202 */ /* 0x000fe40000000f00 */
[----:B------:R-:W-:Y:S01]  /*17f50*/  MOV R4, RZ ;  /* 0x000000ff00047202 */ /* 0x000fe20000000f00 */
[----:B------:R-:W1:Y:S08]  /*17f60*/  S2UR UR52, SR_CTAID.Y ;  /* 0x00000000003479c3 */ /* 0x000e700000002600 */
[----:B------:R-:W3:Y:S01]  /*17f70*/  S2UR UR53, SR_CTAID.Z ;  /* 0x00000000003579c3 */ /* 0x000ee20000002700 */
[----:B--2---:R-:W-:Y:S01]  /*17f80*/  USHF.L.U32 UR11, UR11, 0x7, URZ ;  /* 0x000000070b0b7899 */ /* 0x004fe2000800063f */
[----:B------:R-:W-:Y:S11]  /*17f90*/  @!P3 BRA `(.L_x_76) ;  /* 0x0000000000ecb947 */ /* 0x000ff60003800000 */
[----:B------:R-:W2:Y:S01]  /*17fa0*/  S2R R4, SR_CgaCtaId ;  /* 0x0000000000047919 */ /* 0x000ea20000008800 */
[----:B------:R-:W-:Y:S02]  /*17fb0*/  MOV R3, 0x400 ;  /* 0x0000040000037802 */ /* 0x000fe40000000f00 */
[----:B------:R-:W-:Y:S02]  /*17fc0*/  MOV R5, 0x1 ;  /* 0x0000000100057802 */ /* 0x000fe40000000f00 */
[----:B--2---:R-:W-:Y:S02]  /*17fd0*/  LEA R4, R4, R3, 0x18 ;  /* 0x0000000304047211 */ /* 0x004fe400078ec0ff */
[----:B------:R-:W-:-:S04]  /*17fe0*/  SHF.L.U32 R3, R5, 0x1f, RZ ;  /* 0x0000001f05037819 */ /* 0x000fc800000006ff */
[----:B------:R-:W2:Y:S02]  /*17ff0*/  SYNCS.PHASECHK.TRANS64.TRYWAIT P0, [R4+URZ+0x6e060], R3 ;  /* 0x06e06003040075a7 */ /* 0x000ea4000800017f */
[----:B--2---:R-:W-:Y:S05]  /*18000*/  @!P0 BRA `(.L_x_77) ;  /* 0x0000001c00288947 */ /* 0x004fea0003800000 */
.L_x_114:
[----:B------:R-:W-:Y:S01]  /*18010*/  ULOP3.LUT UR5, UR4, 0x2, URZ, 0xfc, !UPT ;  /* 0x0000000204057892 */ /* 0x000fe2000f8efc3f */
[----:B--2---:R-:W-:-:S03]  /*18020*/  @P2 MOV R3, 0x5000 ;  /* 0x0000500000032802 */ /* 0x004fc60000000f00 */
[----:B------:R-:W-:Y:S01]  /*18030*/  UPRMT UR5, UR5, 0x9910, URZ ;  /* 0x0000991005057896 */ /* 0x000fe2000800003f */
[----:B------:R2:W-:Y:S03]  /*18040*/  @P2 SYNCS.ARRIVE.TRANS64 RZ, [R4+URZ+0x6e050], R3 ;  /* 0x06e0500304ff29a7 */ /* 0x0005e6000800003f */
[----:B------:R-:W-:-:S06]  /*18050*/  UISETP.NE.AND UP0, UPT, UR5, 0x2, UPT ;  /* 0x000000020500788c */ /* 0x000fcc000bf05270 */
[----:B------:R-:W-:-:S13]  /*18060*/  PLOP3.LUT P0, PT, PT, PT, UP0, 0x80, 0x0 ;  /* 0x000000000000781c */ /* 0x000fda0003f0f008 */
[----:B--2---:R-:W-:Y:S05]  /*18070*/  @P0 BRA `(.L_x_78) ;  /* 0x0000000000040947 */ /* 0x004fea0003800000 */
[----:B-1-3--:R-:W-:Y:S01]  /*18080*/  BPT.TRAP 0x1 ;  /* 0x000000040000795c */ /* 0x00afe20000300000 */
.L_x_78:
[----:B------:R-:W-:-:S04]  /*18090*/  LOP3.LUT P0, RZ, R0, 0x1f, RZ, 0xc0, !PT ;  /* 0x0000001f00ff7812 */ /* 0x000fc8000780c0ff */
[----:B------:R-:W-:-:S13]  /*180a0*/  PLOP3.LUT P0, PT, P0, P2, PT, 0x2a, 0x0 ;  /* 0x000000000000781c */ /* 0x000fda0000704572 */
[----:B------:R-:W-:Y:S05]  /*180b0*/  @P0 BRA `(.L_x_79) ;  /* 0x0000000000040947 */ /* 0x000fea0003800000 */
[----:B-1-3--:R-:W-:Y:S01]  /*180c0*/  BPT.TRAP 0x1 ;  /* 0x000000040000795c */ /* 0x00afe20000300000 */
.L_x_79:
[----:B------:R-:W-:Y:S01]  /*180d0*/  R2UR UR8, R4 ;  /* 0x00000000040872ca */ /* 0x000fe200000e0000 */
[----:B------:R-:W-:Y:S01]  /*180e0*/  ULDC.64 UR6, c[0x0][0x198] ;  /* 0x0000660000067ab9 */ /* 0x000fe20000000a00 */
[----:B------:R-:W-:Y:S01]  /*180f0*/  UMOV UR14, 0x0 ;  /* 0x00000000000e7882 */ /* 0x000fe20000000000 */
[----:B------:R-:W-:Y:S01]  /*18100*/  UIADD3 UR6, UP0, UR6, 0xf0, URZ ;  /* 0x000000f006067890 */ /* 0x000fe2000ff1e03f */
[----:B------:R-:W-:Y:S01]  /*18110*/  MOV R8, 0x40 ;  /* 0x0000004000087802 */ /* 0x000fe20000000f00 */
[----:B------:R-:W-:Y:S01]  /*18120*/  UMOV UR15, 0x10000000 ;  /* 0x10000000000f7882 */ /* 0x000fe20000000000 */
[----:B------:R-:W-:Y:S01]  /*18130*/  UMOV UR10, URZ ;  /* 0x0000003f000a7c82 */ /* 0x000fe20008000000 */
[----:B------:R-:W-:Y:S01]  /*18140*/  UIADD3.X UR7, URZ, UR7, URZ, UP0, !UPT ;  /* 0x000000073f077290 */ /* 0x000fe200087fe43f */
[----:B------:R-:W-:Y:S01]  /*18150*/  MOV R4, 0x1 ;  /* 0x0000000100047802 */ /* 0x000fe20000000f00 */
[----:B-1----:R-:W-:Y:S01]  /*18160*/  UMOV UR12, UR52 ;  /* 0x00000034000c7c82 */ /* 0x002fe20008000000 */
[----:B---3--:R-:W-:Y:S01]  /*18170*/  UMOV UR13, UR53 ;  /* 0x00000035000d7c82 */ /* 0x008fe20008000000 */
[----:B------:R-:W-:Y:S01]  /*18180*/  UMOV UR34, 0x20 ;  /* 0x0000002000227882 */ /* 0x000fe20000000000 */
[----:B------:R-:W-:Y:S01]  /*18190*/  UMOV UR35, UR11 ;  /* 0x0000000b00237c82 */ /* 0x000fe20008000000 */
[----:B------:R-:W-:-:S02]  /*181a0*/  UIADD3 UR9, UR8, 0x6e050, URZ ;  /* 0x0006e05008097890 */ /* 0x000fc4000fffe03f */
[----:B------:R-:W-:Y:S02]  /*181b0*/  UIADD3 UR32, UR8, 0x1000, URZ ;  /* 0x0000100008207890 */ /* 0x000fe4000fffe03f */
[----:B------:R-:W-:Y:S02]  /*181c0*/  UIADD3 UR24, UR8, 0x2000, URZ ;  /* 0x0000200008187890 */ /* 0x000fe4000fffe03f */
[----:B------:R-:W-:Y:S02]  /*181d0*/  UIADD3 UR16, UR8, 0x3000, URZ ;  /* 0x0000300008107890 */ /* 0x000fe4000fffe03f */
[----:B------:R-:W-:Y:S02]  /*181e0*/  UIADD3 UR48, UR8, 0x4000, URZ ;  /* 0x0000400008307890 */ /* 0x000fe4000fffe03f */
[----:B------:R2:W-:Y:S01]  /*181f0*/  UTMALDG.4D [UR8], [UR6], desc[UR14] ;  /* 0x00000e08060075b4 */ /* 0x0005e20008019000 */
[----:B------:R-:W-:Y:S01]  /*18200*/  UMOV UR36, UR52 ;  /* 0x0000003400247c82 */ /* 0x000fe20008000000 */
[----:B------:R-:W-:Y:S01]  /*18210*/  UMOV UR37, UR53 ;  /* 0x0000003500257c82 */ /* 0x000fe20008000000 */
[----:B------:R-:W-:Y:S01]  /*18220*/  UMOV UR33, UR9 ;  /* 0x0000000900217c82 */ /* 0x000fe20008000000 */
[----:B------:R-:W-:Y:S01]  /*18230*/  UMOV UR26, 0x40 ;  /* 0x00000040001a7882 */ /* 0x000fe20000000000 */
[----:B------:R-:W-:Y:S01]  /*18240*/  UMOV UR27, UR11 ;  /* 0x0000000b001b7c82 */ /* 0x000fe20008000000 */
[----:B------:R-:W-:Y:S01]  /*18250*/  UMOV UR28, UR52 ;  /* 0x00000034001c7c82 */ /* 0x000fe20008000000 */
[----:B------:R-:W-:Y:S01]  /*18260*/  UMOV UR29, UR53 ;  /* 0x00000035001d7c82 */ /* 0x000fe20008000000 */
[----:B------:R-:W-:Y:S01]  /*18270*/  UMOV UR25, UR9 ;  /* 0x0000000900197c82 */ /* 0x000fe20008000000 */
[----:B------:R-:W-:Y:S01]  /*18280*/  UMOV UR18, 0x60 ;  /* 0x0000006000127882 */ /* 0x000fe20000000000 */
[----:B------:R-:W-:Y:S01]  /*18290*/  UMOV UR19, UR11 ;  /* 0x0000000b00137c82 */ /* 0x000fe20008000000 */
[----:B------:R-:W-:Y:S01]  /*182a0*/  UMOV UR20, UR52 ;  /* 0x0000003400147c82 */ /* 0x000fe20008000000 */
[----:B------:R2:W-:Y:S01]  /*182b0*/  UTMALDG.4D [UR32], [UR6], desc[UR14] ;  /* 0x00000e20060075b4 */ /* 0x0005e20008019000 */
[----:B------:R-:W-:Y:S01]  /*182c0*/  UMOV UR21, UR53 ;  /* 0x0000003500157c82 */ /* 0x000fe20008000000 */
[----:B------:R-:W-:Y:S01]  /*182d0*/  UMOV UR17, UR9 ;  /* 0x0000000900117c82 */ /* 0x000fe20008000000 */
[----:B------:R-:W-:Y:S01]  /*182e0*/  UMOV UR50, 0x80 ;  /* 0x0000008000327882 */ /* 0x000fe20000000000 */
[----:B------:R-:W-:Y:S01]  /*182f0*/  UMOV UR51, UR11 ;  /* 0x0000000b00337c82 */ /* 0x000fe20008000000 */
[----:B------:R-:W-:Y:S01]  /*18300*/  UMOV UR49, UR9 ;  /* 0x0000000900317c82 */ /* 0x000fe20008000000 */
[----:B------:R2:W-:Y:S01]  /*18310*/  UTMALDG.4D [UR24], [UR6], desc[UR14] ;  /* 0x00000e18060075b4 */ /* 0x0005e20008019000 */
[----:B------:R2:W-:Y:S01]  /*18320*/  UTMALDG.4D [UR16], [UR6], desc[UR14] ;  /* 0x00000e10060075b4 */ /* 0x0005e20008019000 */
[----:B------:R2:W-:Y:S02]  /*18330*/  UTMALDG.4D [UR48], [UR6], desc[UR14] ;  /* 0x00000e30060075b4 */ /* 0x0005e40008019000 */
[----:B--2---:R-:W-:Y:S01]  /*18340*/  NOP ;  /* 0x0000000000007918 */ /* 0x004fe20000000000 */
.L_x_76:
[----:B-1-3--:R-:W-:Y:S05]  /*18350*/  BSYNC B0 ;  /* 0x0000000000007941 */ /* 0x00afea0003800000 */
.L_x_75:
[----:B------:R-:W1:Y:S01]  /*18360*/  LDC R3, c[0x0][0x28c] ;  /* 0x0000a300ff037b82 */ /* 0x000e620000000800 */
[----:B------:R-:W-:Y:S01]  /*18370*/  BSSY B0, `(.L_x_80) ;  /* 0x000003f000007945 */ /* 0x000fe20003800000 */
[----:B-1----:R-:W-:-:S13]  /*18380*/  ISETP.GT.AND P4, PT, R3, RZ, P3 ;  /* 0x000000ff0300720c */ /* 0x002fda0001f84270 */
[----:B------:R-:W-:Y:S05]  /*18390*/  @!P4 BRA `(.L_x_81) ;  /* 0x0000000000f0c947 */ /* 0x000fea0003800000 */
[----:B------:R-:W1:Y:S01]  /*183a0*/  S2R R5, SR_CgaCtaId ;  /* 0x0000000000057919 */ /* 0x000e620000008800 */
[----:B------:R-:W-:-:S04]  /*183b0*/  MOV R2, 0x400 ;  /* 0x0000040000027802 */ /* 0x000fc80000000f00 */
[----:B-1----:R-:W-:Y:S02]  /*183c0*/  LEA R5, R5, R2, 0x18 ;  /* 0x0000000205057211 */ /* 0x002fe400078ec0ff */
[----:B------:R-:W-:-:S04]  /*183d0*/  MOV R2, 0x1 ;  /* 0x0000000100027802 */ /* 0x000fc80000000f00 */
[----:B------:R-:W-:-:S04]  /*183e0*/  SHF.L.U32 R2, R2, 0x1f, RZ ;  /* 0x0000001f02027819 */ /* 0x000fc800000006ff */
[----:B------:R-:W1:Y:S02]  /*183f0*/  SYNCS.PHASECHK.TRANS64.TRYWAIT P0, [R5+URZ+0x6e028], R2 ;  /* 0x06e02802050075a7 */ /* 0x000e64000800017f */
[----:B-1----:R-:W-:Y:S05]  /*18400*/  @!P0 BRA `(.L_x_82) ;  /* 0x00000018003c8947 */ /* 0x002fea0003800000 */
.L_x_115:
[----:B------:R-:W-:Y:S01]  /*18410*/  ULOP3.LUT UR5, UR4, 0x2, URZ, 0xfc, !UPT ;  /* 0x0000000204057892 */ /* 0x000fe2000f8efc3f */
[----:B-1----:R-:W-:-:S03]  /*18420*/  @P2 MOV R2, 0x14000 ;  /* 0x0001400000022802 */ /* 0x002fc60000000f00 */
[----:B------:R-:W-:Y:S01]  /*18430*/  UPRMT UR5, UR5, 0x9910, URZ ;  /* 0x0000991005057896 */ /* 0x000fe2000800003f */
[----:B------:R1:W-:Y:S03]  /*18440*/  @P2 SYNCS.ARRIVE.TRANS64 RZ, [R5+URZ+0x6e000], R2 ;  /* 0x06e0000205ff29a7 */ /* 0x0003e6000800003f */
[----:B------:R-:W-:-:S06]  /*18450*/  UISETP.NE.AND UP0, UPT, UR5, 0x2, UPT ;  /* 0x000000020500788c */ /* 0x000fcc000bf05270 */
[----:B------:R-:W-:-:S13]  /*18460*/  PLOP3.LUT P0, PT, PT, PT, UP0, 0x80, 0x0 ;  /* 0x000000000000781c */ /* 0x000fda0003f0f008 */
[----:B-1----:R-:W-:Y:S05]  /*18470*/  @P0 BRA `(.L_x_83) ;  /* 0x0000000000040947 */ /* 0x002fea0003800000 */
[----:B------:R-:W-:Y:S01]  /*18480*/  BPT.TRAP 0x1 ;  /* 0x000000040000795c */ /* 0x000fe20000300000 */
.L_x_83:
[----:B------:R-:W-:-:S04]  /*18490*/  LOP3.LUT P0, RZ, R0, 0x1f, RZ, 0xc0, !PT ;  /* 0x0000001f00ff7812 */ /* 0x000fc8000780c0ff */
[----:B------:R-:W-:-:S13]  /*184a0*/  PLOP3.LUT P0, PT, P0, P2, PT, 0x2a, 0x0 ;  /* 0x000000000000781c */ /* 0x000fda0000704572 */
[----:B------:R-:W-:Y:S05]  /*184b0*/  @P0 BRA `(.L_x_84) ;  /* 0x0000000000040947 */ /* 0x000fea0003800000 */
[----:B------:R-:W-:Y:S01]  /*184c0*/  BPT.TRAP 0x1 ;  /* 0x000000040000795c */ /* 0x000fe20000300000 */
.L_x_84:
[----:B------:R-:W-:Y:S01]  /*184d0*/  R2UR UR16, R5 ;  /* 0x00000000051072ca */ /* 0x000fe200000e0000 */
[----:B------:R-:W-:Y:S01]  /*184e0*/  ULDC.64 UR6, c[0x0][0x198] ;  /* 0x0000660000067ab9 */ /* 0x000fe20000000a00 */
[----:B------:R-:W-:Y:S01]  /*184f0*/  UMOV UR51, URZ ;  /* 0x0000003f00337c82 */ /* 0x000fe20008000000 */
[----:B------:R-:W-:Y:S01]  /*18500*/  UIADD3 UR6, UP0, UR6, 0x1f0, URZ ;  /* 0x000001f006067890 */ /* 0x000fe2000ff1e03f */
[----:B------:R-:W-:Y:S01]  /*18510*/  MOV R2, 0x1 ;  /* 0x0000000100027802 */ /* 0x000fe20000000f00 */
[----:B------:R-:W-:Y:S01]  /*18520*/  UMOV UR8, 0x0 ;  /* 0x0000000000087882 */ /* 0x000fe20000000000 */
[----:B------:R-:W-:Y:S01]  /*18530*/  UMOV UR9, 0x10000000 ;  /* 0x1000000000097882 */ /* 0x000fe20000000000 */
[----:B------:R-:W-:Y:S01]  /*18540*/  UIADD3.X UR7, URZ, UR7, URZ, UP0, !UPT ;  /* 0x000000073f077290 */ /* 0x000fe200087fe43f */
[----:B------:R-:W-:Y:S01]  /*18550*/  UMOV UR50, URZ ;  /* 0x0000003f00327c82 */ /* 0x000fe20008000000 */
[----:B------:R-:W-:Y:S01]  /*18560*/  UMOV UR42, 0x20 ;  /* 0x00000020002a7882 */ /* 0x000fe20000000000 */
[----:B------:R-:W-:Y:S01]  /*18570*/  UMOV UR44, UR52 ;  /* 0x00000034002c7c82 */ /* 0x000fe20008000000 */
[----:B------:R-:W-:-:S02]  /*18580*/  UMOV UR45, UR53 ;  /* 0x00000035002d7c82 */ /* 0x000fc40008000000 */
[----:B------:R-:W-:Y:S02]  /*18590*/  UIADD3 UR48, UR16, 0xa000, URZ ;  /* 0x0000a00010307890 */ /* 0x000fe4000fffe03f */
[----:B------:R-:W-:Y:S02]  /*185a0*/  UIADD3 UR49, UR16, 0x6e000, URZ ;  /* 0x0006e00010317890 */ /* 0x000fe4000fffe03f */
[----:B------:R-:W-:Y:S02]  /*185b0*/  UIADD3 UR40, UR16, 0xe000, URZ ;  /* 0x0000e00010287890 */ /* 0x000fe4000fffe03f */
[----:B------:R-:W-:Y:S02]  /*185c0*/  UIADD3 UR32, UR16, 0x12000, URZ ;  /* 0x0001200010207890 */ /* 0x000fe4000fffe03f */
[----:B------:R-:W-:Y:S02]  /*185d0*/  UIADD3 UR24, UR16, 0x16000, URZ ;  /* 0x0001600010187890 */ /* 0x000fe4000fffe03f */
[----:B------:R-:W-:Y:S01]  /*185e0*/  UIADD3 UR16, UR16, 0x1a000, URZ ;  /* 0x0001a00010107890 */ /* 0x000fe2000fffe03f */
[----:B------:R1:W-:Y:S01]  /*185f0*/  UTMALDG.4D [UR48], [UR6], desc[UR8] ;  /* 0x00000830060075b4 */ /* 0x0003e20008019000 */
        /* <DEDUP_REMOVED lines=18> */
[----:B------:R1:W-:Y:S01]  /*18720*/  UTMALDG.4D [UR32], [UR6], desc[UR8] ;  /* 0x00000820060075b4 */ /* 0x0003e20008019000 */
[----:B------:R1:W-:Y:S01]  /*18730*/  UTMALDG.4D [UR24], [UR6], desc[UR8] ;  /* 0x00000818060075b4 */ /* 0x0003e20008019000 */
[----:B------:R1:W-:Y:S02]  /*18740*/  UTMALDG.4D [UR16], [UR6], desc[UR8] ;  /* 0x00000810060075b4 */ /* 0x0003e40008019000 */
[----:B-1----:R-:W-:Y:S01]  /*18750*/  NOP ;  /* 0x0000000000007918 */ /* 0x002fe20000000000 */
.L_x_81:
[----:B------:R-:W-:Y:S05]  /*18760*/  BSYNC B0 ;  /* 0x0000000000007941 */ /* 0x000fea0003800000 */
.L_x_80:
[----:B------:R-:W-:Y:S04]  /*18770*/  BSSY B0, `(.L_x_85) ;  /* 0x0000041000007945 */ /* 0x000fe80003800000 */
[----:B------:R-:W-:Y:S05]  /*18780*/  @!P3 BRA `(.L_x_86) ;  /* 0x0000000000fcb947 */ /* 0x000fea0003800000 */
[----:B------:R-:W1:Y:S01]  /*18790*/  S2R R6, SR_CgaCtaId ;  /* 0x0000000000067919 */ /* 0x000e620000008800 */
[----:B------:R-:W-:-:S04]  /*187a0*/  MOV R5, 0x400 ;  /* 0x0000040000057802 */ /* 0x000fc80000000f00 */
[----:B-1----:R-:W-:Y:S02]  /*187b0*/  LEA R7, R6, R5, 0x18 ;  /* 0x0000000506077211 */ /* 0x002fe400078ec0ff */
[----:B------:R-:W-:Y:S02]  /*187c0*/  MOV R6, 0x1 ;  /* 0x0000000100067802 */ /* 0x000fe40000000f00 */
[----:B------:R-:W-:Y:S02]  /*187d0*/  LEA R5, R4, R7, 0x3 ;  /* 0x0000000704057211 */ /* 0x000fe400078e18ff */
[----:B------:R-:W-:-:S04]  /*187e0*/  SHF.L.U32 R6, R6, 0x1f, RZ ;  /* 0x0000001f06067819 */ /* 0x000fc800000006ff */
[----:B------:R-:W1:Y:S02]  /*187f0*/  SYNCS.PHASECHK.TRANS64.TRYWAIT P0, [R5+URZ+0x6e060], R6 ;  /* 0x06e06006050075a7 */ /* 0x000e64000800017f */
[----:B-1----:R-:W-:Y:S05]  /*18800*/  @!P0 BRA `(.L_x_87) ;  /* 0x0000001400508947 */ /* 0x002fea0003800000 */
.L_x_116:
        /* <DEDUP_REMOVED lines=8> */
.L_x_88:
[----:B------:R-:W-:-:S04]  /*18890*/  LOP3.LUT P0, RZ, R0, 0x1f, RZ, 0xc0, !PT ;  /* 0x0000001f00ff7812 */ /* 0x000fc8000780c0ff */
[----:B------:R-:W-:-:S13]  /*188a0*/  PLOP3.LUT P0, PT, P0, P2, PT, 0x2a, 0x0 ;  /* 0x000000000000781c */ /* 0x000fda0000704572 */
[----:B------:R-:W-:Y:S05]  /*188b0*/  @P0 BRA `(.L_x_89) ;  /* 0x0000000000040947 */ /* 0x000fea0003800000 */
[----:B------:R-:W-:Y:S01]  /*188c0*/  BPT.TRAP 0x1 ;  /* 0x000000040000795c */ /* 0x000fe20000300000 */
.L_x_89:
[----:B------:R-:W-:Y:S01]  /*188d0*/  R2UR UR40, R4 ;  /* 0x00000000042872ca */ /* 0x000fe200000e0000 */
[----:B------:R-:W-:Y:S01]  /*188e0*/  ULDC.64 UR6, c[0x0][0x198] ;  /* 0x0000660000067ab9 */ /* 0x000fe20000000a00 */
[----:B------:R-:W-:Y:S01]  /*188f0*/  R2UR UR5, R7 ;  /* 0x00000000070572ca */ /* 0x000fe200000e0000 */
[----:B------:R-:W-:Y:S01]  /*18900*/  UIADD3 UR6, UP0, UR6, 0xf0, URZ ;  /* 0x000000f006067890 */ /* 0x000fe2000ff1e03f */
[----:B------:R-:W-:Y:S01]  /*18910*/  R2UR UR43, R8 ;  /* 0x00000000082b72ca */ /* 0x000fe200000e0000 */
[----:B------:R-:W-:Y:S01]  /*18920*/  UMOV UR8, 0x0 ;  /* 0x0000000000087882 */ /* 0x000fe20000000000 */
[----:B------:R-:W-:Y:S01]  /*18930*/  R2UR UR41, R5 ;  /* 0x00000000052972ca */ /* 0x000fe200000e0000 */
[----:B------:R-:W-:Y:S01]  /*18940*/  UIADD3.X UR7, URZ, UR7, URZ, UP0, !UPT ;  /* 0x000000073f077290 */ /* 0x000fe200087fe43f */
[----:B------:R-:W-:Y:S01]  /*18950*/  UMOV UR9, 0x10000000 ;  /* 0x1000000000097882 */ /* 0x000fe20000000000 */
[----:B------:R-:W-:Y:S01]  /*18960*/  UMOV UR42, URZ ;  /* 0x0000003f002a7c82 */ /* 0x000fe20008000000 */
[----:B------:R-:W-:Y:S01]  /*18970*/  UMOV UR44, UR52 ;  /* 0x00000034002c7c82 */ /* 0x000fe20008000000 */
[----:B------:R-:W-:Y:S01]  /*18980*/  UMOV UR45, UR53 ;  /* 0x00000035002d7c82 */ /* 0x000fe20008000000 */
[----:B------:R-:W-:Y:S01]  /*18990*/  UMOV UR34, 0x20 ;  /* 0x0000002000227882 */ /* 0x000fe20000000000 */
[----:B------:R-:W-:-:S02]  /*189a0*/  UMOV UR36, UR52 ;  /* 0x0000003400247c82 */ /* 0x000fc40008000000 */
[----:B------:R-:W-:Y:S02]  /*189b0*/  UIMAD UR40, UR40, 0x5000, UR5 ;  /* 0x00005000282878a4 */ /* 0x000fe4000f8e0205 */
[----:B------:R-:W-:Y:S02]  /*189c0*/  UIADD3 UR43, UR11, UR43, URZ ;  /* 0x0000002b0b2b7290 */ /* 0x000fe4000fffe03f */
[----:B------:R-:W-:Y:S02]  /*189d0*/  UIADD3 UR41, UR41, 0x6e050, URZ ;  /* 0x0006e05029297890 */ /* 0x000fe4000fffe03f */
[----:B------:R-:W-:Y:S02]  /*189e0*/  UIADD3 UR32, UR40, 0x1000, URZ ;  /* 0x0000100028207890 */ /* 0x000fe4000fffe03f */
[----:B------:R-:W-:Y:S02]  /*189f0*/  UIADD3 UR24, UR40, 0x2000, URZ ;  /* 0x0000200028187890 */ /* 0x000fe4000fffe03f */
[----:B------:R-:W-:-:S02]  /*18a00*/  UIADD3 UR16, UR40, 0x3000, URZ ;  /* 0x0000300028107890 */ /* 0x000fc4000fffe03f */
        /* <DEDUP_REMOVED lines=22> */
[----:B-1----:R-:W-:Y:S01]  /*18b70*/  NOP ;  /* 0x0000000000007918 */ /* 0x002fe20000000000 */
.L_x_86:
[----:B------:R-:W-:Y:S05]  /*18b80*/  BSYNC B0 ;  /* 0x0000000000007941 */ /* 0x000fea0003800000 */
.L_x_85:
[----:B------:R-:W-:Y:S01]  /*18b90*/  BSSY B0, `(.L_x_90) ;  /* 0x0000043000007945 */ /* 0x000fe20003800000 */
[----:B------:R-:W-:-:S03]  /*18ba0*/  MOV R8, RZ ;  /* 0x000000ff00087202 */ /* 0x000fc60000000f00 */
[----:B------:R-:W-:Y:S05]  /*18bb0*/  @!P4 BRA `(.L_x_91) ;  /* 0x000000040000c947 */ /* 0x000fea0003800000 */
[----:B------:R-:W1:Y:S01]  /*18bc0*/  S2R R5, SR_CgaCtaId ;  /* 0x0000000000057919 */ /* 0x000e620000008800 */
[----:B------:R-:W-:Y:S02]  /*18bd0*/  MOV R4, 0x400 ;  /* 0x0000040000047802 */ /* 0x000fe40000000f00 */
[----:B------:R-:W-:-:S04]  /*18be0*/  MOV R7, 0x1 ;  /* 0x0000000100077802 */ /* 0x000fc80000000f00 */
[----:B------:R-:W-:Y:S02]  /*18bf0*/  SHF.L.U32 R7, R7, 0x1f, RZ ;  /* 0x0000001f07077819 */ /* 0x000fe400000006ff */
[----:B-1----:R-:W-:-:S04]  /*18c00*/  LEA R5, R5, R4, 0x18 ;  /* 0x0000000405057211 */ /* 0x002fc800078ec0ff */
[----:B------:R-:W-:-:S04]  /*18c10*/  LEA R4, R2, R5, 0x3 ;  /* 0x0000000502047211 */ /* 0x000fc800078e18ff */
[----:B------:R-:W1:Y:S02]  /*18c20*/  SYNCS.PHASECHK.TRANS64.TRYWAIT P0, [R4+URZ+0x6e028], R7 ;  /* 0x06e02807040075a7 */ /* 0x000e64000800017f */
[----:B-1----:R-:W-:Y:S05]  /*18c30*/  @!P0 BRA `(.L_x_92) ;  /* 0x0000001000588947 */ /* 0x002fea0003800000 */
.L_x_117:
        /* <DEDUP_REMOVED lines=8> */
.L_x_93:
[----:B------:R-:W-:-:S04]  /*18cc0*/  LOP3.LUT P0, RZ, R0, 0x1f, RZ, 0xc0, !PT ;  /* 0x0000001f00ff7812 */ /* 0x000fc8000780c0ff */
[----:B------:R-:W-:-:S13]  /*18cd0*/  PLOP3.LUT P0, PT, P0, P2, PT, 0x2a, 0x0 ;  /* 0x000000000000781c */ /* 0x000fda0000704572 */
[----:B------:R-:W-:Y:S05]  /*18ce0*/  @P0 BRA `(.L_x_94) ;  /* 0x0000000000040947 */ /* 0x000fea0003800000 */
[----:B------:R-:W-:Y:S01]  /*18cf0*/  BPT.TRAP 0x1 ;  /* 0x000000040000795c */ /* 0x000fe20000300000 */
.L_x_94:
[----:B------:R-:W-:Y:S01]  /*18d00*/  IMAD R5, R2, 0x14000, R5 ;  /* 0x0001400002057824 */ /* 0x000fe200078e0205 */
[----:B------:R-:W-:Y:S01]  /*18d10*/  R2UR UR41, R4 ;  /* 0x00000000042972ca */ /* 0x000fe200000e0000 */
[----:B------:R-:W-:Y:S01]  /*18d20*/  ULDC.64 UR6, c[0x0][0x198] ;  /* 0x0000660000067ab9 */ /* 0x000fe20000000a00 */
[----:B------:R-:W-:Y:S01]  /*18d30*/  UMOV UR43, URZ ;  /* 0x0000003f002b7c82 */ /* 0x000fe20008000000 */
[----:B------:R-:W-:Y:S01]  /*18d40*/  UIADD3 UR6, UP0, UR6, 0x2f0, URZ ;  /* 0x000002f006067890 */ /* 0x000fe2000ff1e03f */
[----:B------:R-:W-:Y:S01]  /*18d50*/  R2UR UR48, R5 ;  /* 0x00000000053072ca */ /* 0x000fe200000e0000 */
[----:B------:R-:W-:Y:S01]  /*18d60*/  UMOV UR8, 0x0 ;  /* 0x0000000000087882 */ /* 0x000fe20000000000 */
[----:B------:R-:W-:Y:S01]  /*18d70*/  UMOV UR9, 0x10000000 ;  /* 0x1000000000097882 */ /* 0x000fe20000000000 */
[----:B------:R-:W-:Y:S01]  /*18d80*/  UIADD3.X UR7, URZ, UR7, URZ, UP0, !UPT ;  /* 0x000000073f077290 */ /* 0x000fe200087fe43f */
[----:B------:R-:W-:Y:S01]  /*18d90*/  IADD3 R2, R2, 0x1, RZ ;  /* 0x0000000102027810 */ /* 0x000fe20007ffe0ff */
[----:B------:R-:W-:Y:S01]  /*18da0*/  UMOV UR42, URZ ;  /* 0x0000003f002a7c82 */ /* 0x000fe20008000000 */
[----:B------:R-:W-:Y:S01]  /*18db0*/  UMOV UR44, UR52 ;  /* 0x00000034002c7c82 */ /* 0x000fe20008000000 */
[----:B------:R-:W-:Y:S01]  /*18dc0*/  UMOV UR45, UR53 ;  /* 0x00000035002d7c82 */ /* 0x000fe20008000000 */
[----:B------:R-:W-:Y:S01]  /*18dd0*/  UMOV UR34, 0x20 ;  /* 0x0000002000227882 */ /* 0x000fe20000000000 */
[----:B------:R-:W-:Y:S01]  /*18de0*/  UIADD3 UR41, UR41, 0x6e000, URZ ;  /* 0x0006e00029297890 */ /* 0x000fe2000fffe03f */
[----:B------:R-:W-:Y:S01]  /*18df0*/  MOV R8, 0x1 ;  /* 0x0000000100087802 */ /* 0x000fe20000000f00 */
[----:B------:R-:W-:Y:S01]  /*18e00*/  UMOV UR36, UR52 ;  /* 0x0000003400247c82 */ /* 0x000fe20008000000 */
[----:B------:R-:W-:Y:S01]  /*18e10*/  UMOV UR37, UR53 ;  /* 0x0000003500257c82 */ /* 0x000fe20008000000 */
[----:B------:R-:W-:-:S02]  /*18e20*/  UIADD3 UR40, UR48, 0xa000, URZ ;  /* 0x0000a00030287890 */ /* 0x000fc4000fffe03f */
        /* <DEDUP_REMOVED lines=25> */
.L_x_91:
[----:B------:R-:W-:Y:S05]  /*18fc0*/  BSYNC B0 ;  /* 0x0000000000007941 */ /* 0x000fea0003800000 */
.L_x_90:
[----:B------:R-:W-:-:S13]  /*18fd0*/  ISETP.GE.AND P0, PT, R3, 0x101, PT ;  /* 0x000001010300780c */ /* 0x000fda0003f06270 */
[----:B------:R-:W-:Y:S05]  /*18fe0*/  @!P0 EXIT ;  /* 0x000000000000894d */ /* 0x000fea0003800000 */
[----:B------:R-:W-:Y:S01]  /*18ff0*/  IADD3 R3, R3, 0xff, RZ ;  /* 0x000000ff03037810 */ /* 0x000fe20007ffe0ff */
[----:B------:R-:W-:Y:S01]  /*19000*/  BSSY B0, `(.L_x_95) ;  /* 0x0000093000007945 */ /* 0x000fe20003800000 */
[----:B------:R-:W-:Y:S02]  /*19010*/  LOP3.LUT P0, RZ, R0, 0x1f, RZ, 0xc0, !PT ;  /* 0x0000001f00ff7812 */ /* 0x000fe4000780c0ff */
[----:B------:R-:W-:Y:S02]  /*19020*/  SHF.R.S32.HI R0, RZ, 0x1f, R3 ;  /* 0x0000001fff007819 */ /* 0x000fe40000011403 */
[----:B------:R-:W-:Y:S02]  /*19030*/  PLOP3.LUT P0, PT, P0, P2, PT, 0x2a, 0x0 ;  /* 0x000000000000781c */ /* 0x000fe40000704572 */
[----:B------:R-:W-:Y:S02]  /*19040*/  LEA.HI R0, R0, R3, RZ, 0x8 ;  /* 0x0000000300007211 */ /* 0x000fe400078f40ff */
[----:B------:R-:W-:-:S02]  /*19050*/  MOV R3, UR4 ;  /* 0x0000000400037c02 */ /* 0x000fc40008000f00 */
[----:B------:R-:W-:Y:S02]  /*19060*/  SHF.R.S32.HI R4, RZ, 0x8, R0 ;  /* 0x00000008ff047819 */ /* 0x000fe40000011400 */
[----:B------:R-:W-:Y:S02]  /*19070*/  LOP3.LUT R0, R3, 0x2, RZ, 0xfc, !PT ;  /* 0x0000000203007812 */ /* 0x000fe400078efcff */
[----:B------:R-:W-:Y:S02]  /*19080*/  SHF.L.U32 R4, R4, 0x1, RZ ;  /* 0x0000000104047819 */ /* 0x000fe400000006ff */
[----:B------:R-:W-:-:S07]  /*19090*/  MOV R3, 0x1 ;  /* 0x0000000100037802 */ /* 0x000fce0000000f00 */
.L_x_106:
[----:B------:R-:W-:Y:S04]  /*190a0*/  BSSY B1, `(.L_x_96) ;  /* 0x0000041000017945 */ /* 0x000fe80003800000 */
[----:B------:R-:W-:Y:S05]  /*190b0*/  @!P3 BRA `(.L_x_97) ;  /* 0x0000000000fcb947 */ /* 0x000fea0003800000 */
[----:B------:R-:W1:Y:S01]  /*190c0*/  S2R R6, SR_CgaCtaId ;  /* 0x0000000000067919 */ /* 0x000e620000008800 */
[----:B------:R-:W-:-:S04]  /*190d0*/  MOV R5, 0x400 ;  /* 0x0000040000057802 */ /* 0x000fc80000000f00 */
[----:B-1----:R-:W-:Y:S02]  /*190e0*/  LEA R7, R6, R5, 0x18 ;  /* 0x0000000506077211 */ /* 0x002fe400078ec0ff */
[----:B------:R-:W-:Y:S02]  /*190f0*/  SHF.L.U32 R5, R3, 0x1f, RZ ;  /* 0x0000001f03057819 */ /* 0x000fe400000006ff */
[----:B------:R-:W-:-:S04]  /*19100*/  LEA R6, R2, R7, 0x3 ;  /* 0x0000000702067211 */ /* 0x000fc800078e18ff */
[----:B------:R-:W1:Y:S02]  /*19110*/  SYNCS.PHASECHK.TRANS64.TRYWAIT P4, [R6+URZ+0x6e028], R5 ;  /* 0x06e02805060075a7 */ /* 0x000e64000808017f */
[----:B-1----:R-:W-:Y:S05]  /*19120*/  @!P4 BRA `(.L_x_98) ;  /* 0x0000000c0030c947 */ /* 0x002fea0003800000 */
.L_x_118:
[----:B-1----:R-:W-:-:S04]  /*19130*/  @P2 MOV R5, 0x14000 ;  /* 0x0001400000052802 */ /* 0x002fc80000000f00 */
[----:B------:R1:W-:Y:S02]  /*19140*/  @P2 SYNCS.ARRIVE.TRANS64 RZ, [R6+URZ+0x6e000], R5 ;  /* 0x06e0000506ff29a7 */ /* 0x0003e4000800003f */
[----:B-1----:R-:W-:-:S04]  /*19150*/  PRMT R5, R0, 0x9910, RZ ;  /* 0x0000991000057816 */ /* 0x002fc800000000ff */
[----:B------:R-:W-:-:S13]  /*19160*/  ISETP.NE.AND P4, PT, R5, 0x2, PT ;  /* 0x000000020500780c */ /* 0x000fda0003f85270 */
[----:B------:R-:W-:Y:S05]  /*19170*/  @P4 BRA `(.L_x_99) ;  /* 0x0000000000044947 */ /* 0x000fea0003800000 */
[----:B------:R-:W-:Y:S01]  /*19180*/  BPT.TRAP 0x1 ;  /* 0x000000040000795c */ /* 0x000fe20000300000 */
.L_x_99:
[----:B------:R-:W-:Y:S05]  /*19190*/  @P0 BRA `(.L_x_100) ;  /* 0x0000000000040947 */ /* 0x000fea0003800000 */
[----:B------:R-:W-:Y:S01]  /*191a0*/  BPT.TRAP 0x1 ;  /* 0x000000040000795c */ /* 0x000fe20000300000 */
.L_x_100:
[----:B------:R-:W-:Y:S01]  /*191b0*/  IMAD R7, R2, 0x14000, R7 ;  /* 0x0001400002077824 */ /* 0x000fe200078e0207 */
[----:B------:R-:W-:Y:S01]  /*191c0*/  R2UR UR49, R6 ;  /* 0x00000000063172ca */ /* 0x000fe200000e0000 */
[----:B------:R-:W-:Y:S01]  /*191d0*/  ULDC.64 UR6, c[0x0][0x198] ;  /* 0x0000660000067ab9 */ /* 0x000fe20000000a00 */
[----:B------:R-:W-:Y:S01]  /*191e0*/  R2UR UR51, R8 ;  /* 0x00000000083372ca */ /* 0x000fe200000e0000 */
[----:B------:R-:W-:Y:S01]  /*191f0*/  UIADD3 UR6, UP0, UR6, 0x1f0, URZ ;  /* 0x000001f006067890 */ /* 0x000fe2000ff1e03f */
[----:B------:R-:W-:Y:S01]  /*19200*/  R2UR UR16, R7 ;  /* 0x00000000071072ca */ /* 0x000fe200000e0000 */
[----:B------:R-:W-:Y:S01]  /*19210*/  UMOV UR8, 0x0 ;  /* 0x0000000000087882 */ /* 0x000fe20000000000 */
[----:B------:R-:W-:Y:S01]  /*19220*/  UMOV UR9, 0x10000000 ;  /* 0x1000000000097882 */ /* 0x000fe20000000000 */
[----:B------:R-:W-:Y:S01]  /*19230*/  UIADD3.X UR7, URZ, UR7, URZ, UP0, !UPT ;  /* 0x000000073f077290 */ /* 0x000fe200087fe43f */
[----:B------:R-:W-:Y:S01]  /*19240*/  IADD3 R5, R2, 0x1, RZ ;  /* 0x0000000102057810 */ /* 0x000fe20007ffe0ff */
[----:B------:R-:W-:Y:S01]  /*19250*/  UMOV UR50, URZ ;  /* 0x0000003f00327c82 */ /* 0x000fe20008000000 */
[----:B------:R-:W-:Y:S01]  /*19260*/  UMOV UR42, 0x20 ;  /* 0x00000020002a7882 */ /* 0x000fe20000000000 */
[----:B------:R-:W-:Y:S01]  /*19270*/  UMOV UR44, UR52 ;  /* 0x00000034002c7c82 */ /* 0x000fe20008000000 */
[----:B------:R-:W-:Y:S01]  /*19280*/  UMOV UR45, UR53 ;  /* 0x00000035002d7c82 */ /* 0x000fe20008000000 */
[----:B------:R-:W-:Y:S01]  /*19290*/  UIADD3 UR49, UR49, 0x6e000, URZ ;  /* 0x0006e00031317890 */ /* 0x000fe2000fffe03f */
[----:B------:R-:W-:Y:S01]  /*192a0*/  ISETP.NE.AND P4, PT, R5, 0x5, PT ;  /* 0x000000050500780c */ /* 0x000fe20003f85270 */
[----:B------:R-:W-:-:S02]  /*192b0*/  USHF.L.U32 UR51, UR51, 0x8, URZ ;  /* 0x0000000833337899 */ /* 0x000fc4000800063f */
[----:B------:R-:W-:Y:S01]  /*192c0*/  UIADD3 UR48, UR16, 0xa000, URZ ;  /* 0x0000a00010307890 */ /* 0x000fe2000fffe03f */
[----:B------:R-:W-:Y:S01]  /*192d0*/  SEL R2, RZ, 0x1, P4 ;  /* 0x00000001ff027807 */ /* 0x000fe20002000000 */
[----:B------:R-:W-:Y:S02]  /*192e0*/  UIADD3 UR40, UR16, 0xe000, URZ ;  /* 0x0000e00010287890 */ /* 0x000fe4000fffe03f */
[----:B------:R-:W-:Y:S01]  /*192f0*/  UIADD3 UR32, UR16, 0x12000, URZ ;  /* 0x0001200010207890 */ /* 0x000fe2000fffe03f */
[----:B------:R-:W-:Y:S01]  /*19300*/  LOP3.LUT R3, R3, R2, RZ, 0x3c, !PT ;  /* 0x0000000203037212 */ /* 0x000fe200078e3cff */
[----:B------:R-:W-:Y:S01]  /*19310*/  UIADD3 UR24, UR16, 0x16000, URZ ;  /* 0x0001600010187890 */ /* 0x000fe2000fffe03f */
[----:B------:R-:W-:Y:S01]  /*19320*/  SEL R2, R5, RZ, P4 ;  /* 0x000000ff05027207 */ /* 0x000fe20002000000 */
        /* <DEDUP_REMOVED lines=24> */
.L_x_97:
[----:B------:R-:W-:Y:S05]  /*194b0*/  BSYNC B1 ;  /* 0x0000000000017941 */ /* 0x000fea0003800000 */
.L_x_96:
[----:B------:R-:W-:Y:S01]  /*194c0*/  ISETP.LT.OR P4, PT, R4, 0x4, !P3 ;  /* 0x000000040400780c */ /* 0x000fe20005f81670 */
[----:B------:R-:W-:-:S12]  /*194d0*/  BSSY B1, `(.L_x_101) ;  /* 0x0000042000017945 */ /* 0x000fd80003800000 */
[----:B------:R-:W-:Y:S05]  /*194e0*/  @P4 BRA `(.L_x_102) ;  /* 0x0000000400004947 */ /* 0x000fea0003800000 */
[----:B------:R-:W1:Y:S01]  /*194f0*/  S2R R6, SR_CgaCtaId ;  /* 0x0000000000067919 */ /* 0x000e620000008800 */
[----:B------:R-:W-:Y:S02]  /*19500*/  MOV R5, 0x400 ;  /* 0x0000040000057802 */ /* 0x000fe40000000f00 */
[----:B------:R-:W-:Y:S02]  /*19510*/  SHF.L.U32 R7, R3, 0x1f, RZ ;  /* 0x0000001f03077819 */ /* 0x000fe400000006ff */
[----:B-1----:R-:W-:-:S04]  /*19520*/  LEA R5, R6, R5, 0x18 ;  /* 0x0000000506057211 */ /* 0x002fc800078ec0ff */
[----:B------:R-:W-:-:S04]  /*19530*/  LEA R6, R2, R5, 0x3 ;  /* 0x0000000502067211 */ /* 0x000fc800078e18ff */
[----:B------:R-:W1:Y:S02]  /*19540*/  SYNCS.PHASECHK.TRANS64.TRYWAIT P4, [R6+URZ+0x6e028], R7 ;  /* 0x06e02807060075a7 */ /* 0x000e64000808017f */
[----:B-1----:R-:W-:Y:S05]  /*19550*/  @!P4 BRA `(.L_x_103) ;  /* 0x000000080038c947 */ /* 0x002fea0003800000 */
.L_x_119:
[----:B-1----:R-:W-:-:S04]  /*19560*/  @P1 MOV R7, 0x14000 ;  /* 0x0001400000071802 */ /* 0x002fc80000000f00 */
[----:B------:R1:W-:Y:S02]  /*19570*/  @P1 SYNCS.ARRIVE.TRANS64 RZ, [R6+URZ+0x6e000], R7 ;  /* 0x06e0000706ff19a7 */ /* 0x0003e4000800003f */
[----:B-1----:R-:W-:-:S04]  /*19580*/  PRMT R7, R0, 0x9910, RZ ;  /* 0x0000991000077816 */ /* 0x002fc800000000ff */
[----:B------:R-:W-:-:S13]  /*19590*/  ISETP.NE.AND P4, PT, R7, 0x2, PT ;  /* 0x000000020700780c */ /* 0x000fda0003f85270 */
[----:B------:R-:W-:Y:S05]  /*195a0*/  @P4 BRA `(.L_x_104) ;  /* 0x0000000000044947 */ /* 0x000fea0003800000 */
[----:B------:R-:W-:Y:S01]  /*195b0*/  BPT.TRAP 0x1 ;  /* 0x000000040000795c */ /* 0x000fe20000300000 */
.L_x_104:
[----:B------:R-:W-:Y:S05]  /*195c0*/  @P0 BRA `(.L_x_105) ;  /* 0x0000000000040947 */ /* 0x000fea0003800000 */
[----:B------:R-:W-:Y:S01]  /*195d0*/  BPT.TRAP 0x1 ;  /* 0x000000040000795c */ /* 0x000fe20000300000 */
.L_x_105:
        /* <DEDUP_REMOVED lines=16> */
[----:B------:R-:W-:Y:S01]  /*196e0*/  USHF.L.U32 UR51, UR51, 0x8, URZ ;  /* 0x0000000833337899 */ /* 0x000fe2000800063f */
[----:B------:R-:W-:Y:S01]  /*196f0*/  IADD3 R8, R8, 0x1, RZ ;  /* 0x0000000108087810 */ /* 0x000fe20007ffe0ff */
[----:B------:R-:W-:Y:S01]  /*19700*/  UIADD3 UR48, UR16, 0xa000, URZ ;  /* 0x0000a00010307890 */ /* 0x000fe2000fffe03f */
[----:B------:R-:W-:Y:S01]  /*19710*/  SEL R6, RZ, 0x1, P4 ;  /* 0x00000001ff067807 */ /* 0x000fe20002000000 */
[----:B------:R-:W-:Y:S01]  /*19720*/  UIADD3 UR40, UR16, 0xe000, URZ ;  /* 0x0000e00010287890 */ /* 0x000fe2000fffe03f */
[----:B------:R-:W-:Y:S01]  /*19730*/  SEL R2, R2, RZ, P4 ;  /* 0x000000ff02027207 */ /* 0x000fe20002000000 */
[----:B------:R-:W-:Y:S01]  /*19740*/  UIADD3 UR32, UR16, 0x12000, URZ ;  /* 0x0001200010207890 */ /* 0x000fe2000fffe03f */
[----:B------:R-:W-:Y:S01]  /*19750*/  LOP3.LUT R3, R3, R6, RZ, 0x3c, !PT ;  /* 0x0000000603037212 */ /* 0x000fe200078e3cff */
[----:B------:R-:W-:-:S02]  /*19760*/  UIADD3 UR24, UR16, 0x16000, URZ ;  /* 0x0001600010187890 */ /* 0x000fc4000fffe03f */
        /* <DEDUP_REMOVED lines=24> */
.L_x_102:
[----:B------:R-:W-:Y:S05]  /*198f0*/  BSYNC B1 ;  /* 0x0000000000017941 */ /* 0x000fea0003800000 */
.L_x_101:
[C---:B------:R-:W-:Y:S02]  /*19900*/  ISETP.GT.AND P4, PT, R4.reuse, 0x4, PT ;  /* 0x000000040400780c */ /* 0x040fe40003f84270 */
[----:B------:R-:W-:-:S11]  /*19910*/  IADD3 R4, R4, -0x2, RZ ;  /* 0xfffffffe04047810 */ /* 0x000fd60007ffe0ff */
[----:B------:R-:W-:Y:S05]  /*19920*/  @P4 BRA `(.L_x_106) ;  /* 0xfffffff400dc4947 */ /* 0x000fea000383ffff */
[----:B------:R-:W-:Y:S05]  /*19930*/  BSYNC B0 ;  /* 0x0000000000007941 */ /* 0x000fea0003800000 */
.L_x_95:
[----:B------:R-:W-:Y:S05]  /*19940*/  EXIT ;  /* 0x000000000000794d */ /* 0x000fea0003800000 */
.L_x_15:
[----:B--2---:R-:W-:-:S04]  /*19950*/  MOV R3, UR8 ;  /* 0x0000000800037c02 */ /* 0x004fc80008000f00 */
[----:B------:R2:W3:Y:S03]  /*19960*/  SYNCS.PHASECHK.TRANS64.TRYWAIT P1, [R3+URZ+0x6e050], R2 ;  /* 0x06e05002030075a7 */ /* 0x0004e6000802017f */
[----:B---3--:R-:W-:Y:S05]  /*19970*/  @!P1 NANOSLEEP.SYNCS 0x989680 ;  /* 0x009896800000995d */ /* 0x008fea0003900000 */
[----:B------:R-:W3:Y:S02]  /*19980*/  @!P1 SYNCS.PHASECHK.TRANS64 P1, [R3+URZ+0x6e050], R2 ;  /* 0x06e05002030095a7 */ /* 0x000ee4000802007f */
[----:B---3--:R-:W-:Y:S05]  /*19990*/  @!P1 BRA `(.L_x_15) ;  /* 0xfffffffc00ec9947 */ /* 0x008fea000383ffff */
[----:B------:R-:W-:Y:S05]  /*199a0*/  BRA `(.L_x_107) ;  /* 0xfffffe7400107947 */ /* 0x000fea000383ffff */
.L_x_17:
[----:B--2---:R-:W-:-:S04]  /*199b0*/  MOV R3, UR36 ;  /* 0x0000002400037c02 */ /* 0x004fc80008000f00 */
[----:B------:R2:W3:Y:S03]  /*199c0*/  SYNCS.PHASECHK.TRANS64.TRYWAIT P1, [R3+URZ+0x6e000], R2 ;  /* 0x06e00002030075a7 */ /* 0x0004e6000802017f */
[----:B---3--:R-:W-:Y:S05]  /*199d0*/  @!P1 NANOSLEEP.SYNCS 0x989680 ;  /* 0x009896800000995d */ /* 0x008fea0003900000 */
[----:B------:R-:W3:Y:S02]  /*199e0*/  @!P1 SYNCS.PHASECHK.TRANS64 P1, [R3+URZ+0x6e000], R2 ;  /* 0x06e00002030095a7 */ /* 0x000ee4000802007f */
[----:B---3--:R-:W-:Y:S05]  /*199f0*/  @!P1 BRA `(.L_x_17) ;  /* 0xfffffffc00ec9947 */ /* 0x008fea000383ffff */
[----:B------:R-:W-:Y:S05]  /*19a00*/  BRA `(.L_x_108) ;  /* 0xfffffe7400187947 */ /* 0x000fea000383ffff */
.L_x_18:
[----:B--2---:R-:W-:-:S04]  /*19a10*/  MOV R4, UR5 ;  /* 0x0000000500047c02 */ /* 0x004fc80008000f00 */
[----:B------:R2:W3:Y:S03]  /*19a20*/  SYNCS.PHASECHK.TRANS64.TRYWAIT P1, [R4+URZ+-0x8], R3 ;  /* 0xfffff803040075a7 */ /* 0x0004e6000802017f */
[----:B---3--:R-:W-:Y:S05]  /*19a30*/  @!P1 NANOSLEEP.SYNCS 0x989680 ;  /* 0x009896800000995d */ /* 0x008fea0003900000 */
[----:B------:R-:W3:Y:S02]  /*19a40*/  @!P1 SYNCS.PHASECHK.TRANS64 P1, [R4+URZ+-0x8], R3 ;  /* 0xfffff803040095a7 */ /* 0x000ee4000802007f */
[----:B---3--:R-:W-:Y:S05]  /*19a50*/  @!P1 BRA `(.L_x_18) ;  /* 0xfffffffc00ec9947 */ /* 0x008fea000383ffff */
[----:B------:R-:W-:Y:S05]  /*19a60*/  BRA `(.L_x_109) ;  /* 0xfffffe7400147947 */ /* 0x000fea000383ffff */
.L_x_20:
[----:B-1----:R-:W-:-:S04]  /*19a70*/  MOV R9, UR36 ;  /* 0x0000002400097c02 */ /* 0x002fc80008000f00 */
[----:B------:R1:W2:Y:S03]  /*19a80*/  SYNCS.PHASECHK.TRANS64.TRYWAIT P1, [R9+URZ+0x6e008], R2 ;  /* 0x06e00802090075a7 */ /* 0x0002a6000802017f */
[----:B--2---:R-:W-:Y:S05]  /*19a90*/  @!P1 NANOSLEEP.SYNCS 0x989680 ;  /* 0x009896800000995d */ /* 0x004fea0003900000 */
[----:B------:R-:W2:Y:S02]  /*19aa0*/  @!P1 SYNCS.PHASECHK.TRANS64 P1, [R9+URZ+0x6e008], R2 ;  /* 0x06e00802090095a7 */ /* 0x000ea4000802007f */
[----:B--2---:R-:W-:Y:S05]  /*19ab0*/  @!P1 BRA `(.L_x_20) ;  /* 0xfffffffc00ec9947 */ /* 0x004fea000383ffff */
[----:B------:R-:W-:Y:S05]  /*19ac0*/  BRA `(.L_x_110) ;  /* 0xfffffed000a47947 */ /* 0x000fea000383ffff */
.L_x_25:
[----:B-1----:R-:W-:-:S04]  /*19ad0*/  MOV R9, UR10 ;  /* 0x0000000a00097c02 */ /* 0x002fc80008000f00 */
[----:B------:R1:W2:Y:S03]  /*19ae0*/  SYNCS.PHASECHK.TRANS64.TRYWAIT P2, [R9+URZ+0x6e000], R8 ;  /* 0x06e00008090075a7 */ /* 0x0002a6000804017f */
[----:B--2---:R-:W-:Y:S05]  /*19af0*/  @!P2 NANOSLEEP.SYNCS 0x989680 ;  /* 0x009896800000a95d */ /* 0x004fea0003900000 */
[----:B------:R-:W2:Y:S02]  /*19b00*/  @!P2 SYNCS.PHASECHK.TRANS64 P2, [R9+URZ+0x6e000], R8 ;  /* 0x06e000080900a5a7 */ /* 0x000ea4000804007f */
[----:B--2---:R-:W-:Y:S05]  /*19b10*/  @!P2 BRA `(.L_x_25) ;  /* 0xfffffffc00eca947 */ /* 0x004fea000383ffff */
[----:B------:R-:W-:Y:S05]  /*19b20*/  BRA `(.L_x_111) ;  /* 0xfffffeec00507947 */ /* 0x000fea000383ffff */
.L_x_29:
[----:B-1----:R-:W-:-:S04]  /*19b30*/  MOV R2, UR10 ;  /* 0x0000000a00027c02 */ /* 0x002fc80008000f00 */
[----:B------:R1:W2:Y:S03]  /*19b40*/  SYNCS.PHASECHK.TRANS64.TRYWAIT P2, [R2+URZ+0x6e000], R11 ;  /* 0x06e0000b020075a7 */ /* 0x0002a6000804017f */
[----:B--2---:R-:W-:Y:S05]  /*19b50*/  @!P2 NANOSLEEP.SYNCS 0x989680 ;  /* 0x009896800000a95d */ /* 0x004fea0003900000 */
[----:B------:R-:W2:Y:S02]  /*19b60*/  @!P2 SYNCS.PHASECHK.TRANS64 P2, [R2+URZ+0x6e000], R11 ;  /* 0x06e0000b0200a5a7 */ /* 0x000ea4000804007f */
[----:B--2---:R-:W-:Y:S05]  /*19b70*/  @!P2 BRA `(.L_x_29) ;  /* 0xfffffffc00eca947 */ /* 0x004fea000383ffff */
[----:B------:R-:W-:Y:S05]  /*19b80*/  BRA `(.L_x_28) ;  /* 0xffffff3400007947 */ /* 0x000fea000383ffff */
.L_x_37:
[----:B-1----:R-:W-:-:S04]  /*19b90*/  MOV R9, UR10 ;  /* 0x0000000a00097c02 */ /* 0x002fc80008000f00 */
[----:B------:R1:W2:Y:S03]  /*19ba0*/  SYNCS.PHASECHK.TRANS64.TRYWAIT P2, [R9+URZ+0x6e000], R8 ;  /* 0x06e00008090075a7 */ /* 0x0002a6000804017f */
[----:B--2---:R-:W-:Y:S05]  /*19bb0*/  @!P2 NANOSLEEP.SYNCS 0x989680 ;  /* 0x009896800000a95d */ /* 0x004fea0003900000 */
[----:B------:R-:W2:Y:S02]  /*19bc0*/  @!P2 SYNCS.PHASECHK.TRANS64 P2, [R9+URZ+0x6e000], R8 ;  /* 0x06e000080900a5a7 */ /* 0x000ea4000804007f */
[----:B--2---:R-:W-:Y:S05]  /*19bd0*/  @!P2 BRA `(.L_x_37) ;  /* 0xfffffffc00eca947 */ /* 0x004fea000383ffff */
[----:B------:R-:W-:Y:S05]  /*19be0*/  BRA `(.L_x_112) ;  /* 0xffffff4c00e07947 */ /* 0x000fea000383ffff */
.L_x_41:
[----:B-1----:R-:W-:-:S04]  /*19bf0*/  MOV R12, UR10 ;  /* 0x0000000a000c7c02 */ /* 0x002fc80008000f00 */
[----:B------:R1:W2:Y:S03]  /*19c00*/  SYNCS.PHASECHK.TRANS64.TRYWAIT P2, [R12+URZ+0x6e000], R11 ;  /* 0x06e0000b0c0075a7 */ /* 0x0002a6000804017f */
[----:B--2---:R-:W-:Y:S05]  /*19c10*/  @!P2 NANOSLEEP.SYNCS 0x989680 ;  /* 0x009896800000a95d */ /* 0x004fea0003900000 */
[----:B------:R-:W2:Y:S02]  /*19c20*/  @!P2 SYNCS.PHASECHK.TRANS64 P2, [R12+URZ+0x6e000], R11 ;  /* 0x06e0000b0c00a5a7 */ /* 0x000ea4000804007f */
[----:B--2---:R-:W-:Y:S05]  /*19c30*/  @!P2 BRA `(.L_x_41) ;  /* 0xfffffffc00eca947 */ /* 0x004fea000383ffff */
[----:B------:R-:W-:Y:S05]  /*19c40*/  BRA `(.L_x_40) ;  /* 0xffffffa400bc7947 */ /* 0x000fea000383ffff */
.L_x_57:
[----:B-1----:R-:W-:-:S04]  /*19c50*/  MOV R3, UR4 ;  /* 0x0000000400037c02 */ /* 0x002fc80008000f00 */
[----:B------:R1:W2:Y:S03]  /*19c60*/  SYNCS.PHASECHK.TRANS64.TRYWAIT P0, [R3+URZ+0x8], R0 ;  /* 0x00000800030075a7 */ /* 0x0002a6000800017f */
[----:B--2---:R-:W-:Y:S05]  /*19c70*/  @!P0 NANOSLEEP.SYNCS 0x989680 ;  /* 0x009896800000895d */ /* 0x004fea0003900000 */
[----:B------:R-:W2:Y:S02]  /*19c80*/  @!P0 SYNCS.PHASECHK.TRANS64 P0, [R3+URZ+0x8], R0 ;  /* 0x00000800030085a7 */ /* 0x000ea4000800007f */
[----:B--2---:R-:W-:Y:S05]  /*19c90*/  @!P0 BRA `(.L_x_57) ;  /* 0xfffffffc00ec8947 */ /* 0x004fea000383ffff */
[----:B------:R-:W-:Y:S05]  /*19ca0*/  BRA `(.L_x_113) ;  /* 0xffffffc800ac7947 */ /* 0x000fea000383ffff */
.L_x_77:
[----:B--2---:R2:W4:Y:S02]  /*19cb0*/  SYNCS.PHASECHK.TRANS64.TRYWAIT P0, [R4+URZ+0x6e060], R3 ;  /* 0x06e06003040075a7 */ /* 0x004524000800017f */
[----:B----4-:R-:W-:Y:S05]  /*19cc0*/  @!P0 NANOSLEEP.SYNCS 0x989680 ;  /* 0x009896800000895d */ /* 0x010fea0003900000 */
[----:B------:R-:W4:Y:S02]  /*19cd0*/  @!P0 SYNCS.PHASECHK.TRANS64 P0, [R4+URZ+0x6e060], R3 ;  /* 0x06e06003040085a7 */ /* 0x000f24000800007f */
[----:B----4-:R-:W-:Y:S05]  /*19ce0*/  @!P0 BRA `(.L_x_77) ;  /* 0xfffffffc00f08947 */ /* 0x010fea000383ffff */
[----:B------:R-:W-:Y:S05]  /*19cf0*/  BRA `(.L_x_114) ;  /* 0xffffffe000c47947 */ /* 0x000fea000383ffff */
.L_x_82:
[----:B-1----:R1:W2:Y:S02]  /*19d00*/  SYNCS.PHASECHK.TRANS64.TRYWAIT P0, [R5+URZ+0x6e028], R2 ;  /* 0x06e02802050075a7 */ /* 0x0022a4000800017f */
[----:B--2---:R-:W-:Y:S05]  /*19d10*/  @!P0 NANOSLEEP.SYNCS 0x989680 ;  /* 0x009896800000895d */ /* 0x004fea0003900000 */
[----:B------:R-:W2:Y:S02]  /*19d20*/  @!P0 SYNCS.PHASECHK.TRANS64 P0, [R5+URZ+0x6e028], R2 ;  /* 0x06e02802050085a7 */ /* 0x000ea4000800007f */
[----:B--2---:R-:W-:Y:S05]  /*19d30*/  @!P0 BRA `(.L_x_82) ;  /* 0xfffffffc00f08947 */ /* 0x004fea000383ffff */
[----:B------:R-:W-:Y:S05]  /*19d40*/  BRA `(.L_x_115) ;  /* 0xffffffe400b07947 */ /* 0x000fea000383ffff */
.L_x_87:
[----:B-1----:R1:W2:Y:S02]  /*19d50*/  SYNCS.PHASECHK.TRANS64.TRYWAIT P0, [R5+URZ+0x6e060], R6 ;  /* 0x06e06006050075a7 */ /* 0x0022a4000800017f */
[----:B--2---:R-:W-:Y:S05]  /*19d60*/  @!P0 NANOSLEEP.SYNCS 0x989680 ;  /* 0x009896800000895d */ /* 0x004fea0003900000 */
[----:B------:R-:W2:Y:S02]  /*19d70*/  @!P0 SYNCS.PHASECHK.TRANS64 P0, [R5+URZ+0x6e060], R6 ;  /* 0x06e06006050085a7 */ /* 0x000ea4000800007f */
[----:B--2---:R-:W-:Y:S05]  /*19d80*/  @!P0 BRA `(.L_x_87) ;  /* 0xfffffffc00f08947 */ /* 0x004fea000383ffff */
[----:B------:R-:W-:Y:S05]  /*19d90*/  BRA `(.L_x_116) ;  /* 0xffffffe8009c7947 */ /* 0x000fea000383ffff */
.L_x_92:
[----:B-1----:R1:W2:Y:S02]  /*19da0*/  SYNCS.PHASECHK.TRANS64.TRYWAIT P0, [R4+URZ+0x6e028], R7 ;  /* 0x06e02807040075a7 */ /* 0x0022a4000800017f */
[----:B--2---:R-:W-:Y:S05]  /*19db0*/  @!P0 NANOSLEEP.SYNCS 0x989680 ;  /* 0x009896800000895d */ /* 0x004fea0003900000 */
[----:B------:R-:W2:Y:S02]  /*19dc0*/  @!P0 SYNCS.PHASECHK.TRANS64 P0, [R4+URZ+0x6e028], R7 ;  /* 0x06e02807040085a7 */ /* 0x000ea4000800007f */
[----:B--2---:R-:W-:Y:S05]  /*19dd0*/  @!P0 BRA `(.L_x_92) ;  /* 0xfffffffc00f08947 */ /* 0x004fea000383ffff */
[----:B------:R-:W-:Y:S05]  /*19de0*/  BRA `(.L_x_117) ;  /* 0xffffffec00947947 */ /* 0x000fea000383ffff */
.L_x_98:
[----:B-1----:R1:W2:Y:S02]  /*19df0*/  SYNCS.PHASECHK.TRANS64.TRYWAIT P4, [R6+URZ+0x6e028], R5 ;  /* 0x06e02805060075a7 */ /* 0x0022a4000808017f */
[----:B--2---:R-:W-:Y:S05]  /*19e00*/  @!P4 NANOSLEEP.SYNCS 0x989680 ;  /* 0x009896800000c95d */ /* 0x004fea0003900000 */
[----:B------:R-:W2:Y:S02]  /*19e10*/  @!P4 SYNCS.PHASECHK.TRANS64 P4, [R6+URZ+0x6e028], R5 ;  /* 0x06e028050600c5a7 */ /* 0x000ea4000808007f */
[----:B--2---:R-:W-:Y:S05]  /*19e20*/  @!P4 BRA `(.L_x_98) ;  /* 0xfffffffc00f0c947 */ /* 0x004fea000383ffff */
[----:B------:R-:W-:Y:S05]  /*19e30*/  BRA `(.L_x_118) ;  /* 0xfffffff000bc7947 */ /* 0x000fea000383ffff */
.L_x_103:
[----:B-1----:R1:W2:Y:S02]  /*19e40*/  SYNCS.PHASECHK.TRANS64.TRYWAIT P4, [R6+URZ+0x6e028], R7 ;  /* 0x06e02807060075a7 */ /* 0x0022a4000808017f */
[----:B--2---:R-:W-:Y:S05]  /*19e50*/  @!P4 NANOSLEEP.SYNCS 0x989680 ;  /* 0x009896800000c95d */ /* 0x004fea0003900000 */
[----:B------:R-:W2:Y:S02]  /*19e60*/  @!P4 SYNCS.PHASECHK.TRANS64 P4, [R6+URZ+0x6e028], R7 ;  /* 0x06e028070600c5a7 */ /* 0x000ea4000808007f */
[----:B--2---:R-:W-:Y:S05]  /*19e70*/  @!P4 BRA `(.L_x_103) ;  /* 0xfffffffc00f0c947 */ /* 0x004fea000383ffff */
[----:B------:R-:W-:Y:S05]  /*19e80*/  BRA `(.L_x_119) ;  /* 0xfffffff400b47947 */ /* 0x000fea000383ffff */
        .weak           $__internal_0_$__cuda_sm20_rcp_rn_f32_slowpath
        .type           $__internal_0_$__cuda_sm20_rcp_rn_f32_slowpath,@function
        .size           $__internal_0_$__cuda_sm20_rcp_rn_f32_slowpath,(.L_x_125 - $__internal_0_$__cuda_sm20_rcp_rn_f32_slowpath)
$__internal_0_$__cuda_sm20_rcp_rn_f32_slowpath:
[----:B------:R-:W-:Y:S01]  /*19e90*/  SHF.L.U32 R0, R2, 0x1, RZ ;  /* 0x0000000102007819 */ /* 0x000fe200000006ff */
[----:B------:R-:W-:Y:S03]  /*19ea0*/  BSSY B2, `(.L_x_120) ;  /* 0x0000030000027945 */ /* 0x000fe60003800000 */
[----:B------:R-:W-:-:S04]  /*19eb0*/  SHF.R.U32.HI R13, RZ, 0x18, R0 ;  /* 0x00000018ff0d7819 */ /* 0x000fc80000011600 */
[----:B------:R-:W-:-:S13]  /*19ec0*/  ISETP.NE.U32.AND P0, PT, R13, RZ, PT ;  /* 0x000000ff0d00720c */ /* 0x000fda0003f05070 */
[----:B------:R-:W-:Y:S05]  /*19ed0*/  @P0 BRA `(.L_x_121) ;  /* 0x0000000000280947 */ /* 0x000fea0003800000 */
[----:B------:R-:W-:-:S04]  /*19ee0*/  SHF.L.U32 R0, R2, 0x1, RZ ;  /* 0x0000000102007819 */ /* 0x000fc800000006ff */
[----:B------:R-:W-:-:S13]  /*19ef0*/  ISETP.NE.AND P0, PT, R0, RZ, PT ;  /* 0x000000ff0000720c */ /* 0x000fda0003f05270 */
[----:B------:R-:W-:Y:S01]  /*19f00*/  @P0 FFMA R5, R2, 1.84467440737095516160e+19, RZ ;  /* 0x5f80000002050823 */ /* 0x000fe200000000ff */
[----:B------:R-:W-:Y:S08]  /*19f10*/  @!P0 MUFU.RCP R3, R2 ;  /* 0x0000000200038308 */ /* 0x000ff00000001000 */
[----:B------:R-:W1:Y:S02]  /*19f20*/  @P0 MUFU.RCP R0, R5 ;  /* 0x0000000500000308 */ /* 0x000e640000001000 */
[----:B-1----:R-:W-:-:S04]  /*19f30*/  @P0 FFMA R12, R5, R0, -1 ;  /* 0xbf800000050c0423 */ /* 0x002fc80000000000 */
[----:B------:R-:W-:-:S04]  /*19f40*/  @P0 FADD.FTZ R13, -R12, -RZ ;  /* 0x800000ff0c0d0221 */ /* 0x000fc80000010100 */
[----:B------:R-:W-:-:S04]  /*19f50*/  @P0 FFMA R0, R0, R13, R0 ;  /* 0x0000000d00000223 */ /* 0x000fc80000000000 */
[----:B------:R-:W-:Y:S01]  /*19f60*/  @P0 FFMA R3, R0, 1.84467440737095516160e+19, RZ ;  /* 0x5f80000000030823 */ /* 0x000fe200000000ff */
[----:B------:R-:W-:Y:S06]  /*19f70*/  BRA `(.L_x_122) ;  /* 0x0000000000887947 */ /* 0x000fec0003800000 */
.L_x_121:
[----:B------:R-:W-:-:S04]  /*19f80*/  IADD3 R19, R13, -0xfd, RZ ;  /* 0xffffff030d137810 */ /* 0x000fc80007ffe0ff */
[----:B------:R-:W-:-:S13]  /*19f90*/  ISETP.GT.U32.AND P0, PT, R19, 0x1, PT ;  /* 0x000000011300780c */ /* 0x000fda0003f04070 */
[----:B------:R-:W-:Y:S05]  /*19fa0*/  @P0 BRA `(.L_x_123) ;  /* 0x0000000000780947 */ /* 0x000fea0003800000 */
[----:B------:R-:W-:Y:S02]  /*19fb0*/  LOP3.LUT R0, R2, 0x7fffff, RZ, 0xc0, !PT ;  /* 0x007fffff02007812 */ /* 0x000fe400078ec0ff */
[----:B------:R-:W-:Y:S02]  /*19fc0*/  MOV R14, 0x3 ;  /* 0x00000003000e7802 */ /* 0x000fe40000000f00 */
[----:B------:R-:W-:Y:S02]  /*19fd0*/  LOP3.LUT R0, R0, 0x3f800000, RZ, 0xfc, !PT ;  /* 0x3f80000000007812 */ /* 0x000fe400078efcff */
[----:B------:R-:W-:Y:S02]  /*19fe0*/  SHF.L.U32 R14, R14, R19, RZ ;  /* 0x000000130e0e7219 */ /* 0x000fe400000006ff */
[----:B------:R-:W1:Y:S02]  /*19ff0*/  MUFU.RCP R3, R0 ;  /* 0x0000000000037308 */ /* 0x000e640000001000 */
[----:B-1----:R-:W-:-:S04]  /*1a000*/  FFMA R5, R0, R3, -1 ;  /* 0xbf80000000057423 */ /* 0x002fc80000000003 */
[----:B------:R-:W-:-:S04]  /*1a010*/  FADD.FTZ R12, -R5, -RZ ;  /* 0x800000ff050c7221 */ /* 0x000fc80000010100 */
[CCC-:B------:R-:W-:Y:S01]  /*1a020*/  FFMA.RM R5, R3.reuse, R12.reuse, R3.reuse ;  /* 0x0000000c03057223 */ /* 0x1c0fe20000004003 */
[----:B------:R-:W-:-:S04]  /*1a030*/  FFMA.RP R12, R3, R12, R3 ;  /* 0x0000000c030c7223 */ /* 0x000fc80000008003 */
[C---:B------:R-:W-:Y:S02]  /*1a040*/  LOP3.LUT R3, R5.reuse, 0x7fffff, RZ, 0xc0, !PT ;  /* 0x007fffff05037812 */ /* 0x040fe400078ec0ff */
[----:B------:R-:W-:Y:S02]  /*1a050*/  FSETP.NEU.FTZ.AND P0, PT, R5, R12, PT ;  /* 0x0000000c0500720b */ /* 0x000fe40003f1d000 */
[----:B------:R-:W-:Y:S02]  /*1a060*/  LOP3.LUT R3, R3, 0x800000, RZ, 0xfc, !PT ;  /* 0x0080000003037812 */ /* 0x000fe400078efcff */
[----:B------:R-:W-:Y:S02]  /*1a070*/  SEL R5, RZ, 0xffffffff, !P0 ;  /* 0xffffffffff057807 */ /* 0x000fe40004000000 */
[----:B------:R-:W-:Y:S02]  /*1a080*/  LOP3.LUT R14, R14, R3, RZ, 0xc0, !PT ;  /* 0x000000030e0e7212 */ /* 0x000fe400078ec0ff */
[----:B------:R-:W-:-:S02]  /*1a090*/  IADD3 R0, -R5, RZ, RZ ;  /* 0x000000ff05007210 */ /* 0x000fc40007ffe1ff */
[-C--:B------:R-:W-:Y:S02]  /*1a0a0*/  SHF.R.U32.HI R14, RZ, R19.reuse, R14 ;  /* 0x00000013ff0e7219 */ /* 0x080fe4000001160e */
[----:B------:R-:W-:Y:S02]  /*1a0b0*/  LOP3.LUT P1, RZ, R0, R19, R3, 0xf8, !PT ;  /* 0x0000001300ff7212 */ /* 0x000fe4000782f803 */
[C---:B------:R-:W-:Y:S02]  /*1a0c0*/  LOP3.LUT P0, RZ, R14.reuse, 0x1, RZ, 0xc0, !PT ;  /* 0x000000010eff7812 */ /* 0x040fe4000780c0ff */
[----:B------:R-:W-:-:S04]  /*1a0d0*/  LOP3.LUT P2, RZ, R14, 0x2, RZ, 0xc0, !PT ;  /* 0x000000020eff7812 */ /* 0x000fc8000784c0ff */
[----:B------:R-:W-:Y:S02]  /*1a0e0*/  PLOP3.LUT P0, PT, P0, P1, P2, 0xe0, 0x0 ;  /* 0x000000000000781c */ /* 0x000fe40000703c20 */
[----:B------:R-:W-:Y:S02]  /*1a0f0*/  LOP3.LUT P1, RZ, R2, 0x7fffff, RZ, 0xc0, !PT ;  /* 0x007fffff02ff7812 */ /* 0x000fe4000782c0ff */
[----:B------:R-:W-:-:S04]  /*1a100*/  SEL R0, RZ, 0x1, !P0 ;  /* 0x00000001ff007807 */ /* 0x000fc80004000000 */
[----:B------:R-:W-:-:S04]  /*1a110*/  IADD3 R0, -R0, RZ, RZ ;  /* 0x000000ff00007210 */ /* 0x000fc80007ffe1ff */
[----:B------:R-:W-:Y:S02]  /*1a120*/  ISETP.GE.AND P0, PT, R0, RZ, PT ;  /* 0x000000ff0000720c */ /* 0x000fe40003f06270 */
[----:B------:R-:W-:-:S04]  /*1a130*/  IADD3 R0, R13, -0xfc, RZ ;  /* 0xffffff040d007810 */ /* 0x000fc80007ffe0ff */
[----:B------:R-:W-:-:S07]  /*1a140*/  SHF.R.U32.HI R3, RZ, R0, R3 ;  /* 0x00000000ff037219 */ /* 0x000fce0000011603 */
[----:B------:R-:W-:-:S04]  /*1a150*/  @!P0 IADD3 R3, R3, 0x1, RZ ;  /* 0x0000000103038810 */ /* 0x000fc80007ffe0ff */
[----:B------:R-:W-:-:S04]  /*1a160*/  @!P1 SHF.L.U32 R3, R3, 0x1, RZ ;  /* 0x0000000103039819 */ /* 0x000fc800000006ff */
[----:B------:R-:W-:Y:S01]  /*1a170*/  LOP3.LUT R3, R3, 0x80000000, R2, 0xf8, !PT ;  /* 0x8000000003037812 */ /* 0x000fe200078ef802 */
[----:B------:R-:W-:Y:S06]  /*1a180*/  BRA `(.L_x_122) ;  /* 0x0000000000047947 */ /* 0x000fec0003800000 */
.L_x_123:
[----:B------:R1:W2:Y:S02]  /*1a190*/  MUFU.RCP R3, R2 ;  /* 0x0000000200037308 */ /* 0x0002a40000001000 */
.L_x_122:
[----:B------:R-:W-:Y:S05]  /*1a1a0*/  BSYNC B2 ;  /* 0x0000000000027941 */ /* 0x000fea0003800000 */
.L_x_120:
[----:B--2---:R-:W-:Y:S02]  /*1a1b0*/  MOV R0, R3 ;  /* 0x0000000300007202 */ /* 0x004fe40000000f00 */
[----:B-1----:R-:W-:Y:S02]  /*1a1c0*/  MOV R2, R15 ;  /* 0x0000000f00027202 */ /* 0x002fe40000000f00 */
[----:B------:R-:W-:-:S04]  /*1a1d0*/  MOV R3, 0x0 ;  /* 0x0000000000037802 */ /* 0x000fc80000000f00 */
[----:B------:R-:W-:Y:S05]  /*1a1e0*/  RET.REL.NODEC R2 `(_ZN7cutlass13device_kernelINS_4fmha6kernel28FmhaKernelTmaWarpSpecializedINS1_10collective30FmhaMainloopTmaWarpSpecializedINS_6half_tEffN4cute5tupleIJNS7_1CILi128EEENS9_ILi256EEENS9_ILi160EEEEEENS8_IJiNS9_ILi1EEENS8_IJiiEEEEEESG_SG_NS4_14ResidualFusionEJEEENS4_15FmhaFwdEpilogueIS6_fNS8_IJNS9_ILi64EEESC_SB_EEEEENS2_23IndividualTileSchedulerEJEEEEEvNT_6ParamsE) ;  /* 0xfffffe5c02847950 */ /* 0x000fea0003c3ffff */
.L_x_124:
[----:B------:R-:W-:-:S00]  /*1a1f0*/  BRA `(.L_x_124) ;  /* 0xfffffffc00fc7947 */ /* 0x000fc0000383ffff */
[----:B------:R-:W-:-:S00]  /*1a200*/  NOP ;  /* 0x0000000000007918 */ /* 0x000fc00000000000 */
[----:B------:R-:W-:-:S00]  /*1a210*/  NOP ;  /* 0x0000000000007918 */ /* 0x000fc00000000000 */
[----:B------:R-:W-:-:S00]  /*1a220*/  NOP ;  /* 0x0000000000007918 */ /* 0x000fc00000000000 */
[----:B------:R-:W-:-:S00]  /*1a230*/  NOP ;  /* 0x0000000000007918 */ /* 0x000fc00000000000 */
[----:B------:R-:W-:-:S00]  /*1a240*/  NOP ;  /* 0x0000000000007918 */ /* 0x000fc00000000000 */
[----:B------:R-:W-:-:S00]  /*1a250*/  NOP ;  /* 0x0000000000007918 */ /* 0x000fc00000000000 */
[----:B------:R-:W-:-:S00]  /*1a260*/  NOP ;  /* 0x0000000000007918 */ /* 0x000fc00000000000 */
[----:B------:R-:W-:-:S00]  /*1a270*/  NOP ;  /* 0x0000000000007918 */ /* 0x000fc00000000000 */
.L_x_125:


//--------------------- .nv.global.init           --------------------------
	.section	.nv.global.init,"aw",@progbits
.nv.global.init:
	.type		$str$24,@object
	.size		$str$24,($str$25 - $str$24)
$str$24:
        /*0000*/ 	.byte	0x28, 0x61, 0x64, 0x64, 0x72, 0x65, 0x73, 0x73, 0x20, 0x26, 0x20, 0x6d, 0x61, 0x73, 0x6b, 0x29
        /*0010*/ 	.byte	0x20, 0x3d, 0x3d, 0x20, 0x30, 0x00
	.type		$str$25,@object
	.size		$str$25,(__unnamed_1 - $str$25)
$str$25:
        /*0016*/ 	.byte	0x2f, 0x74, 0x6d, 0x70, 0x2f, 0x63, 0x75, 0x74, 0x6c, 0x61, 0x73, 0x73, 0x5f, 0x73, 0x77, 0x65
        /*0026*/ 	.byte	0x65, 0x70, 0x5f, 0x73, 0x72, 0x63, 0x2f, 0x69, 0x6e, 0x63, 0x6c, 0x75, 0x64, 0x65, 0x2f, 0x63
        /*0036*/ 	.byte	0x75, 0x74, 0x65, 0x2f, 0x70, 0x6f, 0x69, 0x6e, 0x74, 0x65, 0x72, 0x5f, 0x66, 0x6c, 0x61, 0x67
        /*0046*/ 	.byte	0x67, 0x65, 0x64, 0x2e, 0x68, 0x70, 0x70, 0x00
	.type		__unnamed_1,@object
	.size		__unnamed_1,(__unnamed_2 - __unnamed_1)
__unnamed_1:
        /*004e*/ 	.byte	0x61, 0x75, 0x74, 0x6f, 0x20, 0x63, 0x75, 0x74, 0x65, 0x3a, 0x3a, 0x61, 0x73, 0x5f, 0x70, 0x6f
        /* <DEDUP_REMOVED lines=27> */
        /*020e*/ 	.byte	0x3e, 0x3e, 0x3e, 0x3e, 0x3e, 0x5d, 0x00
	.type		__unnamed_2,@object
	.size		__unnamed_2,(.L_1 - __unnamed_2)
__unnamed_2:
        /* <DEDUP_REMOVED lines=29> */
.L_1:


//--------------------- .nv.shared._ZN7cutlass13device_kernelINS_4fmha6kernel28FmhaKernelTmaWarpSpecializedINS1_10collective30FmhaMainloopTmaWarpSpecializedINS_6half_tEffN4cute5tupleIJNS7_1CILi128EEENS9_ILi256EEENS9_ILi160EEEEEENS8_IJiNS9_ILi1EEENS8_IJiiEEEEEESG_SG_NS4_14ResidualFusionEJEEENS4_15FmhaFwdEpilogueIS6_fNS8_IJNS9_ILi64EEESC_SB_EEEEENS2_23IndividualTileSchedulerEJEEEEEvNT_6ParamsE --------------------------
	.section	.nv.shared._ZN7cutlass13device_kernelINS_4fmha6kernel28FmhaKernelTmaWarpSpecializedINS1_10collective30FmhaMainloopTmaWarpSpecializedINS_6half_tEffN4cute5tupleIJNS7_1CILi128EEENS9_ILi256EEENS9_ILi160EEEEEENS8_IJiNS9_ILi1EEENS8_IJiiEEEEEESG_SG_NS4_14ResidualFusionEJEEENS4_15FmhaFwdEpilogueIS6_fNS8_IJNS9_ILi64EEESC_SB_EEEEENS2_23IndividualTileSchedulerEJEEEEEvNT_6ParamsE,"aw",@nobits
	.sectionflags	@""
	.align	16
	.zero		1024


//--------------------- .nv.shared.reserved.0     --------------------------
	.section	.nv.shared.reserved.0,"aw",@nobits
	.weak		__nv_reservedSMEM_offset_0_alias
	.size		__nv_reservedSMEM_offset_0_alias, 0, 0
	.other		__nv_reservedSMEM_offset_0_alias,@"STO_CUDA_RESERVED_SHARED STV_DEFAULT"
__nv_reservedSMEM_offset_0_alias:
	.zero		0


//--------------------- .nv.global                --------------------------
	.section	.nv.global,"aw",@nobits
.nv.global:
	.type		_ZN39_INTERNAL_ccec5efd_4_k_cu_7ec17427_31324cute1_E,@object
	.size		_ZN39_INTERNAL_ccec5efd_4_k_cu_7ec17427_31324cute1_E,(_ZN39_INTERNAL_ccec5efd_4_k_cu_7ec17427_31324cuda3std3__45__cpo6cbeginE - _ZN39_INTERNAL_ccec5efd_4_k_cu_7ec17427_31324cute1_E)
_ZN39_INTERNAL_ccec5efd_4_k_cu_7ec17427_31324cute1_E:
	.zero		1
	.type		_ZN39_INTERNAL_ccec5efd_4_k_cu_7ec17427_31324cuda3std3__45__cpo6cbeginE,@object
	.size		_ZN39_INTERNAL_ccec5efd_4_k_cu_7ec17427_31324cuda3std3__45__cpo6cbeginE,(_ZN39_INTERNAL_ccec5efd_4_k_cu_7ec17427_31324cuda3std3__48in_placeE - _ZN39_INTERNAL_ccec5efd_4_k_cu_7ec17427_31324cuda3std3__45__cpo6cbeginE)
_ZN39_INTERNAL_ccec5efd_4_k_cu_7ec17427_31324cuda3std3__45__cpo6cbeginE:
	.zero		1
	.type		_ZN39_INTERNAL_ccec5efd_4_k_cu_7ec17427_31324cuda3std3__48in_placeE,@object
	.size		_ZN39_INTERNAL_ccec5efd_4_k_cu_7ec17427_31324cuda3std3__48in_placeE,(_ZN39_INTERNAL_ccec5efd_4_k_cu_7ec17427_31324cuda3std6ranges3__45__cpo9iter_moveE - _ZN39_INTERNAL_ccec5efd_4_k_cu_7ec17427_31324cuda3std3__48in_placeE)
_ZN39_INTERNAL_ccec5efd_4_k_cu_7ec17427_31324cuda3std3__48in_placeE:
	.zero		1
	.type		_ZN39_INTERNAL_ccec5efd_4_k_cu_7ec17427_31324cuda3std6ranges3__45__cpo9iter_moveE,@object
	.size		_ZN39_INTERNAL_ccec5efd_4_k_cu_7ec17427_31324cuda3std6ranges3__45__cpo9iter_moveE,(_ZN39_INTERNAL_ccec5efd_4_k_cu_7ec17427_31324cuda3std3__45__cpo5beginE - _ZN39_INTERNAL_ccec5efd_4_k_cu_7ec17427_31324cuda3std6ranges3__45__cpo9iter_moveE)
_ZN39_INTERNAL_ccec5efd_4_k_cu_7ec17427_31324cuda3std6ranges3__45__cpo9iter_moveE:
	.zero		1
	.type		_ZN39_INTERNAL_ccec5efd_4_k_cu_7ec17427_31324cuda3std3__45__cpo5beginE,@object
	.size		_ZN39_INTERNAL_ccec5efd_4_k_cu_7ec17427_31324cuda3std3__45__cpo5beginE,(_ZN39_INTERNAL_ccec5efd_4_k_cu_7ec17427_31324cuda3std3__441_GLOBAL__N__ccec5efd_4_k_cu_7ec17427_31326ignoreE - _ZN39_INTERNAL_ccec5efd_4_k_cu_7ec17427_31324cuda3std3__45__cpo5beginE)
_ZN39_INTERNAL_ccec5efd_4_k_cu_7ec17427_31324cuda3std3__45__cpo5beginE:
	.zero		1
	.type		_ZN39_INTERNAL_ccec5efd_4_k_cu_7ec17427_31324cuda3std3__441_GLOBAL__N__ccec5efd_4_k_cu_7ec17427_31326ignoreE,@object
	.size		_ZN39_INTERNAL_ccec5efd_4_k_cu_7ec17427_31324cuda3std3__441_GLOBAL__N__ccec5efd_4_k_cu_7ec17427_31326ignoreE,(_ZN39_INTERNAL_ccec5efd_4_k_cu_7ec17427_31324cute7productE - _ZN39_INTERNAL_ccec5efd_4_k_cu_7ec17427_31324cuda3std3__441_GLOBAL__N__ccec5efd_4_k_cu_7ec17427_31326ignoreE)
_ZN39_INTERNAL_ccec5efd_4_k_cu_7ec17427_31324cuda3std3__441_GLOBAL__N__ccec5efd_4_k_cu_7ec17427_31326ignoreE:
	.zero		1
	.type		_ZN39_INTERNAL_ccec5efd_4_k_cu_7ec17427_31324cute7productE,@object
	.size		_ZN39_INTERNAL_ccec5efd_4_k_cu_7ec17427_31324cute7productE,(_ZN39_INTERNAL_ccec5efd_4_k_cu_7ec17427_31324cuda3std3__45__cpo3endE - _ZN39_INTERNAL_ccec5efd_4_k_cu_7ec17427_31324cute7productE)
_ZN39_INTERNAL_ccec5efd_4_k_cu_7ec17427_31324cute7productE:
	.zero		1
	.type		_ZN39_INTERNAL_ccec5efd_4_k_cu_7ec17427_31324cuda3std3__45__cpo3endE,@object
	.size		_ZN39_INTERNAL_ccec5efd_4_k_cu_7ec17427_31324cuda3std3__45__cpo3endE,(_ZN39_INTERNAL_ccec5efd_4_k_cu_7ec17427_31324cuda3std3__419piecewise_constructE - _ZN39_INTERNAL_ccec5efd_4_k_cu_7ec17427_31324cuda3std3__45__cpo3endE)
_ZN39_INTERNAL_ccec5efd_4_k_cu_7ec17427_31324cuda3std3__45__cpo3endE:
	.zero		1
	.type		_ZN39_INTERNAL_ccec5efd_4_k_cu_7ec17427_31324cuda3std3__419piecewise_constructE,@object
	.size		_ZN39_INTERNAL_ccec5efd_4_k_cu_7ec17427_31324cuda3std3__419piecewise_constructE,(_ZN39_INTERNAL_ccec5efd_4_k_cu_7ec17427_31324cuda3std3__45__cpo4cendE - _ZN39_INTERNAL_ccec5efd_4_k_cu_7ec17427_31324cuda3std3__419piecewise_constructE)
_ZN39_INTERNAL_ccec5efd_4_k_cu_7ec17427_31324cuda3std3__419piecewise_constructE:
	.zero		1
	.type		_ZN39_INTERNAL_ccec5efd_4_k_cu_7ec17427_31324cuda3std3__45__cpo4cendE,@object
	.size		_ZN39_INTERNAL_ccec5efd_4_k_cu_7ec17427_31324cuda3std3__45__cpo4cendE,(_ZN39_INTERNAL_ccec5efd_4_k_cu_7ec17427_31324cuda3std6ranges3__45__cpo4swapE - _ZN39_INTERNAL_ccec5efd_4_k_cu_7ec17427_31324cuda3std3__45__cpo4cendE)
_ZN39_INTERNAL_ccec5efd_4_k_cu_7ec17427_31324cuda3std3__45__cpo4cendE:
	.zero		1
	.type		_ZN39_INTERNAL_ccec5efd_4_k_cu_7ec17427_31324cuda3std6ranges3__45__cpo4swapE,@object
	.size		_ZN39_INTERNAL_ccec5efd_4_k_cu_7ec17427_31324cuda3std6ranges3__45__cpo4swapE,(.L_9 - _ZN39_INTERNAL_ccec5efd_4_k_cu_7ec17427_31324cuda3std6ranges3__45__cpo4swapE)
_ZN39_INTERNAL_ccec5efd_4_k_cu_7ec17427_31324cuda3std6ranges3__45__cpo4swapE:
	.zero		1
.L_9:


//--------------------- .nv.constant0._ZN7cutlass13device_kernelINS_4fmha6kernel28FmhaKernelTmaWarpSpecializedINS1_10collective30FmhaMainloopTmaWarpSpecializedINS_6half_tEffN4cute5tupleIJNS7_1CILi128EEENS9_ILi256EEENS9_ILi160EEEEEENS8_IJiNS9_ILi1EEENS8_IJiiEEEEEESG_SG_NS4_14ResidualFusionEJEEENS4_15FmhaFwdEpilogueIS6_fNS8_IJNS9_ILi64EEESC_SB_EEEEENS2_23IndividualTileSchedulerEJEEEEEvNT_6ParamsE --------------------------
	.section	.nv.constant0._ZN7cutlass13device_kernelINS_4fmha6kernel28FmhaKernelTmaWarpSpecializedINS1_10collective30FmhaMainloopTmaWarpSpecializedINS_6half_tEffN4cute5tupleIJNS7_1CILi128EEENS9_ILi256EEENS9_ILi160EEEEEENS8_IJiNS9_ILi1EEENS8_IJiiEEEEEESG_SG_NS4_14ResidualFusionEJEEENS4_15FmhaFwdEpilogueIS6_fNS8_IJNS9_ILi64EEESC_SB_EEEEENS2_23IndividualTileSchedulerEJEEEEEvNT_6ParamsE,"a",@progbits
	.sectionflags	@""
	.align	4
.nv.constant0._ZN7cutlass13device_kernelINS_4fmha6kernel28FmhaKernelTmaWarpSpecializedINS1_10collective30FmhaMainloopTmaWarpSpecializedINS_6half_tEffN4cute5tupleIJNS7_1CILi128EEENS9_ILi256EEENS9_ILi160EEEEEENS8_IJiNS9_ILi1EEENS8_IJiiEEEEEESG_SG_NS4_14ResidualFusionEJEEENS4_15FmhaFwdEpilogueIS6_fNS8_IJNS9_ILi64EEESC_SB_EEEEENS2_23IndividualTileSchedulerEJEEEEEvNT_6ParamsE:
	.zero		2688


//--------------------- SYMBOLS --------------------------

	.type		.nv.reservedSmem.offset0,@object
	.size		.nv.reservedSmem.offset0,0x4
	.type		__assertfail,@function
